	.target	sm_100a

	.elftype	@"ET_EXEC"


//--------------------- .note.nv.tkinfo           --------------------------
	.section	.note.nv.tkinfo,"",@"SHT_NOTE"
	.sectionflags	@"SHF_NOTE_NV_TKINFO"
	.tkinfo
        /*0018*/ 	.word	0x00000002
        /*0030*/ 	.string	""
        /*0030*/ 	.string	"ptxas"
        /*0030*/ 	.string	"Cuda compilation tools, release 13.0, V13.0.88"
        /*0030*/ 	.string	"Build cuda_13.0.r13.0/compiler.36424714_0"
        /*0030*/ 	.string	"-arch sm_100a -m 64 "



//--------------------- .note.nv.cuinfo           --------------------------
	.section	.note.nv.cuinfo,"",@"SHT_NOTE"
	.sectionflags	@"SHF_NOTE_NV_CUINFO"
        /*0018*/ 	.short	0x0002
        /*001a*/ 	.short	0x0064
        /*001c*/ 	.short	0x0082
	.zero		2


//--------------------- .nv.info                  --------------------------
	.section	.nv.info,"",@"SHT_CUDA_INFO"
	.align	4


	//----- nvinfo : EIATTR_REGCOUNT
	.align		4
        /*0000*/ 	.byte	0x04, 0x2f
        /*0002*/ 	.short	(.L_34 - .L_33)
	.align		4
.L_33:
        /*0004*/ 	.word	index@(_ZN7cutlass13device_kernelINS_4fmha6kernel36Sm100FmhaFwdKernelTmaWarpspecializedIN4cute5tupleIJiiiNS5_IJNS5_IJiiEEEiEEEEEENS1_10collective38Sm100FmhaFwdMainloopTmaWarpspecializedINS_10bfloat16_tEffNS5_IJNS4_1CILi256EEENSC_ILi128EEENSC_ILi32EEEEEENS5_IJiNSC_ILi1EEES7_EEENS5_IJiSH_NS5_IJNS5_IJNSC_ILi0EEEiEEEiEEEEEESM_NS9_10CausalMaskILb1EEENS5_IJNSC_ILi2EEESH_SH_EEENSC_ILb0EEEEENS9_38Sm100FmhaFwdEpilogueTmaWarpspecializedINS_6half_tEfNS5_IJSE_SF_SE_EEESI_NS5_IJSH_S7_EEESR_EENS2_23PersistentTileSchedulerENS2_41Sm100FmhaCtxKernelWarpspecializedScheduleEEEEEvNT_6ParamsE)
        /*0008*/ 	.word	0x00000080


	//----- nvinfo : EIATTR_FRAME_SIZE
	.align		4
.L_34:
        /*000c*/ 	.byte	0x04, 0x11
        /*000e*/ 	.short	(.L_36 - .L_35)
	.align		4
.L_35:
        /*0010*/ 	.word	index@($__internal_3_$__cuda_sm3x_div_rn_noftz_f32_slowpath)
        /*0014*/ 	.word	0x00000070


	//----- nvinfo : EIATTR_FRAME_SIZE
	.align		4
.L_36:
        /*0018*/ 	.byte	0x04, 0x11
        /*001a*/ 	.short	(.L_38 - .L_37)
	.align		4
.L_37:
        /*001c*/ 	.word	index@($__internal_2_$__cuda_sm10x_tcgen05_guardrail_trap_unallocated_columns_being_dealloced)
        /*0020*/ 	.word	0x00000070


	//----- nvinfo : EIATTR_FRAME_SIZE
	.align		4
.L_38:
        /*0024*/ 	.byte	0x04, 0x11
        /*0026*/ 	.short	(.L_40 - .L_39)
	.align		4
.L_39:
        /*0028*/ 	.word	index@($__internal_1_$__cuda_sm10x_tcgen05_guardrail_trap_phase_invalid_during_alloc)
        /*002c*/ 	.word	0x00000070


	//----- nvinfo : EIATTR_FRAME_SIZE
	.align		4
.L_40:
        /*0030*/ 	.byte	0x04, 0x11
        /*0032*/ 	.short	(.L_42 - .L_41)
	.align		4
.L_41:
        /*0034*/ 	.word	index@($__internal_0_$__cuda_sm10x_tcgen05_guardrail_trap_col_being_dealloced_not_returned_by_alloc)
        /*0038*/ 	.word	0x00000070


	//----- nvinfo : EIATTR_FRAME_SIZE
	.align		4
.L_42:
        /*003c*/ 	.byte	0x04, 0x11
        /*003e*/ 	.short	(.L_44 - .L_43)
	.align		4
.L_43:
        /*0040*/ 	.word	index@(_ZN7cutlass13device_kernelINS_4fmha6kernel36Sm100FmhaFwdKernelTmaWarpspecializedIN4cute5tupleIJiiiNS5_IJNS5_IJiiEEEiEEEEEENS1_10collective38Sm100FmhaFwdMainloopTmaWarpspecializedINS_10bfloat16_tEffNS5_IJNS4_1CILi256EEENSC_ILi128EEENSC_ILi32EEEEEENS5_IJiNSC_ILi1EEES7_EEENS5_IJiSH_NS5_IJNS5_IJNSC_ILi0EEEiEEEiEEEEEESM_NS9_10CausalMaskILb1EEENS5_IJNSC_ILi2EEESH_SH_EEENSC_ILb0EEEEENS9_38Sm100FmhaFwdEpilogueTmaWarpspecializedINS_6half_tEfNS5_IJSE_SF_SE_EEESI_NS5_IJSH_S7_EEESR_EENS2_23PersistentTileSchedulerENS2_41Sm100FmhaCtxKernelWarpspecializedScheduleEEEEEvNT_6ParamsE)
        /*0044*/ 	.word	0x00000070


	//----- nvinfo : EIATTR_MIN_STACK_SIZE
	.align		4
.L_44:
        /*0048*/ 	.byte	0x04, 0x12
        /*004a*/ 	.short	(.L_46 - .L_45)
	.align		4
.L_45:
        /*004c*/ 	.word	index@(_ZN7cutlass13device_kernelINS_4fmha6kernel36Sm100FmhaFwdKernelTmaWarpspecializedIN4cute5tupleIJiiiNS5_IJNS5_IJiiEEEiEEEEEENS1_10collective38Sm100FmhaFwdMainloopTmaWarpspecializedINS_10bfloat16_tEffNS5_IJNS4_1CILi256EEENSC_ILi128EEENSC_ILi32EEEEEENS5_IJiNSC_ILi1EEES7_EEENS5_IJiSH_NS5_IJNS5_IJNSC_ILi0EEEiEEEiEEEEEESM_NS9_10CausalMaskILb1EEENS5_IJNSC_ILi2EEESH_SH_EEENSC_ILb0EEEEENS9_38Sm100FmhaFwdEpilogueTmaWarpspecializedINS_6half_tEfNS5_IJSE_SF_SE_EEESI_NS5_IJSH_S7_EEESR_EENS2_23PersistentTileSchedulerENS2_41Sm100FmhaCtxKernelWarpspecializedScheduleEEEEEvNT_6ParamsE)
        /*0050*/ 	.word	0x00000070
.L_46:


//--------------------- .nv.compat                --------------------------
	.section	.nv.compat,"",@"SHT_CUDA_COMPAT_INFO"
	.align	4
        /*0000*/ 	.byte	0x02, 0x09, 0x01, 0x00, 0x02, 0x02, 0x02, 0x00, 0x02, 0x05, 0x05, 0x00, 0x03, 0x07, 0x01, 0x01
        /*0010*/ 	.byte	0x02, 0x03, 0x01, 0x00, 0x02, 0x06, 0x01, 0x00, 0x04, 0x0b, 0x08, 0x00, 0x01, 0x00, 0x00, 0x00
        /*0020*/ 	.byte	0x00, 0x00, 0x00, 0x00


//--------------------- .nv.info._ZN7cutlass13device_kernelINS_4fmha6kernel36Sm100FmhaFwdKernelTmaWarpspecializedIN4cute5tupleIJiiiNS5_IJNS5_IJiiEEEiEEEEEENS1_10collective38Sm100FmhaFwdMainloopTmaWarpspecializedINS_10bfloat16_tEffNS5_IJNS4_1CILi256EEENSC_ILi128EEENSC_ILi32EEEEEENS5_IJiNSC_ILi1EEES7_EEENS5_IJiSH_NS5_IJNS5_IJNSC_ILi0EEEiEEEiEEEEEESM_NS9_10CausalMaskILb1EEENS5_IJNSC_ILi2EEESH_SH_EEENSC_ILb0EEEEENS9_38Sm100FmhaFwdEpilogueTmaWarpspecializedINS_6half_tEfNS5_IJSE_SF_SE_EEESI_NS5_IJSH_S7_EEESR_EENS2_23PersistentTileSchedulerENS2_41Sm100FmhaCtxKernelWarpspecializedScheduleEEEEEvNT_6ParamsE --------------------------
	.section	.nv.info._ZN7cutlass13device_kernelINS_4fmha6kernel36Sm100FmhaFwdKernelTmaWarpspecializedIN4cute5tupleIJiiiNS5_IJNS5_IJiiEEEiEEEEEENS1_10collective38Sm100FmhaFwdMainloopTmaWarpspecializedINS_10bfloat16_tEffNS5_IJNS4_1CILi256EEENSC_ILi128EEENSC_ILi32EEEEEENS5_IJiNSC_ILi1EEES7_EEENS5_IJiSH_NS5_IJNS5_IJNSC_ILi0EEEiEEEiEEEEEESM_NS9_10CausalMaskILb1EEENS5_IJNSC_ILi2EEESH_SH_EEENSC_ILb0EEEEENS9_38Sm100FmhaFwdEpilogueTmaWarpspecializedINS_6half_tEfNS5_IJSE_SF_SE_EEESI_NS5_IJSH_S7_EEESR_EENS2_23PersistentTileSchedulerENS2_41Sm100FmhaCtxKernelWarpspecializedScheduleEEEEEvNT_6ParamsE,"",@"SHT_CUDA_INFO"
	.sectionflags	@""
	.align	4


	//----- nvinfo : EIATTR_CUDA_API_VERSION
	.align		4
        /*0000*/ 	.byte	0x04, 0x37
        /*0002*/ 	.short	(.L_48 - .L_47)
.L_47:
        /*0004*/ 	.word	0x00000082


	//----- nvinfo : EIATTR_KPARAM_INFO
	.align		4
.L_48:
        /*0008*/ 	.byte	0x04, 0x17
        /*000a*/ 	.short	(.L_50 - .L_49)
.L_49:
        /*000c*/ 	.word	0x00000000
        /*0010*/ 	.short	0x0000
        /*0012*/ 	.short	0x0000
        /*0014*/ 	.byte	0x00, 0xf0, 0x01, 0x18


	//----- nvinfo : EIATTR_AT_ENTRY_FRAGMENTS
	.align		4
.L_50:
        /*0018*/ 	.byte	0x04, 0x4f
        /*001a*/ 	.short	(.L_52 - .L_51)


	//   ....[0]....
.L_51:
        /*001c*/ 	.word	0x00000006


	//----- nvinfo : EIATTR_RESERVED_SMEM_USED
	.align		4
.L_52:
        /*0020*/ 	.byte	0x01, 0x41
	.zero		2


	//----- nvinfo : EIATTR_SPARSE_MMA_MASK
	.align		4
        /*0024*/ 	.byte	0x03, 0x50
        /*0026*/ 	.short	0x0000


	//----- nvinfo : EIATTR_TCGEN05_1CTA_USED
	.align		4
        /*0028*/ 	.byte	0x01, 0x51
	.zero		2


	//----- nvinfo : EIATTR_MAXREG_COUNT
	.align		4
        /*002c*/ 	.byte	0x03, 0x1b
        /*002e*/ 	.short	0x0080


	//----- nvinfo : EIATTR_NUM_BARRIERS
	.align		4
        /*0030*/ 	.byte	0x02, 0x4c
        /*0032*/ 	.byte	0x01
	.zero		1


	//----- nvinfo : EIATTR_EXTERNS
	.align		4
        /*0034*/ 	.byte	0x04, 0x0f
        /*0036*/ 	.short	(.L_54 - .L_53)


	//   ....[0]....
	.align		4
.L_53:
        /*0038*/ 	.word	index@(vprintf)


	//   ....[1]....
	.align		4
        /*003c*/ 	.word	index@(__assertfail)


	//----- nvinfo : EIATTR_ANNOTATIONS
	.align		4
.L_54:
        /*0040*/ 	.byte	0x04, 0x55
        /*0042*/ 	.short	(.L_56 - .L_55)


	//   ....[0]....
.L_55:
        /*0044*/ 	.word	0x00000001
        /*0048*/ 	.byte	0xa0, 0xda, 0x00, 0x00, 0x01, 0x00, 0x00, 0x00, 0x00, 0xdb, 0x00, 0x00, 0x01, 0x00, 0x00, 0x00
        /* <DEDUP_REMOVED lines=41> */
        /*02e8*/ 	.byte	0x40, 0x61, 0x01, 0x00


	//----- nvinfo : EIATTR_MERCURY_ISA_VERSION
	.align		4
.L_56:
        /*02ec*/ 	.byte	0x03, 0x5f
        /*02ee*/ 	.short	0x0101


	//----- nvinfo : EIATTR_INT_WARP_WIDE_INSTR_OFFSETS
	.align		4
        /*02f0*/ 	.byte	0x04, 0x31
        /*02f2*/ 	.short	(.L_58 - .L_57)


	//   ....[0]....
.L_57:
        /*02f4*/ 	.word	0x00019840


	//   ....[1]....
        /*02f8*/ 	.word	0x00019860


	//   ....[2]....
        /*02fc*/ 	.word	0x00019890


	//----- nvinfo : EIATTR_COOP_GROUP_MASK_REGIDS
	.align		4
.L_58:
        /*0300*/ 	.byte	0x04, 0x29
        /*0302*/ 	.short	(.L_60 - .L_59)


	//   ....[0]....
.L_59:
        /*0304*/ 	.word	0xffffffff


	//   ....[1]....
        /*0308*/ 	.word	0xffffffff


	//   ....[2]....
        /*030c*/ 	.word	0xffffffff


	//   ....[3]....
        /*0310*/ 	.word	0xffffffff


	//   ....[4]....
        /*0314*/ 	.word	0xffffffff


	//   ....[5]....
        /*0318*/ 	.word	0xffffffff


	//   ....[6]....
        /*031c*/ 	.word	0xffffffff


	//   ....[7]....
        /*0320*/ 	.word	0xffffffff


	//   ....[8]....
        /*0324*/ 	.word	0xffffffff


	//   ....[9]....
        /*0328*/ 	.word	0xffffffff


	//   ....[10]....
        /*032c*/ 	.word	0xffffffff


	//   ....[11]....
        /*0330*/ 	.word	0xffffffff


	//   ....[12]....
        /*0334*/ 	.word	0xffffffff


	//   ....[13]....
        /*0338*/ 	.word	0xffffffff


	//   ....[14]....
        /*033c*/ 	.word	0xffffffff


	//   ....[15]....
        /*0340*/ 	.word	0xffffffff


	//   ....[16]....
        /*0344*/ 	.word	0xffffffff


	//   ....[17]....
        /*0348*/ 	.word	0xffffffff


	//   ....[18]....
        /*034c*/ 	.word	0xffffffff


	//----- nvinfo : EIATTR_COOP_GROUP_INSTR_OFFSETS
	.align		4
.L_60:
        /*0350*/ 	.byte	0x04, 0x28
        /*0352*/ 	.short	(.L_62 - .L_61)


	//   ....[0]....
.L_61:
        /*0354*/ 	.word	0x00000120


	//   ....[1]....
        /*0358*/ 	.word	0x000008e0


	//   ....[2]....
        /*035c*/ 	.word	0x00000b10


	//   ....[3]....
        /*0360*/ 	.word	0x00000c40


	//   ....[4]....
        /*0364*/ 	.word	0x00000d80


	//   ....[5]....
        /*0368*/ 	.word	0x00000ff0


	//   ....[6]....
        /*036c*/ 	.word	0x000011e0


	//   ....[7]....
        /*0370*/ 	.word	0x000012f0


	//   ....[8]....
        /*0374*/ 	.word	0x00001450


	//   ....[9]....
        /*0378*/ 	.word	0x000015b0


	//   ....[10]....
        /*037c*/ 	.word	0x00001a00


	//   ....[11]....
        /*0380*/ 	.word	0x00001c10


	//   ....[12]....
        /*0384*/ 	.word	0x00001c20


	//   ....[13]....
        /*0388*/ 	.word	0x00007fb0


	//   ....[14]....
        /*038c*/ 	.word	0x000085d0


	//   ....[15]....
        /*0390*/ 	.word	0x0000ad20


	//   ....[16]....
        /*0394*/ 	.word	0x0000f2d0


	//   ....[17]....
        /*0398*/ 	.word	0x00019740


	//   ....[18]....
        /*039c*/ 	.word	0x00019960


	//----- nvinfo : EIATTR_REG_RECONFIG
	.align		4
.L_62:
        /*03a0*/ 	.byte	0x01, 0x54
	.zero		2


	//----- nvinfo : EIATTR_VRC_CTA_INIT_COUNT
	.align		4
        /*03a4*/ 	.byte	0x02, 0x4a
        /*03a6*/ 	.byte	0x80
	.zero		1


	//----- nvinfo : EIATTR_SYSCALL_OFFSETS
	.align		4
        /*03a8*/ 	.byte	0x04, 0x46
        /*03aa*/ 	.short	(.L_64 - .L_63)


	//   ....[0]....
.L_63:
        /*03ac*/ 	.word	0x000045d0


	//   ....[1]....
        /*03b0*/ 	.word	0x000046a0


	//   ....[2]....
        /*03b4*/ 	.word	0x00004710


	//   ....[3]....
        /*03b8*/ 	.word	0x00004780


	//   ....[4]....
        /*03bc*/ 	.word	0x000047f0


	//   ....[5]....
        /*03c0*/ 	.word	0x00004890


	//   ....[6]....
        /*03c4*/ 	.word	0x00004970


	//   ....[7]....
        /*03c8*/ 	.word	0x00004a10


	//   ....[8]....
        /*03cc*/ 	.word	0x00004ab0


	//   ....[9]....
        /*03d0*/ 	.word	0x00004b50


	//   ....[10]....
        /*03d4*/ 	.word	0x00004bc0


	//   ....[11]....
        /*03d8*/ 	.word	0x00004c60


	//   ....[12]....
        /*03dc*/ 	.word	0x00004d00


	//   ....[13]....
        /*03e0*/ 	.word	0x00004d70


	//   ....[14]....
        /*03e4*/ 	.word	0x00004e10


	//   ....[15]....
        /*03e8*/ 	.word	0x00004eb0


	//   ....[16]....
        /*03ec*/ 	.word	0x00004f50


	//   ....[17]....
        /*03f0*/ 	.word	0x00004ff0


	//   ....[18]....
        /*03f4*/ 	.word	0x00005060


	//   ....[19]....
        /*03f8*/ 	.word	0x00005100


	//   ....[20]....
        /*03fc*/ 	.word	0x000051a0


	//   ....[21]....
        /*0400*/ 	.word	0x00005210


	//   ....[22]....
        /*0404*/ 	.word	0x000052b0


	//   ....[23]....
        /*0408*/ 	.word	0x00005350


	//   ....[24]....
        /*040c*/ 	.word	0x000053f0


	//   ....[25]....
        /*0410*/ 	.word	0x00005490


	//   ....[26]....
        /*0414*/ 	.word	0x00005500


	//   ....[27]....
        /*0418*/ 	.word	0x000055a0


	//   ....[28]....
        /*041c*/ 	.word	0x00005640


	//   ....[29]....
        /*0420*/ 	.word	0x000056b0


	//   ....[30]....
        /*0424*/ 	.word	0x00005750


	//   ....[31]....
        /*0428*/ 	.word	0x000057f0


	//   ....[32]....
        /*042c*/ 	.word	0x00005890


	//   ....[33]....
        /*0430*/ 	.word	0x00005930


	//   ....[34]....
        /*0434*/ 	.word	0x000059d0


	//   ....[35]....
        /*0438*/ 	.word	0x00005a70


	//   ....[36]....
        /*043c*/ 	.word	0x00005ae0


	//   ....[37]....
        /*0440*/ 	.word	0x00005b80


	//   ....[38]....
        /*0444*/ 	.word	0x00005c20


	//   ....[39]....
        /*0448*/ 	.word	0x00005c90


	//   ....[40]....
        /*044c*/ 	.word	0x00005d30


	//   ....[41]....
        /*0450*/ 	.word	0x00005dd0


	//   ....[42]....
        /*0454*/ 	.word	0x00005e70


	//   ....[43]....
        /*0458*/ 	.word	0x00005f10


	//   ....[44]....
        /*045c*/ 	.word	0x00005f80


	//   ....[45]....
        /*0460*/ 	.word	0x00006020


	//   ....[46]....
        /*0464*/ 	.word	0x000060c0


	//   ....[47]....
        /*0468*/ 	.word	0x00006130


	//   ....[48]....
        /*046c*/ 	.word	0x000061c0


	//   ....[49]....
        /*0470*/ 	.word	0x00006260


	//   ....[50]....
        /*0474*/ 	.word	0x00006300


	//   ....[51]....
        /*0478*/ 	.word	0x000063a0


	//   ....[52]....
        /*047c*/ 	.word	0x00006410


	//   ....[53]....
        /*0480*/ 	.word	0x000064a0


	//   ....[54]....
        /*0484*/ 	.word	0x00006540


	//   ....[55]....
        /*0488*/ 	.word	0x000065b0


	//   ....[56]....
        /*048c*/ 	.word	0x00006650


	//   ....[57]....
        /*0490*/ 	.word	0x000066f0


	//   ....[58]....
        /*0494*/ 	.word	0x00006790


	//   ....[59]....
        /*0498*/ 	.word	0x00006830


	//   ....[60]....
        /*049c*/ 	.word	0x00008150


	//   ....[61]....
        /*04a0*/ 	.word	0x00008770


	//   ....[62]....
        /*04a4*/ 	.word	0x000090c0


	//   ....[63]....
        /*04a8*/ 	.word	0x00009f10


	//   ....[64]....
        /*04ac*/ 	.word	0x0000af60


	//   ....[65]....
        /*04b0*/ 	.word	0x0000b0d0


	//   ....[66]....
        /*04b4*/ 	.word	0x0000b240


	//   ....[67]....
        /*04b8*/ 	.word	0x0000b3b0


	//   ....[68]....
        /*04bc*/ 	.word	0x0000b940


	//   ....[69]....
        /*04c0*/ 	.word	0x0000e440


	//   ....[70]....
        /*04c4*/ 	.word	0x0000e740


	//   ....[71]....
        /*04c8*/ 	.word	0x0000f140


	//   ....[72]....
        /*04cc*/ 	.word	0x0000f510


	//   ....[73]....
        /*04d0*/ 	.word	0x0000f680


	//   ....[74]....
        /*04d4*/ 	.word	0x0000f7f0


	//   ....[75]....
        /*04d8*/ 	.word	0x0000f960


	//   ....[76]....
        /*04dc*/ 	.word	0x000127d0


	//   ....[77]....
        /*04e0*/ 	.word	0x00015380


	//   ....[78]....
        /*04e4*/ 	.word	0x00015690


	//   ....[79]....
        /*04e8*/ 	.word	0x000160e0


	//----- nvinfo : EIATTR_MBARRIER_INSTR_OFFSETS
	.align		4
.L_64:
        /*04ec*/ 	.byte	0x04, 0x39
        /*04ee*/ 	.short	(.L_66 - .L_65)


	//   ....[0]....
.L_65:
        /*04f0*/ 	.word	0x000009c0
        /*04f4*/ 	.word	0x000000ff
        /*04f8*/ 	.word	0x0000e000
        /*04fc*/ 	.short	0x0100
        /*04fe*/ 	.byte	0x05
	.zero		1


	//   ....[1]....
        /*0500*/ 	.word	0x000009d0
        /*0504*/ 	.word	0x000000ff
        /*0508*/ 	.word	0x0000e010
        /*050c*/ 	.short	0x0100
        /*050e*/ 	.byte	0x05
	.zero		1


	//   ....[2]....
        /*0510*/ 	.word	0x000009e0
        /*0514*/ 	.word	0x000000ff
        /*0518*/ 	.word	0x0000e008
        /*051c*/ 	.short	0x0100
        /*051e*/ 	.byte	0x05
	.zero		1


	//   ....[3]....
        /*0520*/ 	.word	0x000009f0
        /*0524*/ 	.word	0x000000ff
        /*0528*/ 	.word	0x0000e018
        /*052c*/ 	.short	0x0100
        /*052e*/ 	.byte	0x05
	.zero		1


	//   ....[4]....
        /*0530*/ 	.word	0x00000bd0
        /*0534*/ 	.word	0x000000ff
        /*0538*/ 	.word	0x0000e020
        /*053c*/ 	.short	0x0100
        /*053e*/ 	.byte	0x05
	.zero		1


	//   ....[5]....
        /*0540*/ 	.word	0x00000be0
        /*0544*/ 	.word	0x000000ff
        /*0548*/ 	.word	0x0000e038
        /*054c*/ 	.short	0x0100
        /*054e*/ 	.byte	0x05
	.zero		1


	//   ....[6]....
        /*0550*/ 	.word	0x00000bf0
        /*0554*/ 	.word	0x000000ff
        /*0558*/ 	.word	0x0000e028
        /*055c*/ 	.short	0x0100
        /*055e*/ 	.byte	0x05
	.zero		1


	//   ....[7]....
        /*0560*/ 	.word	0x00000c00
        /*0564*/ 	.word	0x000000ff
        /*0568*/ 	.word	0x0000e040
        /*056c*/ 	.short	0x0100
        /*056e*/ 	.byte	0x05
	.zero		1


	//   ....[8]....
        /*0570*/ 	.word	0x00000c10
        /*0574*/ 	.word	0x000000ff
        /*0578*/ 	.word	0x0000e030
        /*057c*/ 	.short	0x0100
        /*057e*/ 	.byte	0x05
	.zero		1


	//   ....[9]....
        /*0580*/ 	.word	0x00000c20
        /*0584*/ 	.word	0x000000ff
        /*0588*/ 	.word	0x0000e048
        /*058c*/ 	.short	0x0100
        /*058e*/ 	.byte	0x05
	.zero		1


	//   ....[10]....
        /*0590*/ 	.word	0x00000d50
        /*0594*/ 	.word	0x000000ff
        /*0598*/ 	.word	0x0000e050
        /*059c*/ 	.short	0x0100
        /*059e*/ 	.byte	0x06
	.zero		1


	//   ....[11]....
        /*05a0*/ 	.word	0x00000d60
        /*05a4*/ 	.word	0x000000ff
        /*05a8*/ 	.word	0x0000e058
        /*05ac*/ 	.short	0x0100
        /*05ae*/ 	.byte	0x06
	.zero		1


	//   ....[12]....
        /*05b0*/ 	.word	0x00000ec0
        /*05b4*/ 	.word	0x000000ff
        /*05b8*/ 	.word	0x0000e060
        /*05bc*/ 	.short	0x0100
        /*05be*/ 	.byte	0x07
	.zero		1


	//   ....[13]....
        /*05c0*/ 	.word	0x00000ed0
        /*05c4*/ 	.word	0x000000ff
        /*05c8*/ 	.word	0x0000e068
        /*05cc*/ 	.short	0x0100
        /*05ce*/ 	.byte	0x07
	.zero		1


	//   ....[14]....
        /*05d0*/ 	.word	0x000010b0
        /*05d4*/ 	.word	0x000000ff
        /*05d8*/ 	.word	0x0000e070
        /*05dc*/ 	.short	0x0100
        /*05de*/ 	.byte	0x06
	.zero		1


	//   ....[15]....
        /*05e0*/ 	.word	0x000010c0
        /*05e4*/ 	.word	0x000000ff
        /*05e8*/ 	.word	0x0000e078
        /*05ec*/ 	.short	0x0100
        /*05ee*/ 	.byte	0x06
	.zero		1


	//   ....[16]....
        /*05f0*/ 	.word	0x000012c0
        /*05f4*/ 	.word	0x000000ff
        /*05f8*/ 	.word	0x0000e080
        /*05fc*/ 	.short	0x0100
        /*05fe*/ 	.byte	0x09
	.zero		1


	//   ....[17]....
        /*0600*/ 	.word	0x000012d0
        /*0604*/ 	.word	0x000000ff
        /*0608*/ 	.word	0x0000e088
        /*060c*/ 	.short	0x0100
        /*060e*/ 	.byte	0x09
	.zero		1


	//   ....[18]....
        /*0610*/ 	.word	0x00001400
        /*0614*/ 	.word	0x000000ff
        /*0618*/ 	.word	0x0000e090
        /*061c*/ 	.short	0x0100
        /*061e*/ 	.byte	0x0a
	.zero		1


	//   ....[19]....
        /*0620*/ 	.word	0x00001410
        /*0624*/ 	.word	0x000000ff
        /*0628*/ 	.word	0x0000e0a0
        /*062c*/ 	.short	0x0100
        /*062e*/ 	.byte	0x0a
	.zero		1


	//   ....[20]....
        /*0630*/ 	.word	0x00001420
        /*0634*/ 	.word	0x000000ff
        /*0638*/ 	.word	0x0000e098
        /*063c*/ 	.short	0x0100
        /*063e*/ 	.byte	0x0a
	.zero		1


	//   ....[21]....
        /*0640*/ 	.word	0x00001430
        /*0644*/ 	.word	0x000000ff
        /*0648*/ 	.word	0x0000e0a8
        /*064c*/ 	.short	0x0100
        /*064e*/ 	.byte	0x0a
	.zero		1


	//   ....[22]....
        /*0650*/ 	.word	0x00001560
        /*0654*/ 	.word	0x000000ff
        /*0658*/ 	.word	0x0000e0b0
        /*065c*/ 	.short	0x0100
        /*065e*/ 	.byte	0x0a
	.zero		1


	//   ....[23]....
        /*0660*/ 	.word	0x00001570
        /*0664*/ 	.word	0x000000ff
        /*0668*/ 	.word	0x0000e0c0
        /*066c*/ 	.short	0x0100
        /*066e*/ 	.byte	0x0a
	.zero		1


	//   ....[24]....
        /*0670*/ 	.word	0x00001580
        /*0674*/ 	.word	0x000000ff
        /*0678*/ 	.word	0x0000e0b8
        /*067c*/ 	.short	0x0100
        /*067e*/ 	.byte	0x0a
	.zero		1


	//   ....[25]....
        /*0680*/ 	.word	0x00001590
        /*0684*/ 	.word	0x000000ff
        /*0688*/ 	.word	0x0000e0c8
        /*068c*/ 	.short	0x0100
        /*068e*/ 	.byte	0x0a
	.zero		1


	//   ....[26]....
        /*0690*/ 	.word	0x00001690
        /*0694*/ 	.word	0x000000ff
        /*0698*/ 	.word	0x0000e0d0
        /*069c*/ 	.short	0x0100
        /*069e*/ 	.byte	0x09
	.zero		1


	//   ....[27]....
        /*06a0*/ 	.word	0x000016a0
        /*06a4*/ 	.word	0x000000ff
        /*06a8*/ 	.word	0x0000e0d8
        /*06ac*/ 	.short	0x0100
        /*06ae*/ 	.byte	0x09
	.zero		1


	//   ....[28]....
        /*06b0*/ 	.word	0x00001da0
        /*06b4*/ 	.word	0x000000ff
        /*06b8*/ 	.word	0x0000e000
        /*06bc*/ 	.short	0x010a
        /*06be*/ 	.byte	0x14
	.zero		1


	//   ....[29]....
        /*06c0*/ 	.word	0x00001e20
        /*06c4*/ 	.word	0x000000ff
        /*06c8*/ 	.word	0x0000e020
        /*06cc*/ 	.short	0x010a
        /*06ce*/ 	.byte	0x04
	.zero		1


	//   ....[30]....
        /*06d0*/ 	.word	0x00001ef0
        /*06d4*/ 	.word	0x000000ff
        /*06d8*/ 	.word	0x0000e058
        /*06dc*/ 	.short	0x010a
        /*06de*/ 	.byte	0x14
	.zero		1


	//   ....[31]....
        /*06e0*/ 	.word	0x00002080
        /*06e4*/ 	.word	0x000000ff
        /*06e8*/ 	.word	0x0000e008
        /*06ec*/ 	.short	0x010a
        /*06ee*/ 	.byte	0x14
	.zero		1


	//   ....[32]....
        /*06f0*/ 	.word	0x00002110
        /*06f4*/ 	.word	0x000000ff
        /*06f8*/ 	.word	0x0000e068
        /*06fc*/ 	.short	0x010a
        /*06fe*/ 	.byte	0x14
	.zero		1


	//   ....[33]....
        /*0700*/ 	.word	0x000022e0
        /*0704*/ 	.word	0x000000ff
        /*0708*/ 	.word	0x0000e020
        /*070c*/ 	.short	0x010a
        /*070e*/ 	.byte	0x04
	.zero		1


	//   ....[34]....
        /*0710*/ 	.word	0x00002390
        /*0714*/ 	.word	0x000000ff
        /*0718*/ 	.word	0x0000e0a0
        /*071c*/ 	.short	0x010a
        /*071e*/ 	.byte	0x14
	.zero		1


	//   ....[35]....
        /*0720*/ 	.word	0x00002410
        /*0724*/ 	.word	0x000000ff
        /*0728*/ 	.word	0x0000e058
        /*072c*/ 	.short	0x010a
        /*072e*/ 	.byte	0x14
	.zero		1


	//   ....[36]....
        /*0730*/ 	.word	0x000029f0
        /*0734*/ 	.word	0x000000ff
        /*0738*/ 	.word	0x0000e020
        /*073c*/ 	.short	0x010a
        /*073e*/ 	.byte	0x06
	.zero		1


	//   ....[37]....
        /*0740*/ 	.word	0x00002be0
        /*0744*/ 	.word	0x000000ff
        /*0748*/ 	.word	0x0000e0a8
        /*074c*/ 	.short	0x010a
        /*074e*/ 	.byte	0x14
	.zero		1


	//   ....[38]....
        /*0750*/ 	.word	0x00002c60
        /*0754*/ 	.word	0x000000ff
        /*0758*/ 	.word	0x0000e068
        /*075c*/ 	.short	0x010a
        /*075e*/ 	.byte	0x14
	.zero		1


	//   ....[39]....
        /*0760*/ 	.word	0x00003380
        /*0764*/ 	.word	0x000000ff
        /*0768*/ 	.word	0x0000e020
        /*076c*/ 	.short	0x010a
        /*076e*/ 	.byte	0x04
	.zero		1


	//   ....[40]....
        /*0770*/ 	.word	0x00003430
        /*0774*/ 	.word	0x000000ff
        /*0778*/ 	.word	0x0000e0a0
        /*077c*/ 	.short	0x010a
        /*077e*/ 	.byte	0x14
	.zero		1


	//   ....[41]....
        /*0780*/ 	.word	0x000034e0
        /*0784*/ 	.word	0x000000ff
        /*0788*/ 	.word	0x0000e058
        /*078c*/ 	.short	0x010a
        /*078e*/ 	.byte	0x14
	.zero		1


	//   ....[42]....
        /*0790*/ 	.word	0x00003a80
        /*0794*/ 	.word	0x000000ff
        /*0798*/ 	.word	0x0000e0a8
        /*079c*/ 	.short	0x010a
        /*079e*/ 	.byte	0x14
	.zero		1


	//   ....[43]....
        /*07a0*/ 	.word	0x00003b00
        /*07a4*/ 	.word	0x000000ff
        /*07a8*/ 	.word	0x0000e068
        /*07ac*/ 	.short	0x010a
        /*07ae*/ 	.byte	0x14
	.zero		1


	//   ....[44]....
        /*07b0*/ 	.word	0x000044d0
        /*07b4*/ 	.word	0x00000010
        /*07b8*/ 	.word	0x0000e0c0
        /*07bc*/ 	.short	0x010a
        /*07be*/ 	.byte	0xff
	.zero		1


	//   ....[45]....
        /*07c0*/ 	.word	0x00007140
        /*07c4*/ 	.word	0x00000010
        /*07c8*/ 	.word	0x0000e0b0
        /*07cc*/ 	.short	0x0101
        /*07ce*/ 	.byte	0xff
	.zero		1


	//   ....[46]....
        /*07d0*/ 	.word	0x000076f0
        /*07d4*/ 	.word	0x00000010
        /*07d8*/ 	.word	0x0000e0c8
        /*07dc*/ 	.short	0x010a
        /*07de*/ 	.byte	0xff
	.zero		1


	//   ....[47]....
        /*07e0*/ 	.word	0x00007af0
        /*07e4*/ 	.word	0x00000010
        /*07e8*/ 	.word	0x0000e0b8
        /*07ec*/ 	.short	0x0101
        /*07ee*/ 	.byte	0xff
	.zero		1


	//   ....[48]....
        /*07f0*/ 	.word	0x00007c40
        /*07f4*/ 	.word	0x0000002f
        /*07f8*/ 	.word	0x0000e070
        /*07fc*/ 	.short	0x010a
        /*07fe*/ 	.byte	0xff
	.zero		1


	//   ....[49]....
        /*0800*/ 	.word	0x00007cd0
        /*0804*/ 	.word	0x00000000
        /*0808*/ 	.word	0x00000000
        /*080c*/ 	.short	0x0101
        /*080e*/ 	.byte	0xff
	.zero		1


	//   ....[50]....
        /*0810*/ 	.word	0x00007d30
        /*0814*/ 	.word	0x0000002f
        /*0818*/ 	.word	0x0000e080
        /*081c*/ 	.short	0x010a
        /*081e*/ 	.byte	0xff
	.zero		1


	//   ....[51]....
        /*0820*/ 	.word	0x00007e10
        /*0824*/ 	.word	0x0000002f
        /*0828*/ 	.word	0x0000e070
        /*082c*/ 	.short	0x010a
        /*082e*/ 	.byte	0xff
	.zero		1


	//   ....[52]....
        /*0830*/ 	.word	0x00007f90
        /*0834*/ 	.word	0x0000002f
        /*0838*/ 	.word	0x0000e090
        /*083c*/ 	.short	0x010a
        /*083e*/ 	.byte	0xff
	.zero		1


	//   ....[53]....
        /*0840*/ 	.word	0x00008370
        /*0844*/ 	.word	0x00000000
        /*0848*/ 	.word	0x00000000
        /*084c*/ 	.short	0x0101
        /*084e*/ 	.byte	0xff
	.zero		1


	//   ....[54]....
        /*0850*/ 	.word	0x000083f0
        /*0854*/ 	.word	0x00000000
        /*0858*/ 	.word	0x00000000
        /*085c*/ 	.short	0x0101
        /*085e*/ 	.byte	0xff
	.zero		1


	//   ....[55]....
        /*0860*/ 	.word	0x00008450
        /*0864*/ 	.word	0x0000002f
        /*0868*/ 	.word	0x0000e080
        /*086c*/ 	.short	0x010a
        /*086e*/ 	.byte	0xff
	.zero		1


	//   ....[56]....
        /*0870*/ 	.word	0x000085b0
        /*0874*/ 	.word	0x0000002f
        /*0878*/ 	.word	0x0000e098
        /*087c*/ 	.short	0x010a
        /*087e*/ 	.byte	0xff
	.zero		1


	//   ....[57]....
        /*0880*/ 	.word	0x00008970
        /*0884*/ 	.word	0x00000000
        /*0888*/ 	.word	0x00000000
        /*088c*/ 	.short	0x0101
        /*088e*/ 	.byte	0xff
	.zero		1


	//   ....[58]....
        /*0890*/ 	.word	0x00008a00
        /*0894*/ 	.word	0x00000003
        /*0898*/ 	.word	0x00000000
        /*089c*/ 	.short	0x0101
        /*089e*/ 	.byte	0xff
	.zero		1


	//   ....[59]....
        /*08a0*/ 	.word	0x00008a90
        /*08a4*/ 	.word	0x00000004
        /*08a8*/ 	.word	0x00000000
        /*08ac*/ 	.short	0x0101
        /*08ae*/ 	.byte	0xff
	.zero		1


	//   ....[60]....
        /*08b0*/ 	.word	0x00008ae0
        /*08b4*/ 	.word	0x0000002f
        /*08b8*/ 	.word	0x0000e070
        /*08bc*/ 	.short	0x010a
        /*08be*/ 	.byte	0xff
	.zero		1


	//   ....[61]....
        /*08c0*/ 	.word	0x00008b70
        /*08c4*/ 	.word	0x00000000
        /*08c8*/ 	.word	0x00000000
        /*08cc*/ 	.short	0x0101
        /*08ce*/ 	.byte	0xff
	.zero		1


	//   ....[62]....
        /*08d0*/ 	.word	0x00008bd0
        /*08d4*/ 	.word	0x0000002f
        /*08d8*/ 	.word	0x0000e090
        /*08dc*/ 	.short	0x010a
        /*08de*/ 	.byte	0xff
	.zero		1


	//   ....[63]....
        /*08e0*/ 	.word	0x00008c50
        /*08e4*/ 	.word	0x0000002f
        /*08e8*/ 	.word	0x0000e0c0
        /*08ec*/ 	.short	0x010a
        /*08ee*/ 	.byte	0xff
	.zero		1


	//   ....[64]....
        /*08f0*/ 	.word	0x000098e0
        /*08f4*/ 	.word	0x00000000
        /*08f8*/ 	.word	0x00000000
        /*08fc*/ 	.short	0x0101
        /*08fe*/ 	.byte	0xff
	.zero		1


	//   ....[65]....
        /*0900*/ 	.word	0x00009910
        /*0904*/ 	.word	0x0000002f
        /*0908*/ 	.word	0x0000e0b0
        /*090c*/ 	.short	0x0101
        /*090e*/ 	.byte	0xff
	.zero		1


	//   ....[66]....
        /*0910*/ 	.word	0x00009990
        /*0914*/ 	.word	0x0000002f
        /*0918*/ 	.word	0x0000e080
        /*091c*/ 	.short	0x010a
        /*091e*/ 	.byte	0xff
	.zero		1


	//   ....[67]....
        /*0920*/ 	.word	0x00009a20
        /*0924*/ 	.word	0x0000001f
        /*0928*/ 	.word	0x00000000
        /*092c*/ 	.short	0x0101
        /*092e*/ 	.byte	0xff
	.zero		1


	//   ....[68]....
        /*0930*/ 	.word	0x00009a70
        /*0934*/ 	.word	0x0000002f
        /*0938*/ 	.word	0x0000e098
        /*093c*/ 	.short	0x010a
        /*093e*/ 	.byte	0xff
	.zero		1


	//   ....[69]....
        /*0940*/ 	.word	0x00009af0
        /*0944*/ 	.word	0x0000002f
        /*0948*/ 	.word	0x0000e0c8
        /*094c*/ 	.short	0x010a
        /*094e*/ 	.byte	0xff
	.zero		1


	//   ....[70]....
        /*0950*/ 	.word	0x0000a740
        /*0954*/ 	.word	0x00000003
        /*0958*/ 	.word	0x00000000
        /*095c*/ 	.short	0x0101
        /*095e*/ 	.byte	0xff
	.zero		1


	//   ....[71]....
        /*0960*/ 	.word	0x0000a770
        /*0964*/ 	.word	0x0000002f
        /*0968*/ 	.word	0x0000e0b8
        /*096c*/ 	.short	0x0101
        /*096e*/ 	.byte	0xff
	.zero		1


	//   ....[72]....
        /*0970*/ 	.word	0x0000abd0
        /*0974*/ 	.word	0x000000ff
        /*0978*/ 	.word	0x00000000
        /*097c*/ 	.short	0x010a
        /*097e*/ 	.byte	0x06
	.zero		1


	//   ....[73]....
        /*0980*/ 	.word	0x0000ae40
        /*0984*/ 	.word	0x000000ff
        /*0988*/ 	.word	0x00000000
        /*098c*/ 	.short	0x010a
        /*098e*/ 	.byte	0x05
	.zero		1


	//   ....[74]....
        /*0990*/ 	.word	0x0000ba70
        /*0994*/ 	.word	0x000000ff
        /*0998*/ 	.word	0x00000000
        /*099c*/ 	.short	0x0101
        /*099e*/ 	.byte	0x04
	.zero		1


	//   ....[75]....
        /*09a0*/ 	.word	0x0000bae0
        /*09a4*/ 	.word	0x000000ff
        /*09a8*/ 	.word	0x00000000
        /*09ac*/ 	.short	0x010a
        /*09ae*/ 	.byte	0x2e
	.zero		1


	//   ....[76]....
        /*09b0*/ 	.word	0x0000be40
        /*09b4*/ 	.word	0x000000ff
        /*09b8*/ 	.word	0x00000000
        /*09bc*/ 	.short	0x0101
        /*09be*/ 	.byte	0x2d
	.zero		1


	//   ....[77]....
        /*09c0*/ 	.word	0x0000e840
        /*09c4*/ 	.word	0x000000ff
        /*09c8*/ 	.word	0x00000000
        /*09cc*/ 	.short	0x0101
        /*09ce*/ 	.byte	0x05
	.zero		1


	//   ....[78]....
        /*09d0*/ 	.word	0x0000e9c0
        /*09d4*/ 	.word	0x000000ff
        /*09d8*/ 	.word	0x00000000
        /*09dc*/ 	.short	0x010a
        /*09de*/ 	.byte	0x06
	.zero		1


	//   ....[79]....
        /*09e0*/ 	.word	0x0000f020
        /*09e4*/ 	.word	0x000000ff
        /*09e8*/ 	.word	0x00000000
        /*09ec*/ 	.short	0x010a
        /*09ee*/ 	.byte	0x06
	.zero		1


	//   ....[80]....
        /*09f0*/ 	.word	0x0000f3e0
        /*09f4*/ 	.word	0x000000ff
        /*09f8*/ 	.word	0x00000000
        /*09fc*/ 	.short	0x010a
        /*09fe*/ 	.byte	0x04
	.zero		1


	//   ....[81]....
        /*0a00*/ 	.word	0x00012930
        /*0a04*/ 	.word	0x000000ff
        /*0a08*/ 	.word	0x00000000
        /*0a0c*/ 	.short	0x0101
        /*0a0e*/ 	.byte	0x04
	.zero		1


	//   ....[82]....
        /*0a10*/ 	.word	0x00012990
        /*0a14*/ 	.word	0x000000ff
        /*0a18*/ 	.word	0x00000000
        /*0a1c*/ 	.short	0x010a
        /*0a1e*/ 	.byte	0x2e
	.zero		1


	//   ....[83]....
        /*0a20*/ 	.word	0x00012ef0
        /*0a24*/ 	.word	0x000000ff
        /*0a28*/ 	.word	0x00000000
        /*0a2c*/ 	.short	0x0101
        /*0a2e*/ 	.byte	0x2d
	.zero		1


	//   ....[84]....
        /*0a30*/ 	.word	0x00015790
        /*0a34*/ 	.word	0x000000ff
        /*0a38*/ 	.word	0x00000000
        /*0a3c*/ 	.short	0x0101
        /*0a3e*/ 	.byte	0x05
	.zero		1


	//   ....[85]....
        /*0a40*/ 	.word	0x00015950
        /*0a44*/ 	.word	0x000000ff
        /*0a48*/ 	.word	0x00000000
        /*0a4c*/ 	.short	0x010a
        /*0a4e*/ 	.byte	0x06
	.zero		1


	//   ....[86]....
        /*0a50*/ 	.word	0x00015fc0
        /*0a54*/ 	.word	0x000000ff
        /*0a58*/ 	.word	0x00000000
        /*0a5c*/ 	.short	0x010a
        /*0a5e*/ 	.byte	0x06
	.zero		1


	//   ....[87]....
        /*0a60*/ 	.word	0x00016260
        /*0a64*/ 	.word	0x000000ff
        /*0a68*/ 	.word	0x00000000
        /*0a6c*/ 	.short	0x0101
        /*0a6e*/ 	.byte	0x04
	.zero		1


	//   ....[88]....
        /*0a70*/ 	.word	0x000162f0
        /*0a74*/ 	.word	0x000000ff
        /*0a78*/ 	.word	0x00000000
        /*0a7c*/ 	.short	0x010a
        /*0a7e*/ 	.byte	0x04
	.zero		1


	//   ....[89]....
        /*0a80*/ 	.word	0x000163a0
        /*0a84*/ 	.word	0x000000ff
        /*0a88*/ 	.word	0x00000000
        /*0a8c*/ 	.short	0x0101
        /*0a8e*/ 	.byte	0x04
	.zero		1


	//   ....[90]....
        /*0a90*/ 	.word	0x00016a90
        /*0a94*/ 	.word	0x000000ff
        /*0a98*/ 	.word	0x0000e010
        /*0a9c*/ 	.short	0x010a
        /*0a9e*/ 	.byte	0x08
	.zero		1


	//   ....[91]....
        /*0aa0*/ 	.word	0x00016c40
        /*0aa4*/ 	.word	0x000000ff
        /*0aa8*/ 	.word	0x0000e038
        /*0aac*/ 	.short	0x010a
        /*0aae*/ 	.byte	0x11
	.zero		1


	//   ....[92]....
        /*0ab0*/ 	.word	0x00016e20
        /*0ab4*/ 	.word	0x000000ff
        /*0ab8*/ 	.word	0x0000e018
        /*0abc*/ 	.short	0x010a
        /*0abe*/ 	.byte	0x08
	.zero		1


	//   ....[93]....
        /*0ac0*/ 	.word	0x00017000
        /*0ac4*/ 	.word	0x000000ff
        /*0ac8*/ 	.word	0x0000e038
        /*0acc*/ 	.short	0x010a
        /*0ace*/ 	.byte	0x11
	.zero		1


	//   ....[94]....
        /*0ad0*/ 	.word	0x000172e0
        /*0ad4*/ 	.word	0x000000ff
        /*0ad8*/ 	.word	0x0000e038
        /*0adc*/ 	.short	0x010a
        /*0ade*/ 	.byte	0x11
	.zero		1


	//   ....[95]....
        /*0ae0*/ 	.word	0x00017510
        /*0ae4*/ 	.word	0x000000ff
        /*0ae8*/ 	.word	0x0000e038
        /*0aec*/ 	.short	0x010a
        /*0aee*/ 	.byte	0x11
	.zero		1


	//   ....[96]....
        /*0af0*/ 	.word	0x00017710
        /*0af4*/ 	.word	0x000000ff
        /*0af8*/ 	.word	0x0000e038
        /*0afc*/ 	.short	0x010a
        /*0afe*/ 	.byte	0x11
	.zero		1


	//   ....[97]....
        /*0b00*/ 	.word	0x00017910
        /*0b04*/ 	.word	0x000000ff
        /*0b08*/ 	.word	0x0000e038
        /*0b0c*/ 	.short	0x010a
        /*0b0e*/ 	.byte	0x11
	.zero		1


	//   ....[98]....
        /*0b10*/ 	.word	0x00017b10
        /*0b14*/ 	.word	0x000000ff
        /*0b18*/ 	.word	0x0000e038
        /*0b1c*/ 	.short	0x010a
        /*0b1e*/ 	.byte	0x11
	.zero		1


	//   ....[99]....
        /*0b20*/ 	.word	0x00017d10
        /*0b24*/ 	.word	0x000000ff
        /*0b28*/ 	.word	0x0000e038
        /*0b2c*/ 	.short	0x010a
        /*0b2e*/ 	.byte	0x11
	.zero		1


	//   ....[100]....
        /*0b30*/ 	.word	0x00017f20
        /*0b34*/ 	.word	0x000000ff
        /*0b38*/ 	.word	0x0000e038
        /*0b3c*/ 	.short	0x010a
        /*0b3e*/ 	.byte	0x11
	.zero		1


	//   ....[101]....
        /*0b40*/ 	.word	0x00018120
        /*0b44*/ 	.word	0x000000ff
        /*0b48*/ 	.word	0x0000e038
        /*0b4c*/ 	.short	0x010a
        /*0b4e*/ 	.byte	0x11
	.zero		1


	//   ....[102]....
        /*0b50*/ 	.word	0x00018370
        /*0b54*/ 	.word	0x000000ff
        /*0b58*/ 	.word	0x0000e038
        /*0b5c*/ 	.short	0x010a
        /*0b5e*/ 	.byte	0x11
	.zero		1


	//   ....[103]....
        /*0b60*/ 	.word	0x00018570
        /*0b64*/ 	.word	0x000000ff
        /*0b68*/ 	.word	0x0000e038
        /*0b6c*/ 	.short	0x010a
        /*0b6e*/ 	.byte	0x11
	.zero		1


	//   ....[104]....
        /*0b70*/ 	.word	0x00018790
        /*0b74*/ 	.word	0x000000ff
        /*0b78*/ 	.word	0x0000e038
        /*0b7c*/ 	.short	0x010a
        /*0b7e*/ 	.byte	0x11
	.zero		1


	//   ....[105]....
        /*0b80*/ 	.word	0x00018990
        /*0b84*/ 	.word	0x000000ff
        /*0b88*/ 	.word	0x0000e038
        /*0b8c*/ 	.short	0x010a
        /*0b8e*/ 	.byte	0x11
	.zero		1


	//   ....[106]....
        /*0b90*/ 	.word	0x00018bc0
        /*0b94*/ 	.word	0x000000ff
        /*0b98*/ 	.word	0x0000e038
        /*0b9c*/ 	.short	0x010a
        /*0b9e*/ 	.byte	0x11
	.zero		1


	//   ....[107]....
        /*0ba0*/ 	.word	0x00018dc0
        /*0ba4*/ 	.word	0x000000ff
        /*0ba8*/ 	.word	0x0000e038
        /*0bac*/ 	.short	0x010a
        /*0bae*/ 	.byte	0x09
	.zero		1


	//   ....[108]....
        /*0bb0*/ 	.word	0x00019460
        /*0bb4*/ 	.word	0x000000ff
        /*0bb8*/ 	.word	0x0000e0b0
        /*0bbc*/ 	.short	0x010a
        /*0bbe*/ 	.byte	0x11
	.zero		1


	//   ....[109]....
        /*0bc0*/ 	.word	0x00019500
        /*0bc4*/ 	.word	0x000000ff
        /*0bc8*/ 	.word	0x0000e0b8
        /*0bcc*/ 	.short	0x010a
        /*0bce*/ 	.byte	0x11
	.zero		1


	//   ....[110]....
        /*0bd0*/ 	.word	0x000195e0
        /*0bd4*/ 	.word	0x000000ff
        /*0bd8*/ 	.word	0x00000000
        /*0bdc*/ 	.short	0x0101
        /*0bde*/ 	.byte	0x08
	.zero		1


	//   ....[111]....
        /*0be0*/ 	.word	0x00019660
        /*0be4*/ 	.word	0x000000ff
        /*0be8*/ 	.word	0x00000000
        /*0bec*/ 	.short	0x0101
        /*0bee*/ 	.byte	0x11
	.zero		1


	//   ....[112]....
        /*0bf0*/ 	.word	0x00019990
        /*0bf4*/ 	.word	0x00000000
        /*0bf8*/ 	.word	0x0000e000
        /*0bfc*/ 	.short	0x010a
        /*0bfe*/ 	.byte	0xff
	.zero		1


	//   ....[113]....
        /*0c00*/ 	.word	0x000199f0
        /*0c04*/ 	.word	0x00000000
        /*0c08*/ 	.word	0x0000e020
        /*0c0c*/ 	.short	0x010a
        /*0c0e*/ 	.byte	0xff
	.zero		1


	//   ....[114]....
        /*0c10*/ 	.word	0x00019a50
        /*0c14*/ 	.word	0x00000003
        /*0c18*/ 	.word	0x0000e058
        /*0c1c*/ 	.short	0x010a
        /*0c1e*/ 	.byte	0xff
	.zero		1


	//   ....[115]....
        /*0c20*/ 	.word	0x00019ab0
        /*0c24*/ 	.word	0x00000000
        /*0c28*/ 	.word	0x0000e008
        /*0c2c*/ 	.short	0x010a
        /*0c2e*/ 	.byte	0xff
	.zero		1


	//   ....[116]....
        /*0c30*/ 	.word	0x00019b10
        /*0c34*/ 	.word	0x00000003
        /*0c38*/ 	.word	0x0000e068
        /*0c3c*/ 	.short	0x010a
        /*0c3e*/ 	.byte	0xff
	.zero		1


	//   ....[117]....
        /*0c40*/ 	.word	0x00019b70
        /*0c44*/ 	.word	0x00000000
        /*0c48*/ 	.word	0x0000e020
        /*0c4c*/ 	.short	0x010a
        /*0c4e*/ 	.byte	0xff
	.zero		1


	//   ....[118]....
        /*0c50*/ 	.word	0x00019bd0
        /*0c54*/ 	.word	0x00000000
        /*0c58*/ 	.word	0x0000e0a0
        /*0c5c*/ 	.short	0x010a
        /*0c5e*/ 	.byte	0xff
	.zero		1


	//   ....[119]....
        /*0c60*/ 	.word	0x00019c30
        /*0c64*/ 	.word	0x00000000
        /*0c68*/ 	.word	0x0000e058
        /*0c6c*/ 	.short	0x010a
        /*0c6e*/ 	.byte	0xff
	.zero		1


	//   ....[120]....
        /*0c70*/ 	.word	0x00019c90
        /*0c74*/ 	.word	0x00000003
        /*0c78*/ 	.word	0x0000e020
        /*0c7c*/ 	.short	0x010a
        /*0c7e*/ 	.byte	0xff
	.zero		1


	//   ....[121]....
        /*0c80*/ 	.word	0x00019cf0
        /*0c84*/ 	.word	0x00000000
        /*0c88*/ 	.word	0x0000e0a8
        /*0c8c*/ 	.short	0x010a
        /*0c8e*/ 	.byte	0xff
	.zero		1


	//   ....[122]....
        /*0c90*/ 	.word	0x00019d50
        /*0c94*/ 	.word	0x00000000
        /*0c98*/ 	.word	0x0000e068
        /*0c9c*/ 	.short	0x010a
        /*0c9e*/ 	.byte	0xff
	.zero		1


	//   ....[123]....
        /*0ca0*/ 	.word	0x00019db0
        /*0ca4*/ 	.word	0x00000000
        /*0ca8*/ 	.word	0x0000e020
        /*0cac*/ 	.short	0x010a
        /*0cae*/ 	.byte	0xff
	.zero		1


	//   ....[124]....
        /*0cb0*/ 	.word	0x00019e10
        /*0cb4*/ 	.word	0x00000000
        /*0cb8*/ 	.word	0x0000e0a0
        /*0cbc*/ 	.short	0x010a
        /*0cbe*/ 	.byte	0xff
	.zero		1


	//   ....[125]....
        /*0cc0*/ 	.word	0x00019e90
        /*0cc4*/ 	.word	0x00000006
        /*0cc8*/ 	.word	0x0000e058
        /*0ccc*/ 	.short	0x010a
        /*0cce*/ 	.byte	0xff
	.zero		1


	//   ....[126]....
        /*0cd0*/ 	.word	0x00019ef0
        /*0cd4*/ 	.word	0x00000000
        /*0cd8*/ 	.word	0x0000e0a8
        /*0cdc*/ 	.short	0x010a
        /*0cde*/ 	.byte	0xff
	.zero		1


	//   ....[127]....
        /*0ce0*/ 	.word	0x00019f50
        /*0ce4*/ 	.word	0x00000000
        /*0ce8*/ 	.word	0x0000e068
        /*0cec*/ 	.short	0x010a
        /*0cee*/ 	.byte	0xff
	.zero		1


	//   ....[128]....
        /*0cf0*/ 	.word	0x00019fa0
        /*0cf4*/ 	.word	0x00000010
        /*0cf8*/ 	.word	0x0000e0c0
        /*0cfc*/ 	.short	0x010a
        /*0cfe*/ 	.byte	0xff
	.zero		1


	//   ....[129]....
        /*0d00*/ 	.word	0x00019ff0
        /*0d04*/ 	.word	0x00000010
        /*0d08*/ 	.word	0x0000e0c8
        /*0d0c*/ 	.short	0x010a
        /*0d0e*/ 	.byte	0xff
	.zero		1


	//   ....[130]....
        /*0d10*/ 	.word	0x0001a040
        /*0d14*/ 	.word	0x0000002f
        /*0d18*/ 	.word	0x0000e070
        /*0d1c*/ 	.short	0x010a
        /*0d1e*/ 	.byte	0xff
	.zero		1


	//   ....[131]....
        /*0d20*/ 	.word	0x0001a090
        /*0d24*/ 	.word	0x0000002f
        /*0d28*/ 	.word	0x0000e080
        /*0d2c*/ 	.short	0x010a
        /*0d2e*/ 	.byte	0xff
	.zero		1


	//   ....[132]....
        /*0d30*/ 	.word	0x0001a0e0
        /*0d34*/ 	.word	0x0000002f
        /*0d38*/ 	.word	0x0000e070
        /*0d3c*/ 	.short	0x010a
        /*0d3e*/ 	.byte	0xff
	.zero		1


	//   ....[133]....
        /*0d40*/ 	.word	0x0001a130
        /*0d44*/ 	.word	0x0000002f
        /*0d48*/ 	.word	0x0000e090
        /*0d4c*/ 	.short	0x010a
        /*0d4e*/ 	.byte	0xff
	.zero		1


	//   ....[134]....
        /*0d50*/ 	.word	0x0001a180
        /*0d54*/ 	.word	0x0000002f
        /*0d58*/ 	.word	0x0000e080
        /*0d5c*/ 	.short	0x010a
        /*0d5e*/ 	.byte	0xff
	.zero		1


	//   ....[135]....
        /*0d60*/ 	.word	0x0001a1d0
        /*0d64*/ 	.word	0x0000002f
        /*0d68*/ 	.word	0x0000e098
        /*0d6c*/ 	.short	0x010a
        /*0d6e*/ 	.byte	0xff
	.zero		1


	//   ....[136]....
        /*0d70*/ 	.word	0x0001a220
        /*0d74*/ 	.word	0x0000002f
        /*0d78*/ 	.word	0x0000e070
        /*0d7c*/ 	.short	0x010a
        /*0d7e*/ 	.byte	0xff
	.zero		1


	//   ....[137]....
        /*0d80*/ 	.word	0x0001a270
        /*0d84*/ 	.word	0x0000002f
        /*0d88*/ 	.word	0x0000e090
        /*0d8c*/ 	.short	0x010a
        /*0d8e*/ 	.byte	0xff
	.zero		1


	//   ....[138]....
        /*0d90*/ 	.word	0x0001a2c0
        /*0d94*/ 	.word	0x0000002f
        /*0d98*/ 	.word	0x0000e0c0
        /*0d9c*/ 	.short	0x010a
        /*0d9e*/ 	.byte	0xff
	.zero		1


	//   ....[139]....
        /*0da0*/ 	.word	0x0001a310
        /*0da4*/ 	.word	0x0000002f
        /*0da8*/ 	.word	0x0000e080
        /*0dac*/ 	.short	0x010a
        /*0dae*/ 	.byte	0xff
	.zero		1


	//   ....[140]....
        /*0db0*/ 	.word	0x0001a360
        /*0db4*/ 	.word	0x0000002f
        /*0db8*/ 	.word	0x0000e098
        /*0dbc*/ 	.short	0x010a
        /*0dbe*/ 	.byte	0xff
	.zero		1


	//   ....[141]....
        /*0dc0*/ 	.word	0x0001a3b0
        /*0dc4*/ 	.word	0x0000002f
        /*0dc8*/ 	.word	0x0000e0c8
        /*0dcc*/ 	.short	0x010a
        /*0dce*/ 	.byte	0xff
	.zero		1


	//   ....[142]....
        /*0dd0*/ 	.word	0x0001a410
        /*0dd4*/ 	.word	0x00000000
        /*0dd8*/ 	.word	0x00000000
        /*0ddc*/ 	.short	0x010a
        /*0dde*/ 	.byte	0xff
	.zero		1


	//   ....[143]....
        /*0de0*/ 	.word	0x0001a470
        /*0de4*/ 	.word	0x00000000
        /*0de8*/ 	.word	0x00000000
        /*0dec*/ 	.short	0x010a
        /*0dee*/ 	.byte	0xff
	.zero		1


	//   ....[144]....
        /*0df0*/ 	.word	0x0001a4d0
        /*0df4*/ 	.word	0x00000004
        /*0df8*/ 	.word	0x00000000
        /*0dfc*/ 	.short	0x010a
        /*0dfe*/ 	.byte	0xff
	.zero		1


	//   ....[145]....
        /*0e00*/ 	.word	0x0001a530
        /*0e04*/ 	.word	0x00000005
        /*0e08*/ 	.word	0x00000000
        /*0e0c*/ 	.short	0x010a
        /*0e0e*/ 	.byte	0xff
	.zero		1


	//   ....[146]....
        /*0e10*/ 	.word	0x0001a590
        /*0e14*/ 	.word	0x00000003
        /*0e18*/ 	.word	0x00000000
        /*0e1c*/ 	.short	0x010a
        /*0e1e*/ 	.byte	0xff
	.zero		1


	//   ....[147]....
        /*0e20*/ 	.word	0x0001a5f0
        /*0e24*/ 	.word	0x00000000
        /*0e28*/ 	.word	0x00000000
        /*0e2c*/ 	.short	0x010a
        /*0e2e*/ 	.byte	0xff
	.zero		1


	//   ....[148]....
        /*0e30*/ 	.word	0x0001a650
        /*0e34*/ 	.word	0x00000004
        /*0e38*/ 	.word	0x00000000
        /*0e3c*/ 	.short	0x010a
        /*0e3e*/ 	.byte	0xff
	.zero		1


	//   ....[149]....
        /*0e40*/ 	.word	0x0001a6b0
        /*0e44*/ 	.word	0x00000009
        /*0e48*/ 	.word	0x00000000
        /*0e4c*/ 	.short	0x010a
        /*0e4e*/ 	.byte	0xff
	.zero		1


	//   ....[150]....
        /*0e50*/ 	.word	0x0001a710
        /*0e54*/ 	.word	0x00000003
        /*0e58*/ 	.word	0x00000000
        /*0e5c*/ 	.short	0x010a
        /*0e5e*/ 	.byte	0xff
	.zero		1


	//   ....[151]....
        /*0e60*/ 	.word	0x0001a770
        /*0e64*/ 	.word	0x00000000
        /*0e68*/ 	.word	0x00000000
        /*0e6c*/ 	.short	0x010a
        /*0e6e*/ 	.byte	0xff
	.zero		1


	//   ....[152]....
        /*0e70*/ 	.word	0x0001a7d0
        /*0e74*/ 	.word	0x00000000
        /*0e78*/ 	.word	0x0000e010
        /*0e7c*/ 	.short	0x010a
        /*0e7e*/ 	.byte	0xff
	.zero		1


	//   ....[153]....
        /*0e80*/ 	.word	0x0001a830
        /*0e84*/ 	.word	0x00000000
        /*0e88*/ 	.word	0x0000e038
        /*0e8c*/ 	.short	0x010a
        /*0e8e*/ 	.byte	0xff
	.zero		1


	//   ....[154]....
        /*0e90*/ 	.word	0x0001a890
        /*0e94*/ 	.word	0x00000000
        /*0e98*/ 	.word	0x0000e018
        /*0e9c*/ 	.short	0x010a
        /*0e9e*/ 	.byte	0xff
	.zero		1


	//   ....[155]....
        /*0ea0*/ 	.word	0x0001a8f0
        /*0ea4*/ 	.word	0x00000000
        /*0ea8*/ 	.word	0x0000e038
        /*0eac*/ 	.short	0x010a
        /*0eae*/ 	.byte	0xff
	.zero		1


	//   ....[156]....
        /*0eb0*/ 	.word	0x0001a950
        /*0eb4*/ 	.word	0x00000000
        /*0eb8*/ 	.word	0x0000e038
        /*0ebc*/ 	.short	0x010a
        /*0ebe*/ 	.byte	0xff
	.zero		1


	//   ....[157]....
        /*0ec0*/ 	.word	0x0001a9b0
        /*0ec4*/ 	.word	0x00000000
        /*0ec8*/ 	.word	0x0000e038
        /*0ecc*/ 	.short	0x010a
        /*0ece*/ 	.byte	0xff
	.zero		1


	//   ....[158]....
        /*0ed0*/ 	.word	0x0001aa10
        /*0ed4*/ 	.word	0x00000000
        /*0ed8*/ 	.word	0x0000e038
        /*0edc*/ 	.short	0x010a
        /*0ede*/ 	.byte	0xff
	.zero		1


	//   ....[159]....
        /*0ee0*/ 	.word	0x0001aa70
        /*0ee4*/ 	.word	0x00000000
        /*0ee8*/ 	.word	0x0000e038
        /*0eec*/ 	.short	0x010a
        /*0eee*/ 	.byte	0xff
	.zero		1


	//   ....[160]....
        /*0ef0*/ 	.word	0x0001aad0
        /*0ef4*/ 	.word	0x00000000
        /*0ef8*/ 	.word	0x0000e038
        /*0efc*/ 	.short	0x010a
        /*0efe*/ 	.byte	0xff
	.zero		1


	//   ....[161]....
        /*0f00*/ 	.word	0x0001ab30
        /*0f04*/ 	.word	0x00000000
        /*0f08*/ 	.word	0x0000e038
        /*0f0c*/ 	.short	0x010a
        /*0f0e*/ 	.byte	0xff
	.zero		1


	//   ....[162]....
        /*0f10*/ 	.word	0x0001ab90
        /*0f14*/ 	.word	0x00000000
        /*0f18*/ 	.word	0x0000e038
        /*0f1c*/ 	.short	0x010a
        /*0f1e*/ 	.byte	0xff
	.zero		1


	//   ....[163]....
        /*0f20*/ 	.word	0x0001abf0
        /*0f24*/ 	.word	0x00000000
        /*0f28*/ 	.word	0x0000e038
        /*0f2c*/ 	.short	0x010a
        /*0f2e*/ 	.byte	0xff
	.zero		1


	//   ....[164]....
        /*0f30*/ 	.word	0x0001ac50
        /*0f34*/ 	.word	0x00000000
        /*0f38*/ 	.word	0x0000e038
        /*0f3c*/ 	.short	0x010a
        /*0f3e*/ 	.byte	0xff
	.zero		1


	//   ....[165]....
        /*0f40*/ 	.word	0x0001acb0
        /*0f44*/ 	.word	0x00000000
        /*0f48*/ 	.word	0x0000e038
        /*0f4c*/ 	.short	0x010a
        /*0f4e*/ 	.byte	0xff
	.zero		1


	//   ....[166]....
        /*0f50*/ 	.word	0x0001ad10
        /*0f54*/ 	.word	0x00000000
        /*0f58*/ 	.word	0x0000e038
        /*0f5c*/ 	.short	0x010a
        /*0f5e*/ 	.byte	0xff
	.zero		1


	//   ....[167]....
        /*0f60*/ 	.word	0x0001ad70
        /*0f64*/ 	.word	0x00000000
        /*0f68*/ 	.word	0x0000e038
        /*0f6c*/ 	.short	0x010a
        /*0f6e*/ 	.byte	0xff
	.zero		1


	//   ....[168]....
        /*0f70*/ 	.word	0x0001add0
        /*0f74*/ 	.word	0x00000000
        /*0f78*/ 	.word	0x0000e038
        /*0f7c*/ 	.short	0x010a
        /*0f7e*/ 	.byte	0xff
	.zero		1


	//   ....[169]....
        /*0f80*/ 	.word	0x0001ae30
        /*0f84*/ 	.word	0x00000000
        /*0f88*/ 	.word	0x0000e038
        /*0f8c*/ 	.short	0x010a
        /*0f8e*/ 	.byte	0xff
	.zero		1


	//   ....[170]....
        /*0f90*/ 	.word	0x0001ae90
        /*0f94*/ 	.word	0x00000000
        /*0f98*/ 	.word	0x0000e0b0
        /*0f9c*/ 	.short	0x010a
        /*0f9e*/ 	.byte	0xff
	.zero		1


	//   ....[171]....
        /*0fa0*/ 	.word	0x0001aef0
        /*0fa4*/ 	.word	0x00000000
        /*0fa8*/ 	.word	0x0000e0b8
        /*0fac*/ 	.short	0x010a
        /*0fae*/ 	.byte	0xff
	.zero		1


	//----- nvinfo : EIATTR_NUM_MBARRIERS
	.align		4
.L_66:
        /*0fb0*/ 	.byte	0x03, 0x38
        /*0fb2*/ 	.short	0x001c


	//----- nvinfo : EIATTR_EXIT_INSTR_OFFSETS
	.align		4
        /*0fb4*/ 	.byte	0x04, 0x1c
        /*0fb6*/ 	.short	(.L_68 - .L_67)


	//   ....[0]....
.L_67:
        /*0fb8*/ 	.word	0x000017a0


	//   ....[1]....
        /*0fbc*/ 	.word	0x000040d0


	//   ....[2]....
        /*0fc0*/ 	.word	0x00004130


	//   ....[3]....
        /*0fc4*/ 	.word	0x0000a800


	//   ....[4]....
        /*0fc8*/ 	.word	0x0000a870


	//   ....[5]....
        /*0fcc*/ 	.word	0x00016440


	//   ....[6]....
        /*0fd0*/ 	.word	0x000164d0


	//   ....[7]....
        /*0fd4*/ 	.word	0x00016520


	//   ....[8]....
        /*0fd8*/ 	.word	0x00018fb0


	//   ....[9]....
        /*0fdc*/ 	.word	0x00019000


	//   ....[10]....
        /*0fe0*/ 	.word	0x000196b0


	//   ....[11]....
        /*0fe4*/ 	.word	0x00019970


	//----- nvinfo : EIATTR_INDIRECT_BRANCH_TARGETS
	.align		4
.L_68:
        /*0fe8*/ 	.byte	0x04, 0x34
        /*0fea*/ 	.short	(.L_70 - .L_69)


	//   ....[0]....
.L_69:
        /*0fec*/ 	.word	.L_x_500@srel
        /*0ff0*/ 	.short	0x0
        /*0ff2*/ 	.short	0x0
        /*0ff4*/ 	.word	0x3
        /*0ff8*/ 	.word	.L_x_501@srel
        /*0ffc*/ 	.word	.L_x_502@srel
        /*1000*/ 	.word	.L_x_503@srel


	//----- nvinfo : EIATTR_MAX_THREADS
	.align		4
.L_70:
        /*1004*/ 	.byte	0x04, 0x05
        /*1006*/ 	.short	(.L_72 - .L_71)
.L_71:
        /*1008*/ 	.word	0x00000200
        /*100c*/ 	.word	0x00000001
        /*1010*/ 	.word	0x00000001


	//----- nvinfo : EIATTR_CRS_STACK_SIZE
	.align		4
.L_72:
        /*1014*/ 	.byte	0x04, 0x1e
        /*1016*/ 	.short	(.L_74 - .L_73)
.L_73:
        /*1018*/ 	.word	0x00000000


	//----- nvinfo : EIATTR_CBANK_PARAM_SIZE
	.align		4
.L_74:
        /*101c*/ 	.byte	0x03, 0x19
        /*101e*/ 	.short	0x0600


	//----- nvinfo : EIATTR_PARAM_CBANK
	.align		4
        /*1020*/ 	.byte	0x04, 0x0a
        /*1022*/ 	.short	(.L_76 - .L_75)
	.align		4
.L_75:
        /*1024*/ 	.word	index@(.nv.constant0._ZN7cutlass13device_kernelINS_4fmha6kernel36Sm100FmhaFwdKernelTmaWarpspecializedIN4cute5tupleIJiiiNS5_IJNS5_IJiiEEEiEEEEEENS1_10collective38Sm100FmhaFwdMainloopTmaWarpspecializedINS_10bfloat16_tEffNS5_IJNS4_1CILi256EEENSC_ILi128EEENSC_ILi32EEEEEENS5_IJiNSC_ILi1EEES7_EEENS5_IJiSH_NS5_IJNS5_IJNSC_ILi0EEEiEEEiEEEEEESM_NS9_10CausalMaskILb1EEENS5_IJNSC_ILi2EEESH_SH_EEENSC_ILb0EEEEENS9_38Sm100FmhaFwdEpilogueTmaWarpspecializedINS_6half_tEfNS5_IJSE_SF_SE_EEESI_NS5_IJSH_S7_EEESR_EENS2_23PersistentTileSchedulerENS2_41Sm100FmhaCtxKernelWarpspecializedScheduleEEEEEvNT_6ParamsE)
        /*1028*/ 	.short	0x0380
        /*102a*/ 	.short	0x0600


	//----- nvinfo : EIATTR_SW_WAR
	.align		4
.L_76:
        /*102c*/ 	.byte	0x04, 0x36
        /*102e*/ 	.short	(.L_78 - .L_77)
.L_77:
        /*1030*/ 	.word	0x00000008
.L_78:


//--------------------- .nv.callgraph             --------------------------
	.section	.nv.callgraph,"",@"SHT_CUDA_CALLGRAPH"
	.align	4
	.sectionentsize	8
	.align		4
        /*0000*/ 	.word	0x00000000
	.align		4
        /*0004*/ 	.word	0xffffffff
	.align		4
        /*0008*/ 	.word	index@(_ZN7cutlass13device_kernelINS_4fmha6kernel36Sm100FmhaFwdKernelTmaWarpspecializedIN4cute5tupleIJiiiNS5_IJNS5_IJiiEEEiEEEEEENS1_10collective38Sm100FmhaFwdMainloopTmaWarpspecializedINS_10bfloat16_tEffNS5_IJNS4_1CILi256EEENSC_ILi128EEENSC_ILi32EEEEEENS5_IJiNSC_ILi1EEES7_EEENS5_IJiSH_NS5_IJNS5_IJNSC_ILi0EEEiEEEiEEEEEESM_NS9_10CausalMaskILb1EEENS5_IJNSC_ILi2EEESH_SH_EEENSC_ILb0EEEEENS9_38Sm100FmhaFwdEpilogueTmaWarpspecializedINS_6half_tEfNS5_IJSE_SF_SE_EEESI_NS5_IJSH_S7_EEESR_EENS2_23PersistentTileSchedulerENS2_41Sm100FmhaCtxKernelWarpspecializedScheduleEEEEEvNT_6ParamsE)
	.align		4
        /*000c*/ 	.word	index@(__assertfail)
	.align		4
        /*0010*/ 	.word	index@(_ZN7cutlass13device_kernelINS_4fmha6kernel36Sm100FmhaFwdKernelTmaWarpspecializedIN4cute5tupleIJiiiNS5_IJNS5_IJiiEEEiEEEEEENS1_10collective38Sm100FmhaFwdMainloopTmaWarpspecializedINS_10bfloat16_tEffNS5_IJNS4_1CILi256EEENSC_ILi128EEENSC_ILi32EEEEEENS5_IJiNSC_ILi1EEES7_EEENS5_IJiSH_NS5_IJNS5_IJNSC_ILi0EEEiEEEiEEEEEESM_NS9_10CausalMaskILb1EEENS5_IJNSC_ILi2EEESH_SH_EEENSC_ILb0EEEEENS9_38Sm100FmhaFwdEpilogueTmaWarpspecializedINS_6half_tEfNS5_IJSE_SF_SE_EEESI_NS5_IJSH_S7_EEESR_EENS2_23PersistentTileSchedulerENS2_41Sm100FmhaCtxKernelWarpspecializedScheduleEEEEEvNT_6ParamsE)
	.align		4
        /*0014*/ 	.word	index@(vprintf)
	.align		4
        /*0018*/ 	.word	0x00000000
	.align		4
        /*001c*/ 	.word	0xfffffffe
	.align		4
        /*0020*/ 	.word	0x00000000
	.align		4
        /*0024*/ 	.word	0xfffffffd
	.align		4
        /*0028*/ 	.word	0x00000000
	.align		4
        /*002c*/ 	.word	0xfffffffc


//--------------------- .nv.constant4             --------------------------
	.section	.nv.constant4,"a",@progbits
	.align	8
	.align		8
.nv.constant4:
        /*0000*/ 	.dword	vprintf
	.align		8
        /*0008*/ 	.dword	__assertfail
	.align		8
        /*0010*/ 	.dword	__unnamed_1
	.align		8
        /*0018*/ 	.dword	__unnamed_2
	.align		8
        /*0020*/ 	.dword	__unnamed_3
	.align		8
        /*0028*/ 	.dword	__unnamed_4
	.align		8
        /*0030*/ 	.dword	__unnamed_5
	.align		8
        /*0038*/ 	.dword	__unnamed_6
	.align		8
        /*0040*/ 	.dword	__unnamed_7
	.align		8
        /*0048*/ 	.dword	_ZN39_INTERNAL_bad66d6e_4_k_cu_5ca2027a_36374cuda3std3__45__cpo5beginE
	.align		8
        /*0050*/ 	.dword	_ZN39_INTERNAL_bad66d6e_4_k_cu_5ca2027a_36374cuda3std3__45__cpo3endE
	.align		8
        /*0058*/ 	.dword	_ZN39_INTERNAL_bad66d6e_4_k_cu_5ca2027a_36374cuda3std3__45__cpo6cbeginE
	.align		8
        /*0060*/ 	.dword	_ZN39_INTERNAL_bad66d6e_4_k_cu_5ca2027a_36374cuda3std3__45__cpo4cendE
	.align		8
        /*0068*/ 	.dword	_ZN39_INTERNAL_bad66d6e_4_k_cu_5ca2027a_36374cuda3std3__441_GLOBAL__N__bad66d6e_4_k_cu_5ca2027a_36376ignoreE
	.align		8
        /*0070*/ 	.dword	_ZN39_INTERNAL_bad66d6e_4_k_cu_5ca2027a_36374cuda3std3__419piecewise_constructE
	.align		8
        /*0078*/ 	.dword	_ZN39_INTERNAL_bad66d6e_4_k_cu_5ca2027a_36374cuda3std3__48in_placeE
	.align		8
        /*0080*/ 	.dword	_ZN39_INTERNAL_bad66d6e_4_k_cu_5ca2027a_36374cuda3std6ranges3__45__cpo4swapE
	.align		8
        /*0088*/ 	.dword	_ZN39_INTERNAL_bad66d6e_4_k_cu_5ca2027a_36374cuda3std6ranges3__45__cpo9iter_moveE
	.align		8
        /*0090*/ 	.dword	_ZN39_INTERNAL_bad66d6e_4_k_cu_5ca2027a_36374cute7productE
	.align		8
        /*0098*/ 	.dword	_ZN39_INTERNAL_bad66d6e_4_k_cu_5ca2027a_36374cute1_E
	.align		8
        /*00a0*/ 	.dword	$str$22
	.align		8
        /*00a8*/ 	.dword	$str$23
	.align		8
        /*00b0*/ 	.dword	$str$26
	.align		8
        /*00b8*/ 	.dword	$str$27
	.align		8
        /*00c0*/ 	.dword	$str$28
	.align		8
        /*00c8*/ 	.dword	$str$29
	.align		8
        /*00d0*/ 	.dword	$str$30
	.align		8
        /*00d8*/ 	.dword	$str$31
	.align		8
        /*00e0*/ 	.dword	$str$32
	.align		8
        /*00e8*/ 	.dword	$str$33
	.align		8
        /*00f0*/ 	.dword	$str$34
	.align		8
        /*00f8*/ 	.dword	$str$35
	.align		8
        /*0100*/ 	.dword	$str$36
	.align		8
        /*0108*/ 	.dword	$str$37


//--------------------- .nv.constant2._ZN7cutlass13device_kernelINS_4fmha6kernel36Sm100FmhaFwdKernelTmaWarpspecializedIN4cute5tupleIJiiiNS5_IJNS5_IJiiEEEiEEEEEENS1_10collective38Sm100FmhaFwdMainloopTmaWarpspecializedINS_10bfloat16_tEffNS5_IJNS4_1CILi256EEENSC_ILi128EEENSC_ILi32EEEEEENS5_IJiNSC_ILi1EEES7_EEENS5_IJiSH_NS5_IJNS5_IJNSC_ILi0EEEiEEEiEEEEEESM_NS9_10CausalMaskILb1EEENS5_IJNSC_ILi2EEESH_SH_EEENSC_ILb0EEEEENS9_38Sm100FmhaFwdEpilogueTmaWarpspecializedINS_6half_tEfNS5_IJSE_SF_SE_EEESI_NS5_IJSH_S7_EEESR_EENS2_23PersistentTileSchedulerENS2_41Sm100FmhaCtxKernelWarpspecializedScheduleEEEEEvNT_6ParamsE --------------------------
	.section	.nv.constant2._ZN7cutlass13device_kernelINS_4fmha6kernel36Sm100FmhaFwdKernelTmaWarpspecializedIN4cute5tupleIJiiiNS5_IJNS5_IJiiEEEiEEEEEENS1_10collective38Sm100FmhaFwdMainloopTmaWarpspecializedINS_10bfloat16_tEffNS5_IJNS4_1CILi256EEENSC_ILi128EEENSC_ILi32EEEEEENS5_IJiNSC_ILi1EEES7_EEENS5_IJiSH_NS5_IJNS5_IJNSC_ILi0EEEiEEEiEEEEEESM_NS9_10CausalMaskILb1EEENS5_IJNSC_ILi2EEESH_SH_EEENSC_ILb0EEEEENS9_38Sm100FmhaFwdEpilogueTmaWarpspecializedINS_6half_tEfNS5_IJSE_SF_SE_EEESI_NS5_IJSH_S7_EEESR_EENS2_23PersistentTileSchedulerENS2_41Sm100FmhaCtxKernelWarpspecializedScheduleEEEEEvNT_6ParamsE,"a",@progbits
	.sectionflags	@""
	.align	4
.nv.constant2._ZN7cutlass13device_kernelINS_4fmha6kernel36Sm100FmhaFwdKernelTmaWarpspecializedIN4cute5tupleIJiiiNS5_IJNS5_IJiiEEEiEEEEEENS1_10collective38Sm100FmhaFwdMainloopTmaWarpspecializedINS_10bfloat16_tEffNS5_IJNS4_1CILi256EEENSC_ILi128EEENSC_ILi32EEEEEENS5_IJiNSC_ILi1EEES7_EEENS5_IJiSH_NS5_IJNS5_IJNSC_ILi0EEEiEEEiEEEEEESM_NS9_10CausalMaskILb1EEENS5_IJNSC_ILi2EEESH_SH_EEENSC_ILb0EEEEENS9_38Sm100FmhaFwdEpilogueTmaWarpspecializedINS_6half_tEfNS5_IJSE_SF_SE_EEESI_NS5_IJSH_S7_EEESR_EENS2_23PersistentTileSchedulerENS2_41Sm100FmhaCtxKernelWarpspecializedScheduleEEEEEvNT_6ParamsE:
        /*0000*/ 	.byte	0xe0, 0x64, 0x01, 0x00, 0xc0, 0x8f, 0x01, 0x00, 0xb0, 0x64, 0x01, 0x00


//--------------------- .text._ZN7cutlass13device_kernelINS_4fmha6kernel36Sm100FmhaFwdKernelTmaWarpspecializedIN4cute5tupleIJiiiNS5_IJNS5_IJiiEEEiEEEEEENS1_10collective38Sm100FmhaFwdMainloopTmaWarpspecializedINS_10bfloat16_tEffNS5_IJNS4_1CILi256EEENSC_ILi128EEENSC_ILi32EEEEEENS5_IJiNSC_ILi1EEES7_EEENS5_IJiSH_NS5_IJNS5_IJNSC_ILi0EEEiEEEiEEEEEESM_NS9_10CausalMaskILb1EEENS5_IJNSC_ILi2EEESH_SH_EEENSC_ILb0EEEEENS9_38Sm100FmhaFwdEpilogueTmaWarpspecializedINS_6half_tEfNS5_IJSE_SF_SE_EEESI_NS5_IJSH_S7_EEESR_EENS2_23PersistentTileSchedulerENS2_41Sm100FmhaCtxKernelWarpspecializedScheduleEEEEEvNT_6ParamsE --------------------------
	.section	.text._ZN7cutlass13device_kernelINS_4fmha6kernel36Sm100FmhaFwdKernelTmaWarpspecializedIN4cute5tupleIJiiiNS5_IJNS5_IJiiEEEiEEEEEENS1_10collective38Sm100FmhaFwdMainloopTmaWarpspecializedINS_10bfloat16_tEffNS5_IJNS4_1CILi256EEENSC_ILi128EEENSC_ILi32EEEEEENS5_IJiNSC_ILi1EEES7_EEENS5_IJiSH_NS5_IJNS5_IJNSC_ILi0EEEiEEEiEEEEEESM_NS9_10CausalMaskILb1EEENS5_IJNSC_ILi2EEESH_SH_EEENSC_ILb0EEEEENS9_38Sm100FmhaFwdEpilogueTmaWarpspecializedINS_6half_tEfNS5_IJSE_SF_SE_EEESI_NS5_IJSH_S7_EEESR_EENS2_23PersistentTileSchedulerENS2_41Sm100FmhaCtxKernelWarpspecializedScheduleEEEEEvNT_6ParamsE,"ax",@progbits
	.align	128
.text._ZN7cutlass13device_kernelINS_4fmha6kernel36Sm100FmhaFwdKernelTmaWarpspecializedIN4cute5tupleIJiiiNS5_IJNS5_IJiiEEEiEEEEEENS1_10collective38Sm100FmhaFwdMainloopTmaWarpspecializedINS_10bfloat16_tEffNS5_IJNS4_1CILi256EEENSC_ILi128EEENSC_ILi32EEEEEENS5_IJiNSC_ILi1EEES7_EEENS5_IJiSH_NS5_IJNS5_IJNSC_ILi0EEEiEEEiEEEEEESM_NS9_10CausalMaskILb1EEENS5_IJNSC_ILi2EEESH_SH_EEENSC_ILb0EEEEENS9_38Sm100FmhaFwdEpilogueTmaWarpspecializedINS_6half_tEfNS5_IJSE_SF_SE_EEESI_NS5_IJSH_S7_EEESR_EENS2_23PersistentTileSchedulerENS2_41Sm100FmhaCtxKernelWarpspecializedScheduleEEEEEvNT_6ParamsE:
        .type           _ZN7cutlass13device_kernelINS_4fmha6kernel36Sm100FmhaFwdKernelTmaWarpspecializedIN4cute5tupleIJiiiNS5_IJNS5_IJiiEEEiEEEEEENS1_10collective38Sm100FmhaFwdMainloopTmaWarpspecializedINS_10bfloat16_tEffNS5_IJNS4_1CILi256EEENSC_ILi128EEENSC_ILi32EEEEEENS5_IJiNSC_ILi1EEES7_EEENS5_IJiSH_NS5_IJNS5_IJNSC_ILi0EEEiEEEiEEEEEESM_NS9_10CausalMaskILb1EEENS5_IJNSC_ILi2EEESH_SH_EEENSC_ILb0EEEEENS9_38Sm100FmhaFwdEpilogueTmaWarpspecializedINS_6half_tEfNS5_IJSE_SF_SE_EEESI_NS5_IJSH_S7_EEESR_EENS2_23PersistentTileSchedulerENS2_41Sm100FmhaCtxKernelWarpspecializedScheduleEEEEEvNT_6ParamsE,@function
        .size           _ZN7cutlass13device_kernelINS_4fmha6kernel36Sm100FmhaFwdKernelTmaWarpspecializedIN4cute5tupleIJiiiNS5_IJNS5_IJiiEEEiEEEEEENS1_10collective38Sm100FmhaFwdMainloopTmaWarpspecializedINS_10bfloat16_tEffNS5_IJNS4_1CILi256EEENSC_ILi128EEENSC_ILi32EEEEEENS5_IJiNSC_ILi1EEES7_EEENS5_IJiSH_NS5_IJNS5_IJNSC_ILi0EEEiEEEiEEEEEESM_NS9_10CausalMaskILb1EEENS5_IJNSC_ILi2EEESH_SH_EEENSC_ILb0EEEEENS9_38Sm100FmhaFwdEpilogueTmaWarpspecializedINS_6half_tEfNS5_IJSE_SF_SE_EEESI_NS5_IJSH_S7_EEESR_EENS2_23PersistentTileSchedulerENS2_41Sm100FmhaCtxKernelWarpspecializedScheduleEEEEEvNT_6ParamsE,(.L_x_504 - _ZN7cutlass13device_kernelINS_4fmha6kernel36Sm100FmhaFwdKernelTmaWarpspecializedIN4cute5tupleIJiiiNS5_IJNS5_IJiiEEEiEEEEEENS1_10collective38Sm100FmhaFwdMainloopTmaWarpspecializedINS_10bfloat16_tEffNS5_IJNS4_1CILi256EEENSC_ILi128EEENSC_ILi32EEEEEENS5_IJiNSC_ILi1EEES7_EEENS5_IJiSH_NS5_IJNS5_IJNSC_ILi0EEEiEEEiEEEEEESM_NS9_10CausalMaskILb1EEENS5_IJNSC_ILi2EEESH_SH_EEENSC_ILb0EEEEENS9_38Sm100FmhaFwdEpilogueTmaWarpspecializedINS_6half_tEfNS5_IJSE_SF_SE_EEESI_NS5_IJSH_S7_EEESR_EENS2_23PersistentTileSchedulerENS2_41Sm100FmhaCtxKernelWarpspecializedScheduleEEEEEvNT_6ParamsE)
        .other          _ZN7cutlass13device_kernelINS_4fmha6kernel36Sm100FmhaFwdKernelTmaWarpspecializedIN4cute5tupleIJiiiNS5_IJNS5_IJiiEEEiEEEEEENS1_10collective38Sm100FmhaFwdMainloopTmaWarpspecializedINS_10bfloat16_tEffNS5_IJNS4_1CILi256EEENSC_ILi128EEENSC_ILi32EEEEEENS5_IJiNSC_ILi1EEES7_EEENS5_IJiSH_NS5_IJNS5_IJNSC_ILi0EEEiEEEiEEEEEESM_NS9_10CausalMaskILb1EEENS5_IJNSC_ILi2EEESH_SH_EEENSC_ILb0EEEEENS9_38Sm100FmhaFwdEpilogueTmaWarpspecializedINS_6half_tEfNS5_IJSE_SF_SE_EEESI_NS5_IJSH_S7_EEESR_EENS2_23PersistentTileSchedulerENS2_41Sm100FmhaCtxKernelWarpspecializedScheduleEEEEEvNT_6ParamsE,@"STO_CUDA_ENTRY STV_DEFAULT"
_ZN7cutlass13device_kernelINS_4fmha6kernel36Sm100FmhaFwdKernelTmaWarpspecializedIN4cute5tupleIJiiiNS5_IJNS5_IJiiEEEiEEEEEENS1_10collective38Sm100FmhaFwdMainloopTmaWarpspecializedINS_10bfloat16_tEffNS5_IJNS4_1CILi256EEENSC_ILi128EEENSC_ILi32EEEEEENS5_IJiNSC_ILi1EEES7_EEENS5_IJiSH_NS5_IJNS5_IJNSC_ILi0EEEiEEEiEEEEEESM_NS9_10CausalMaskILb1EEENS5_IJNSC_ILi2EEESH_SH_EEENSC_ILb0EEEEENS9_38Sm100FmhaFwdEpilogueTmaWarpspecializedINS_6half_tEfNS5_IJSE_SF_SE_EEESI_NS5_IJSH_S7_EEESR_EENS2_23PersistentTileSchedulerENS2_41Sm100FmhaCtxKernelWarpspecializedScheduleEEEEEvNT_6ParamsE:
[----:B------:R-:W1:Y:S02]  /*0000*/  LDC R1, c[0x0][0x37c] ;  /* 0x0000df00ff017b82 */ /* 0x000e640000000800 */
[----:B-1----:R-:W-:-:S04]  /*0010*/  IADD3 R1, PT, PT, R1, -0x70, RZ ;  /* 0xffffff9001017810 */ /* 0x002fc80007ffe0ff */
[----:B------:R-:W-:Y:S01]  /*0020*/  R2UR UR38, R1 ;  /* 0x00000000012672ca */ /* 0x000fe200000e0000 */
[----:B------:R-:W1:Y:S01]  /*0030*/  S2R R41, SR_TID.X ;  /* 0x0000000000297919 */ /* 0x000e620000002100 */
[----:B------:R-:W2:Y:S01]  /*0040*/  LDCU UR4, c[0x0][0x2f8] ;  /* 0x00005f00ff0477ac */ /* 0x000ea20008000800 */
[----:B------:R-:W3:Y:S01]  /*0050*/  LDCU UR37, c[0x0][0x2fc] ;  /* 0x00005f80ff2577ac */ /* 0x000ee20008000800 */
[----:B------:R-:W-:Y:S02]  /*0060*/  UPLOP3.LUT UP3, UPT, UPT, UPT, UPT, 0x40, 0x4 ;  /* 0x000000000004789c */ /* 0x000fe40003f6e870 */
[----:B------:R-:W-:Y:S02]  /*0070*/  UPLOP3.LUT UP1, UPT, UPT, UPT, UPT, 0x80, 0x8 ;  /* 0x000000000008789c */ /* 0x000fe40003f2f070 */
[----:B------:R-:W-:Y:S02]  /*0080*/  UPLOP3.LUT UP0, UPT, UPT, UPT, UPT, 0x40, 0x4 ;  /* 0x000000000004789c */ /* 0x000fe40003f0e870 */
[----:B------:R-:W-:-:S02]  /*0090*/  UPLOP3.LUT UP6, UPT, UPT, UPT, UPT, 0x40, 0x4 ;  /* 0x000000000004789c */ /* 0x000fc40003fce870 */
[----:B------:R-:W-:Y:S02]  /*00a0*/  UPLOP3.LUT UP5, UPT, UPT, UPT, UPT, 0x40, 0x4 ;  /* 0x000000000004789c */ /* 0x000fe40003fae870 */
[----:B--2---:R-:W-:Y:S02]  /*00b0*/  UIADD3 UR38, UP2, UPT, UR38, UR4, URZ ;  /* 0x0000000426267290 */ /* 0x004fe4000ff5e0ff */
[----:B------:R-:W-:Y:S02]  /*00c0*/  UP2UR UR41, UPR, URZ, 0x8 ;  /* 0x00000008ff297883 */ /* 0x000fe40008000000 */
[----:B---3--:R-:W-:Y:S02]  /*00d0*/  UIADD3.X UR37, UPT, UPT, URZ, UR37, URZ, UP2, !UPT ;  /* 0x00000025ff257290 */ /* 0x008fe400097fe4ff */
[----:B------:R-:W-:Y:S02]  /*00e0*/  UPLOP3.LUT UP2, UPT, UPT, UPT, UPT, 0x80, 0x8 ;  /* 0x000000000008789c */ /* 0x000fe40003f4f070 */
[----:B------:R-:W-:-:S02]  /*00f0*/  UPLOP3.LUT UP4, UPT, UPT, UPT, UPT, 0x40, 0x4 ;  /* 0x000000000004789c */ /* 0x000fc40003f8e870 */
[----:B------:R-:W-:Y:S01]  /*0100*/  UP2UR UR56, UPR, URZ, 0x4 ;  /* 0x00000004ff387883 */ /* 0x000fe20008000000 */
[----:B-1----:R-:W-:-:S05]  /*0110*/  SHF.R.U32.HI R3, RZ, 0x5, R41 ;  /* 0x00000005ff037819 */ /* 0x002fca0000011629 */
[----:B------:R-:W1:Y:S02]  /*0120*/  SHFL.IDX PT, R0, R3, RZ, 0x1f ;  /* 0x00001fff03007589 */ /* 0x000e6400000e0000 */
[----:B-1----:R-:W-:-:S04]  /*0130*/  SHF.R.S32.HI R5, RZ, 0x1f, R0 ;  /* 0x0000001fff057819 */ /* 0x002fc80000011400 */
[----:B------:R-:W-:-:S04]  /*0140*/  LEA.HI R2, R5, R0, RZ, 0x2 ;  /* 0x0000000005027211 */ /* 0x000fc800078f10ff */
[----:B------:R-:W-:-:S04]  /*0150*/  SHF.R.S32.HI R2, RZ, 0x2, R2 ;  /* 0x00000002ff027819 */ /* 0x000fc80000011402 */
[----:B------:R-:W-:-:S13]  /*0160*/  ISETP.NE.AND P0, PT, R2, RZ, PT ;  /* 0x000000ff0200720c */ /* 0x000fda0003f05270 */
[----:B------:R-:W-:Y:S05]  /*0170*/  @!P0 BRA `(.L_x_0) ;  /* 0x0000000400248947 */ /* 0x000fea0003800000 */
[----:B------:R-:W-:-:S13]  /*0180*/  ISETP.NE.AND P0, PT, R2, 0x2, PT ;  /* 0x000000020200780c */ /* 0x000fda0003f05270 */
[----:B------:R-:W-:Y:S05]  /*0190*/  @!P0 BRA `(.L_x_1) ;  /* 0x0000000000f48947 */ /* 0x000fea0003800000 */
[----:B------:R-:W-:-:S13]  /*01a0*/  ISETP.NE.AND P0, PT, R2, 0x1, PT ;  /* 0x000000010200780c */ /* 0x000fda0003f05270 */
[----:B------:R-:W-:Y:S05]  /*01b0*/  @P0 BRA `(.L_x_2) ;  /* 0x00000000002c0947 */ /* 0x000fea0003800000 */
[----:B------:R-:W-:Y:S01]  /*01c0*/  HFMA2 R2, -RZ, RZ, 0, 5.9604644775390625e-08 ;  /* 0x00000001ff027431 */ /* 0x000fe200000001ff */
[----:B------:R-:W-:Y:S02]  /*01d0*/  UPLOP3.LUT UP3, UPT, UPT, UPT, UPT, 0x40, 0x4 ;  /* 0x000000000004789c */ /* 0x000fe40003f6e870 */
[----:B------:R-:W-:Y:S02]  /*01e0*/  UPLOP3.LUT UP2, UPT, UPT, UPT, UPT, 0x40, 0x4 ;  /* 0x000000000004789c */ /* 0x000fe40003f4e870 */
[----:B------:R-:W-:Y:S02]  /*01f0*/  UPLOP3.LUT UP1, UPT, UPT, UPT, UPT, 0x80, 0x8 ;  /* 0x000000000008789c */ /* 0x000fe40003f2f070 */
[----:B------:R-:W-:Y:S02]  /*0200*/  UPLOP3.LUT UP0, UPT, UPT, UPT, UPT, 0x40, 0x4 ;  /* 0x000000000004789c */ /* 0x000fe40003f0e870 */
[----:B------:R-:W-:Y:S02]  /*0210*/  UPLOP3.LUT UP6, UPT, UPT, UPT, UPT, 0x40, 0x4 ;  /* 0x000000000004789c */ /* 0x000fe40003fce870 */
[----:B------:R-:W-:-:S02]  /*0220*/  UPLOP3.LUT UP5, UPT, UPT, UPT, UPT, 0x40, 0x4 ;  /* 0x000000000004789c */ /* 0x000fc40003fae870 */
[----:B------:R-:W-:Y:S02]  /*0230*/  UPLOP3.LUT UP4, UPT, UPT, UPT, UPT, 0x80, 0x8 ;  /* 0x000000000008789c */ /* 0x000fe40003f8f070 */
[----:B------:R-:W-:Y:S02]  /*0240*/  UP2UR UR41, UPR, URZ, 0x8 ;  /* 0x00000008ff297883 */ /* 0x000fe40008000000 */
[----:B------:R-:W-:Y:S01]  /*0250*/  UP2UR UR56, UPR, URZ, 0x4 ;  /* 0x00000004ff387883 */ /* 0x000fe20008000000 */
[----:B------:R-:W-:Y:S11]  /*0260*/  BRA `(.L_x_0) ;  /* 0x0000000000e87947 */ /* 0x000ff60003800000 */
.L_x_2:
[----:B------:R-:W-:Y:S01]  /*0270*/  ISETP.NE.AND P0, PT, R0, 0xc, PT ;  /* 0x0000000c0000780c */ /* 0x000fe20003f05270 */
[----:B------:R-:W-:Y:S01]  /*0280*/  UPLOP3.LUT UP2, UPT, UPT, UPT, UPT, 0x40, 0x4 ;  /* 0x000000000004789c */ /* 0x000fe20003f4e870 */
[----:B------:R-:W-:Y:S01]  /*0290*/  HFMA2 R2, -RZ, RZ, 0, 1.78813934326171875e-07 ;  /* 0x00000003ff027431 */ /* 0x000fe200000001ff */
[----:B------:R-:W-:Y:S02]  /*02a0*/  UPLOP3.LUT UP1, UPT, UPT, UPT, UPT, 0x80, 0x8 ;  /* 0x000000000008789c */ /* 0x000fe40003f2f070 */
[----:B------:R-:W-:Y:S02]  /*02b0*/  UP2UR UR41, UPR, URZ, 0x4 ;  /* 0x00000004ff297883 */ /* 0x000fe40008000000 */
[----:B------:R-:W-:Y:S02]  /*02c0*/  UPLOP3.LUT UP2, UPT, UPT, UPT, UPT, 0x40, 0x4 ;  /* 0x000000000004789c */ /* 0x000fe40003f4e870 */
[----:B------:R-:W-:Y:S02]  /*02d0*/  UPLOP3.LUT UP0, UPT, UPT, UPT, UPT, 0x40, 0x4 ;  /* 0x000000000004789c */ /* 0x000fe40003f0e870 */
[----:B------:R-:W-:-:S02]  /*02e0*/  UPLOP3.LUT UP6, UPT, UPT, UPT, UPT, 0x40, 0x4 ;  /* 0x000000000004789c */ /* 0x000fc40003fce870 */
[----:B------:R-:W-:Y:S02]  /*02f0*/  UPLOP3.LUT UP5, UPT, UPT, UPT, UPT, 0x80, 0x8 ;  /* 0x000000000008789c */ /* 0x000fe40003faf070 */
[----:B------:R-:W-:Y:S02]  /*0300*/  UPLOP3.LUT UP4, UPT, UPT, UPT, UPT, 0x40, 0x4 ;  /* 0x000000000004789c */ /* 0x000fe40003f8e870 */
[----:B------:R-:W-:Y:S01]  /*0310*/  UP2UR UR56, UPR, URZ, 0x4 ;  /* 0x00000004ff387883 */ /* 0x000fe20008000000 */
[----:B------:R-:W-:Y:S11]  /*0320*/  @!P0 BRA `(.L_x_0) ;  /* 0x0000000000b88947 */ /* 0x000ff60003800000 */
[----:B------:R-:W-:-:S13]  /*0330*/  ISETP.NE.AND P0, PT, R0, 0xe, PT ;  /* 0x0000000e0000780c */ /* 0x000fda0003f05270 */
[----:B------:R-:W-:Y:S05]  /*0340*/  @!P0 BRA `(.L_x_3) ;  /* 0x00000000005c8947 */ /* 0x000fea0003800000 */
[----:B------:R-:W-:-:S13]  /*0350*/  ISETP.NE.AND P0, PT, R0, 0xd, PT ;  /* 0x0000000d0000780c */ /* 0x000fda0003f05270 */
[----:B------:R-:W-:Y:S05]  /*0360*/  @P0 BRA `(.L_x_4) ;  /* 0x00000000002c0947 */ /* 0x000fea0003800000 */
[----:B------:R-:W-:Y:S01]  /*0370*/  HFMA2 R2, -RZ, RZ, 0, 2.384185791015625e-07 ;  /* 0x00000004ff027431 */ /* 0x000fe200000001ff */
        /* <DEDUP_REMOVED lines=10> */
.L_x_4:
[----:B------:R-:W-:Y:S01]  /*0420*/  HFMA2 R2, -RZ, RZ, 0, 3.5762786865234375e-07 ;  /* 0x00000006ff027431 */ /* 0x000fe200000001ff */
[----:B------:R-:W-:Y:S02]  /*0430*/  UPLOP3.LUT UP3, UPT, UPT, UPT, UPT, 0x40, 0x4 ;  /* 0x000000000004789c */ /* 0x000fe40003f6e870 */
[----:B------:R-:W-:Y:S02]  /*0440*/  UPLOP3.LUT UP2, UPT, UPT, UPT, UPT, 0x40, 0x4 ;  /* 0x000000000004789c */ /* 0x000fe40003f4e870 */
[----:B------:R-:W-:Y:S02]  /*0450*/  UPLOP3.LUT UP0, UPT, UPT, UPT, UPT, 0x40, 0x4 ;  /* 0x000000000004789c */ /* 0x000fe40003f0e870 */
[----:B------:R-:W-:Y:S02]  /*0460*/  UPLOP3.LUT UP6, UPT, UPT, UPT, UPT, 0x40, 0x4 ;  /* 0x000000000004789c */ /* 0x000fe40003fce870 */
[----:B------:R-:W-:Y:S02]  /*0470*/  UPLOP3.LUT UP5, UPT, UPT, UPT, UPT, 0x40, 0x4 ;  /* 0x000000000004789c */ /* 0x000fe40003fae870 */
[----:B------:R-:W-:-:S02]  /*0480*/  UPLOP3.LUT UP4, UPT, UPT, UPT, UPT, 0x40, 0x4 ;  /* 0x000000000004789c */ /* 0x000fc40003f8e870 */
[----:B------:R-:W-:Y:S02]  /*0490*/  UP2UR UR41, UPR, URZ, 0x8 ;  /* 0x00000008ff297883 */ /* 0x000fe40008000000 */
[----:B------:R-:W-:Y:S01]  /*04a0*/  UP2UR UR56, UPR, URZ, 0x4 ;  /* 0x00000004ff387883 */ /* 0x000fe20008000000 */
[----:B------:R-:W-:Y:S11]  /*04b0*/  BRA `(.L_x_0) ;  /* 0x0000000000547947 */ /* 0x000ff60003800000 */
.L_x_3:
[----:B------:R-:W-:Y:S01]  /*04c0*/  HFMA2 R2, -RZ, RZ, 0, 2.98023223876953125e-07 ;  /* 0x00000005ff027431 */ /* 0x000fe200000001ff */
        /* <DEDUP_REMOVED lines=10> */
.L_x_1:
[----:B------:R-:W-:Y:S01]  /*0570*/  HFMA2 R2, -RZ, RZ, 0, 1.1920928955078125e-07 ;  /* 0x00000002ff027431 */ /* 0x000fe200000001ff */
        /* <DEDUP_REMOVED lines=8> */
[----:B------:R-:W-:-:S12]  /*0600*/  UP2UR UR56, UPR, URZ, 0x4 ;  /* 0x00000004ff387883 */ /* 0x000fd80008000000 */
.L_x_0:
[----:B------:R-:W-:Y:S01]  /*0610*/  ELECT P0, URZ, PT ;  /* 0x0000000000ff782f */ /* 0x000fe20003800000 */
[----:B------:R-:W-:Y:S03]  /*0620*/  BSSY.RECONVERGENT B0, `(.L_x_5) ;  /* 0x000000f000007945 */ /* 0x000fe60003800200 */
[----:B------:R-:W-:Y:S02]  /*0630*/  PLOP3.LUT P2, PT, P0, PT, UP0, 0x5d, 0xd5 ;  /* 0x0000000000d5781c */ /* 0x000fe4000074eb0d */
[----:B------:R-:W-:-:S11]  /*0640*/  PLOP3.LUT P1, PT, P0, PT, UP6, 0x5d, 0xd5 ;  /* 0x0000000000d5781c */ /* 0x000fd6000072eb6d */
[----:B------:R-:W-:Y:S05]  /*0650*/  @P2 BRA `(.L_x_6) ;  /* 0x00000000002c2947 */ /* 0x000fea0003800000 */
[----:B------:R-:W1:Y:S02]  /*0660*/  LDCU.64 UR4, c[0x0][0x348] ;  /* 0x00006900ff0477ac */ /* 0x000e640008000a00 */
[----:B-1----:R-:W-:-:S04]  /*0670*/  UIADD3 UR8, UP0, UPT, UR4, 0x80, URZ ;  /* 0x0000008004087890 */ /* 0x002fc8000ff1e0ff */
[----:B------:R-:W-:Y:S02]  /*0680*/  UIADD3.X UR9, UPT, UPT, URZ, UR5, URZ, UP0, !UPT ;  /* 0x00000005ff097290 */ /* 0x000fe400087fe4ff */
[----:B------:R-:W-:-:S04]  /*0690*/  UIADD3 UR6, UP0, UPT, UR4, 0x180, URZ ;  /* 0x0000018004067890 */ /* 0x000fc8000ff1e0ff */
[----:B------:R-:W-:Y:S02]  /*06a0*/  UIADD3.X UR7, UPT, UPT, URZ, UR5, URZ, UP0, !UPT ;  /* 0x00000005ff077290 */ /* 0x000fe400087fe4ff */
[----:B------:R-:W-:Y:S01]  /*06b0*/  UIADD3 UR4, UP0, UPT, UR4, 0x280, URZ ;  /* 0x0000028004047890 */ /* 0x000fe2000ff1e0ff */
[----:B------:R1:W-:Y:S03]  /*06c0*/  UTMACCTL.PF [UR8] ;  /* 0x00000000080079b9 */ /* 0x0003e60008040000 */
[----:B------:R-:W-:-:S03]  /*06d0*/  UIADD3.X UR5, UPT, UPT, URZ, UR5, URZ, UP0, !UPT ;  /* 0x00000005ff057290 */ /* 0x000fc600087fe4ff */
[----:B------:R1:W-:Y:S06]  /*06e0*/  UTMACCTL.PF [UR6] ;  /* 0x00000000060079b9 */ /* 0x0003ec0008040000 */
[----:B------:R1:W-:Y:S02]  /*06f0*/  UTMACCTL.PF [UR4] ;  /* 0x00000000040079b9 */ /* 0x0003e40008040000 */
[----:B-1----:R-:W-:Y:S01]  /*0700*/  NOP ;  /* 0x0000000000007918 */ /* 0x002fe20000000000 */
.L_x_6:
[----:B------:R-:W-:Y:S05]  /*0710*/  BSYNC.RECONVERGENT B0 ;  /* 0x0000000000007941 */ /* 0x000fea0003800200 */
.L_x_5:
[----:B------:R-:W-:Y:S04]  /*0720*/  BSSY.RECONVERGENT B0, `(.L_x_7) ;  /* 0x000001b000007945 */ /* 0x000fe80003800200 */
[----:B------:R-:W-:Y:S05]  /*0730*/  @P1 BRA `(.L_x_8) ;  /* 0x0000000000241947 */ /* 0x000fea0003800000 */
[----:B------:R-:W1:Y:S01]  /*0740*/  LDCU.64 UR4, c[0x0][0x348] ;  /* 0x00006900ff0477ac */ /* 0x000e620008000a00 */
[----:B------:R-:W-:Y:S02]  /*0750*/  PLOP3.LUT P6, PT, PT, PT, PT, 0x80, 0x8 ;  /* 0x000000000008781c */ /* 0x000fe40003fcf070 */
[----:B------:R-:W-:Y:S02]  /*0760*/  PLOP3.LUT P5, PT, PT, PT, PT, 0x8, 0x80 ;  /* 0x000000000080781c */ /* 0x000fe40003fae170 */
[----:B------:R-:W-:Y:S02]  /*0770*/  PLOP3.LUT P4, PT, PT, PT, PT, 0x80, 0x8 ;  /* 0x000000000008781c */ /* 0x000fe40003f8f070 */
[----:B------:R-:W-:Y:S01]  /*0780*/  PLOP3.LUT P3, PT, PT, PT, PT, 0x80, 0x8 ;  /* 0x000000000008781c */ /* 0x000fe20003f6f070 */
[----:B-1----:R-:W-:-:S04]  /*0790*/  UIADD3 UR4, UP0, UPT, UR4, 0x400, URZ ;  /* 0x0000040004047890 */ /* 0x002fc8000ff1e0ff */
[----:B------:R-:W-:-:S09]  /*07a0*/  UIADD3.X UR5, UPT, UPT, URZ, UR5, URZ, UP0, !UPT ;  /* 0x00000005ff057290 */ /* 0x000fd200087fe4ff */
[----:B------:R1:W-:Y:S02]  /*07b0*/  UTMACCTL.PF [UR4] ;  /* 0x00000000040079b9 */ /* 0x0003e40008040000 */
[----:B-1----:R-:W-:Y:S05]  /*07c0*/  BRA `(.L_x_9) ;  /* 0x0000000000407947 */ /* 0x002fea0003800000 */
.L_x_8:
[----:B------:R-:W-:-:S13]  /*07d0*/  ISETP.NE.AND P1, PT, R2, 0x3, PT ;  /* 0x000000030200780c */ /* 0x000fda0003f25270 */
[----:B------:R-:W-:Y:S05]  /*07e0*/  @!P1 BRA `(.L_x_10) ;  /* 0x0000000000289947 */ /* 0x000fea0003800000 */
[----:B------:R-:W-:Y:S02]  /*07f0*/  ISETP.NE.AND P1, PT, R2, 0x4, PT ;  /* 0x000000040200780c */ /* 0x000fe40003f25270 */
[----:B------:R-:W-:Y:S02]  /*0800*/  PLOP3.LUT P4, PT, PT, PT, PT, 0x80, 0x8 ;  /* 0x000000000008781c */ /* 0x000fe40003f8f070 */
[----:B------:R-:W-:Y:S02]  /*0810*/  PLOP3.LUT P5, PT, PT, PT, PT, 0x8, 0x80 ;  /* 0x000000000080781c */ /* 0x000fe40003fae170 */
[----:B------:R-:W-:Y:S02]  /*0820*/  PLOP3.LUT P6, PT, PT, PT, PT, 0x80, 0x8 ;  /* 0x000000000008781c */ /* 0x000fe40003fcf070 */
[----:B------:R-:W-:-:S05]  /*0830*/  PLOP3.LUT P3, PT, PT, PT, PT, 0x80, 0x8 ;  /* 0x000000000008781c */ /* 0x000fca0003f6f070 */
[----:B------:R-:W-:Y:S08]  /*0840*/  @P1 BRA `(.L_x_9) ;  /* 0x0000000000201947 */ /* 0x000ff00003800000 */
[----:B------:R-:W-:Y:S02]  /*0850*/  PLOP3.LUT P5, PT, PT, PT, PT, 0x8, 0x80 ;  /* 0x000000000080781c */ /* 0x000fe40003fae170 */
[----:B------:R-:W-:Y:S02]  /*0860*/  PLOP3.LUT P6, PT, PT, PT, PT, 0x8, 0x80 ;  /* 0x000000000080781c */ /* 0x000fe40003fce170 */
[----:B------:R-:W-:Y:S01]  /*0870*/  PLOP3.LUT P3, PT, PT, PT, PT, 0x8, 0x80 ;  /* 0x000000000080781c */ /* 0x000fe20003f6e170 */
[----:B------:R-:W-:-:S12]  /*0880*/  BRA `(.L_x_9) ;  /* 0x0000000000107947 */ /* 0x000fd80003800000 */
.L_x_10:
[----:B------:R-:W-:Y:S02]  /*0890*/  PLOP3.LUT P6, PT, PT, PT, PT, 0x8, 0x80 ;  /* 0x000000000080781c */ /* 0x000fe40003fce170 */
[----:B------:R-:W-:Y:S02]  /*08a0*/  PLOP3.LUT P5, PT, PT, PT, PT, 0x80, 0x8 ;  /* 0x000000000008781c */ /* 0x000fe40003faf070 */
[----:B------:R-:W-:Y:S02]  /*08b0*/  PLOP3.LUT P4, PT, PT, PT, PT, 0x8, 0x80 ;  /* 0x000000000080781c */ /* 0x000fe40003f8e170 */
[----:B------:R-:W-:-:S13]  /*08c0*/  PLOP3.LUT P3, PT, PT, PT, PT, 0x80, 0x8 ;  /* 0x000000000008781c */ /* 0x000fda0003f6f070 */
.L_x_9:
[----:B------:R-:W-:Y:S05]  /*08d0*/  BSYNC.RECONVERGENT B0 ;  /* 0x0000000000007941 */ /* 0x000fea0003800200 */
.L_x_7:
[----:B------:R-:W1:Y:S01]  /*08e0*/  SHFL.IDX PT, R0, R3, RZ, 0x1f ;  /* 0x00001fff03007589 */ /* 0x000e6200000e0000 */
[----:B------:R-:W-:Y:S02]  /*08f0*/  ISETP.NE.AND P1, PT, R2, 0x3, PT ;  /* 0x000000030200780c */ /* 0x000fe40003f25270 */
[----:B------:R-:W-:Y:S02]  /*0900*/  PLOP3.LUT P0, PT, P0, PT, UP1, 0xae, 0xea ;  /* 0x0000000000ea781c */ /* 0x000fe4000070f51e */
[----:B-1----:R-:W-:-:S13]  /*0910*/  ISETP.NE.AND P2, PT, R0, RZ, PT ;  /* 0x000000ff0000720c */ /* 0x002fda0003f45270 */
[----:B------:R-:W-:Y:S05]  /*0920*/  @P2 BRA `(.L_x_11) ;  /* 0x0000000000382947 */ /* 0x000fea0003800000 */
[----:B------:R-:W1:Y:S01]  /*0930*/  S2UR UR5, SR_CgaCtaId ;  /* 0x00000000000579c3 */ /* 0x000e620000008800 */
[----:B------:R-:W-:Y:S01]  /*0940*/  UMOV UR6, 0x400 ;  /* 0x0000040000067882 */ /* 0x000fe20000000000 */
[----:B------:R-:W-:Y:S01]  /*0950*/  UMOV UR4, 0x1 ;  /* 0x0000000100047882 */ /* 0x000fe20000000000 */
[----:B------:R-:W-:Y:S01]  /*0960*/  ELECT P2, URZ, PT ;  /* 0x0000000000ff782f */ /* 0x000fe20003840000 */
[----:B-1----:R-:W-:Y:S02]  /*0970*/  ULEA UR5, UR5, UR6, 0x18 ;  /* 0x0000000605057291 */ /* 0x002fe4000f8ec0ff */
[----:B------:R-:W-:-:S04]  /*0980*/  UIADD3 UR6, UPT, UPT, -UR4, 0x100000, URZ ;  /* 0x0010000004067890 */ /* 0x000fc8000fffe1ff */
[----:B------:R-:W-:Y:S02]  /*0990*/  USHF.L.U32 UR7, UR6, 0xb, URZ ;  /* 0x0000000b06077899 */ /* 0x000fe400080006ff */
[----:B------:R-:W-:Y:S01]  /*09a0*/  USHF.L.U32 UR6, UR6, 0x1, URZ ;  /* 0x0000000106067899 */ /* 0x000fe200080006ff */
[----:B------:R-:W1:Y:S11]  /*09b0*/  FENCE.VIEW.ASYNC.S ;  /* 0x00000000000073c6 */ /* 0x000e760000000000 */
[----:B-1----:R1:W2:Y:S01]  /*09c0*/  SYNCS.EXCH.64 URZ, [UR5+0xe000], UR6 ;  /* 0x00e0000605ff75b2 */ /* 0x0022a20008000100 */
[----:B------:R1:W3:Y:S01]  /*09d0*/  SYNCS.EXCH.64 URZ, [UR5+0xe010], UR6 ;  /* 0x00e0100605ff75b2 */ /* 0x0002e20008000100 */
[----:B------:R1:W4:Y:S01]  /*09e0*/  SYNCS.EXCH.64 URZ, [UR5+0xe008], UR6 ;  /* 0x00e0080605ff75b2 */ /* 0x0003220008000100 */
[----:B------:R1:W1:Y:S01]  /*09f0*/  SYNCS.EXCH.64 URZ, [UR5+0xe018], UR6 ;  /* 0x00e0180605ff75b2 */ /* 0x0002620008000100 */
[----:B------:R-:W-:Y:S01]  /*0a00*/  NOP ;  /* 0x0000000000007918 */ /* 0x000fe20000000000 */
.L_x_11:
[----:B------:R-:W-:Y:S01]  /*0a10*/  NOP ;  /* 0x0000000000007918 */ /* 0x000fe20000000000 */
[----:B------:R-:W-:Y:S05]  /*0a20*/  @!P1 BRA `(.L_x_12) ;  /* 0x0000000000289947 */ /* 0x000fea0003800000 */
[----:B------:R-:W-:Y:S01]  /*0a30*/  ISETP.NE.AND P1, PT, R2, 0x4, PT ;  /* 0x000000040200780c */ /* 0x000fe20003f25270 */
[----:B------:R-:W-:Y:S02]  /*0a40*/  UPLOP3.LUT UP3, UPT, UPT, UPT, UPT, 0x80, 0x8 ;  /* 0x000000000008789c */ /* 0x000fe40003f6f070 */
[----:B------:R-:W-:Y:S02]  /*0a50*/  UPLOP3.LUT UP2, UPT, UPT, UPT, UPT, 0x40, 0x4 ;  /* 0x000000000004789c */ /* 0x000fe40003f4e870 */
[----:B------:R-:W-:Y:S02]  /*0a60*/  UPLOP3.LUT UP1, UPT, UPT, UPT, UPT, 0x80, 0x8 ;  /* 0x000000000008789c */ /* 0x000fe40003f2f070 */
[----:B------:R-:W-:-:S06]  /*0a70*/  UPLOP3.LUT UP0, UPT, UPT, UPT, UPT, 0x80, 0x8 ;  /* 0x000000000008789c */ /* 0x000fcc0003f0f070 */
[----:B------:R-:W-:Y:S05]  /*0a80*/  @P1 BRA `(.L_x_13) ;  /* 0x0000000000201947 */ /* 0x000fea0003800000 */
[----:B------:R-:W-:Y:S02]  /*0a90*/  UPLOP3.LUT UP2, UPT, UPT, UPT, UPT, 0x40, 0x4 ;  /* 0x000000000004789c */ /* 0x000fe40003f4e870 */
[----:B------:R-:W-:Y:S02]  /*0aa0*/  UPLOP3.LUT UP3, UPT, UPT, UPT, UPT, 0x40, 0x4 ;  /* 0x000000000004789c */ /* 0x000fe40003f6e870 */
[----:B------:R-:W-:Y:S01]  /*0ab0*/  UPLOP3.LUT UP0, UPT, UPT, UPT, UPT, 0x40, 0x4 ;  /* 0x000000000004789c */ /* 0x000fe20003f0e870 */
[----:B------:R-:W-:Y:S05]  /*0ac0*/  BRA `(.L_x_13) ;  /* 0x0000000000107947 */ /* 0x000fea0003800000 */
.L_x_12:
[----:B------:R-:W-:Y:S02]  /*0ad0*/  UPLOP3.LUT UP3, UPT, UPT, UPT, UPT, 0x40, 0x4 ;  /* 0x000000000004789c */ /* 0x000fe40003f6e870 */
[----:B------:R-:W-:Y:S02]  /*0ae0*/  UPLOP3.LUT UP2, UPT, UPT, UPT, UPT, 0x80, 0x8 ;  /* 0x000000000008789c */ /* 0x000fe40003f4f070 */
[----:B------:R-:W-:Y:S02]  /*0af0*/  UPLOP3.LUT UP1, UPT, UPT, UPT, UPT, 0x40, 0x4 ;  /* 0x000000000004789c */ /* 0x000fe40003f2e870 */
[----:B------:R-:W-:Y:S02]  /*0b00*/  UPLOP3.LUT UP0, UPT, UPT, UPT, UPT, 0x80, 0x8 ;  /* 0x000000000008789c */ /* 0x000fe40003f0f070 */
.L_x_13:
[----:B------:R-:W5:Y:S02]  /*0b10*/  SHFL.IDX PT, R0, R3, RZ, 0x1f ;  /* 0x00001fff03007589 */ /* 0x000f6400000e0000 */
[----:B-----5:R-:W-:-:S13]  /*0b20*/  ISETP.NE.AND P1, PT, R0, RZ, PT ;  /* 0x000000ff0000720c */ /* 0x020fda0003f25270 */
[----:B------:R-:W-:Y:S05]  /*0b30*/  @P1 BRA `(.L_x_14) ;  /* 0x0000000000401947 */ /* 0x000fea0003800000 */
[----:B-1----:R-:W1:Y:S01]  /*0b40*/  S2UR UR5, SR_CgaCtaId ;  /* 0x00000000000579c3 */ /* 0x002e620000008800 */
        /* <DEDUP_REMOVED lines=8> */
[----:B-1----:R1:W1:Y:S01]  /*0bd0*/  SYNCS.EXCH.64 URZ, [UR5+0xe020], UR6 ;  /* 0x00e0200605ff75b2 */ /* 0x0022620008000100 */
[----:B------:R1:W1:Y:S01]  /*0be0*/  SYNCS.EXCH.64 URZ, [UR5+0xe038], UR6 ;  /* 0x00e0380605ff75b2 */ /* 0x0002620008000100 */
[----:B------:R1:W1:Y:S01]  /*0bf0*/  SYNCS.EXCH.64 URZ, [UR5+0xe028], UR6 ;  /* 0x00e0280605ff75b2 */ /* 0x0002620008000100 */
[----:B------:R1:W1:Y:S01]  /*0c00*/  SYNCS.EXCH.64 URZ, [UR5+0xe040], UR6 ;  /* 0x00e0400605ff75b2 */ /* 0x0002620008000100 */
[----:B------:R1:W1:Y:S01]  /*0c10*/  SYNCS.EXCH.64 URZ, [UR5+0xe030], UR6 ;  /* 0x00e0300605ff75b2 */ /* 0x0002620008000100 */
[----:B------:R1:W1:Y:S01]  /*0c20*/  SYNCS.EXCH.64 URZ, [UR5+0xe048], UR6 ;  /* 0x00e0480605ff75b2 */ /* 0x0002620008000100 */
[----:B------:R-:W-:Y:S01]  /*0c30*/  NOP ;  /* 0x0000000000007918 */ /* 0x000fe20000000000 */
.L_x_14:
[----:B------:R-:W5:Y:S01]  /*0c40*/  SHFL.IDX PT, R0, R3, RZ, 0x1f ;  /* 0x00001fff03007589 */ /* 0x000f6200000e0000 */
[----:B------:R-:W-:Y:S01]  /*0c50*/  NOP ;  /* 0x0000000000007918 */ /* 0x000fe20000000000 */
[----:B-----5:R-:W-:-:S13]  /*0c60*/  ISETP.NE.AND P1, PT, R0, RZ, PT ;  /* 0x000000ff0000720c */ /* 0x020fda0003f25270 */
[----:B------:R-:W-:Y:S05]  /*0c70*/  @P1 BRA `(.L_x_15) ;  /* 0x0000000000401947 */ /* 0x000fea0003800000 */
[----:B-1----:R-:W1:Y:S01]  /*0c80*/  S2UR UR6, SR_CgaCtaId ;  /* 0x00000000000679c3 */ /* 0x002e620000008800 */
[----:B------:R-:W-:Y:S01]  /*0c90*/  UMOV UR7, 0x400 ;  /* 0x0000040000077882 */ /* 0x000fe20000000000 */
[----:B------:R-:W-:Y:S01]  /*0ca0*/  UMOV UR5, 0x1 ;  /* 0x0000000100057882 */ /* 0x000fe20000000000 */
[----:B------:R-:W-:Y:S01]  /*0cb0*/  UMOV UR4, 0x80 ;  /* 0x0000008000047882 */ /* 0x000fe20000000000 */
[----:B------:R-:W-:-:S04]  /*0cc0*/  UIADD3 UR8, UPT, UPT, -UR5, 0x100000, URZ ;  /* 0x0010000005087890 */ /* 0x000fc8000fffe1ff */
[----:B------:R-:W-:Y:S02]  /*0cd0*/  USHF.L.U32 UR9, UR8, 0xb, URZ ;  /* 0x0000000b08097899 */ /* 0x000fe400080006ff */
[----:B------:R-:W-:Y:S02]  /*0ce0*/  USHF.L.U32 UR8, UR8, 0x1, URZ ;  /* 0x0000000108087899 */ /* 0x000fe400080006ff */
[----:B------:R-:W-:-:S04]  /*0cf0*/  UIADD3 UR4, UPT, UPT, -UR4, 0x100000, URZ ;  /* 0x0010000004047890 */ /* 0x000fc8000fffe1ff */
[----:B------:R-:W-:Y:S02]  /*0d00*/  USHF.L.U32 UR5, UR4, 0xb, URZ ;  /* 0x0000000b04057899 */ /* 0x000fe400080006ff */
[----:B------:R-:W-:Y:S01]  /*0d10*/  USHF.L.U32 UR4, UR4, 0x1, URZ ;  /* 0x0000000104047899 */ /* 0x000fe200080006ff */
[----:B------:R-:W-:Y:S01]  /*0d20*/  ELECT P1, URZ, PT ;  /* 0x0000000000ff782f */ /* 0x000fe20003820000 */
[----:B-1----:R-:W-:Y:S01]  /*0d30*/  ULEA UR6, UR6, UR7, 0x18 ;  /* 0x0000000706067291 */ /* 0x002fe2000f8ec0ff */
[----:B------:R-:W1:Y:S11]  /*0d40*/  FENCE.VIEW.ASYNC.S ;  /* 0x00000000000073c6 */ /* 0x000e760000000000 */
[----:B-1----:R1:W1:Y:S01]  /*0d50*/  SYNCS.EXCH.64 URZ, [UR6+0xe050], UR8 ;  /* 0x00e0500806ff75b2 */ /* 0x0022620008000100 */
[----:B------:R1:W1:Y:S01]  /*0d60*/  SYNCS.EXCH.64 URZ, [UR6+0xe058], UR4 ;  /* 0x00e0580406ff75b2 */ /* 0x0002620008000100 */
[----:B------:R-:W-:Y:S01]  /*0d70*/  NOP ;  /* 0x0000000000007918 */ /* 0x000fe20000000000 */
.L_x_15:
[----:B------:R-:W5:Y:S01]  /*0d80*/  SHFL.IDX PT, R0, R3, RZ, 0x1f ;  /* 0x00001fff03007589 */ /* 0x000f6200000e0000 */
[----:B-1----:R-:W-:Y:S01]  /*0d90*/  USEL UR4, URZ, 0x2, !UP4 ;  /* 0x00000002ff047887 */ /* 0x002fe2000e000000 */
[----:B------:R-:W-:Y:S01]  /*0da0*/  ISETP.NE.AND P2, PT, R2, 0x2, PT ;  /* 0x000000020200780c */ /* 0x000fe20003f45270 */
[----:B------:R-:W-:Y:S02]  /*0db0*/  NOP ;  /* 0x0000000000007918 */ /* 0x000fe40000000000 */
[----:B------:R-:W-:Y:S01]  /*0dc0*/  USEL UR4, UR4, 0x1, !UP5 ;  /* 0x0000000104047887 */ /* 0x000fe2000e800000 */
[----:B-----5:R-:W-:-:S13]  /*0dd0*/  ISETP.NE.AND P1, PT, R0, RZ, PT ;  /* 0x000000ff0000720c */ /* 0x020fda0003f25270 */
[----:B------:R-:W-:Y:S05]  /*0de0*/  @P1 BRA `(.L_x_16) ;  /* 0x0000000000401947 */ /* 0x000fea0003800000 */
[----:B------:R-:W1:Y:S01]  /*0df0*/  S2UR UR7, SR_CgaCtaId ;  /* 0x00000000000779c3 */ /* 0x000e620000008800 */
[----:B------:R-:W-:Y:S01]  /*0e00*/  UMOV UR8, 0x400 ;  /* 0x0000040000087882 */ /* 0x000fe20000000000 */
[----:B------:R-:W-:Y:S01]  /*0e10*/  UMOV UR6, 0x1 ;  /* 0x0000000100067882 */ /* 0x000fe20000000000 */
[----:B------:R-:W-:Y:S01]  /*0e20*/  UMOV UR5, 0x80 ;  /* 0x0000008000057882 */ /* 0x000fe20000000000 */
[----:B------:R-:W-:Y:S01]  /*0e30*/  ELECT P1, URZ, PT ;  /* 0x0000000000ff782f */ /* 0x000fe20003820000 */
[----:B------:R-:W-:-:S04]  /*0e40*/  UIADD3 UR10, UPT, UPT, -UR5, 0x100000, URZ ;  /* 0x00100000050a7890 */ /* 0x000fc8000fffe1ff */
[----:B------:R-:W-:Y:S02]  /*0e50*/  USHF.L.U32 UR11, UR10, 0xb, URZ ;  /* 0x0000000b0a0b7899 */ /* 0x000fe400080006ff */
[----:B------:R-:W-:Y:S02]  /*0e60*/  USHF.L.U32 UR10, UR10, 0x1, URZ ;  /* 0x000000010a0a7899 */ /* 0x000fe400080006ff */
[----:B-1----:R-:W-:Y:S02]  /*0e70*/  ULEA UR7, UR7, UR8, 0x18 ;  /* 0x0000000807077291 */ /* 0x002fe4000f8ec0ff */
[----:B------:R-:W-:-:S04]  /*0e80*/  UIADD3 UR8, UPT, UPT, -UR6, 0x100000, URZ ;  /* 0x0010000006087890 */ /* 0x000fc8000fffe1ff */
[----:B------:R-:W-:Y:S02]  /*0e90*/  USHF.L.U32 UR9, UR8, 0xb, URZ ;  /* 0x0000000b08097899 */ /* 0x000fe400080006ff */
[----:B------:R-:W-:Y:S01]  /*0ea0*/  USHF.L.U32 UR8, UR8, 0x1, URZ ;  /* 0x0000000108087899 */ /* 0x000fe200080006ff */
[----:B------:R-:W1:Y:S11]  /*0eb0*/  FENCE.VIEW.ASYNC.S ;  /* 0x00000000000073c6 */ /* 0x000e760000000000 */
[----:B-1----:R1:W1:Y:S01]  /*0ec0*/  SYNCS.EXCH.64 URZ, [UR7+0xe060], UR8 ;  /* 0x00e0600807ff75b2 */ /* 0x0022620008000100 */
[----:B------:R1:W1:Y:S01]  /*0ed0*/  SYNCS.EXCH.64 URZ, [UR7+0xe068], UR10 ;  /* 0x00e0680a07ff75b2 */ /* 0x0002620008000100 */
[----:B------:R-:W-:Y:S01]  /*0ee0*/  NOP ;  /* 0x0000000000007918 */ /* 0x000fe20000000000 */
.L_x_16:
[----:B------:R-:W-:Y:S01]  /*0ef0*/  NOP ;  /* 0x0000000000007918 */ /* 0x000fe20000000000 */
[----:B------:R-:W-:Y:S05]  /*0f00*/  @!P2 BRA `(.L_x_17) ;  /* 0x000000000024a947 */ /* 0x000fea0003800000 */
[----:B------:R-:W-:Y:S01]  /*0f10*/  ISETP.NE.AND P1, PT, R2, RZ, PT ;  /* 0x000000ff0200720c */ /* 0x000fe20003f25270 */
[----:B------:R-:W-:Y:S02]  /*0f20*/  UP2UR UR5, UPR, URZ, 0x1 ;  /* 0x00000001ff057883 */ /* 0x000fe40008000000 */
[----:B------:R-:W-:Y:S01]  /*0f30*/  UPLOP3.LUT UP0, UPT, UPT, UPT, UPT, 0x80, 0x8 ;  /* 0x000000000008789c */ /* 0x000fe20003f0f070 */
[----:B-1----:R-:W-:-:S03]  /*0f40*/  UMOV UR7, URZ ;  /* 0x000000ff00077c82 */ /* 0x002fc60008000000 */
[----:B------:R-:W-:Y:S02]  /*0f50*/  UP2UR UR40, UPR, URZ, 0x1 ;  /* 0x00000001ff287883 */ /* 0x000fe40008000000 */
[----:B------:R-:W-:-:S04]  /*0f60*/  UISETP.NE.AND UP0, UPT, UR5, URZ, UPT ;  /* 0x000000ff0500728c */ /* 0x000fc8000bf05270 */
[----:B------:R-:W-:Y:S07]  /*0f70*/  @P1 BRA `(.L_x_18) ;  /* 0x00000000001c1947 */ /* 0x000fee0003800000 */
[----:B------:R-:W-:Y:S01]  /*0f80*/  UMOV UR7, 0x1 ;  /* 0x0000000100077882 */ /* 0x000fe20000000000 */
[----:B------:R-:W-:Y:S05]  /*0f90*/  BRA `(.L_x_18) ;  /* 0x0000000000147947 */ /* 0x000fea0003800000 */
.L_x_17:
[----:B------:R-:W-:Y:S02]  /*0fa0*/  UP2UR UR5, UPR, URZ, 0x1 ;  /* 0x00000001ff057883 */ /* 0x000fe40008000000 */
[----:B------:R-:W-:Y:S01]  /*0fb0*/  UPLOP3.LUT UP0, UPT, UPT, UPT, UPT, 0x40, 0x4 ;  /* 0x000000000004789c */ /* 0x000fe20003f0e870 */
[----:B-1----:R-:W-:-:S03]  /*0fc0*/  UMOV UR7, 0x2 ;  /* 0x0000000200077882 */ /* 0x002fc60000000000 */
[----:B------:R-:W-:Y:S02]  /*0fd0*/  UP2UR UR40, UPR, URZ, 0x1 ;  /* 0x00000001ff287883 */ /* 0x000fe40008000000 */
[----:B------:R-:W-:Y:S02]  /*0fe0*/  UISETP.NE.AND UP0, UPT, UR5, URZ, UPT ;  /* 0x000000ff0500728c */ /* 0x000fe4000bf05270 */
.L_x_18:
[----:B------:R-:W1:Y:S02]  /*0ff0*/  SHFL.IDX PT, R0, R3, RZ, 0x1f ;  /* 0x00001fff03007589 */ /* 0x000e6400000e0000 */
        /* <DEDUP_REMOVED lines=14> */
.L_x_19:
[----:B------:R-:W-:Y:S01]  /*10e0*/  NOP ;  /* 0x0000000000007918 */ /* 0x000fe20000000000 */
[----:B------:R-:W-:Y:S05]  /*10f0*/  @!P2 BRA `(.L_x_20) ;  /* 0x000000000024a947 */ /* 0x000fea0003800000 */
[----:B------:R-:W-:Y:S01]  /*1100*/  ISETP.NE.AND P1, PT, R2, 0x1, PT ;  /* 0x000000010200780c */ /* 0x000fe20003f25270 */
        /* <DEDUP_REMOVED lines=8> */
.L_x_20:
[----:B------:R-:W-:Y:S02]  /*1190*/  UP2UR UR5, UPR, URZ, 0x1 ;  /* 0x00000001ff057883 */ /* 0x000fe40008000000 */
[----:B------:R-:W-:Y:S01]  /*11a0*/  UPLOP3.LUT UP0, UPT, UPT, UPT, UPT, 0x40, 0x4 ;  /* 0x000000000004789c */ /* 0x000fe20003f0e870 */
[----:B-1----:R-:W-:-:S03]  /*11b0*/  UMOV UR6, 0x2 ;  /* 0x0000000200067882 */ /* 0x002fc60000000000 */
[----:B------:R-:W-:Y:S02]  /*11c0*/  UP2UR UR39, UPR, URZ, 0x1 ;  /* 0x00000001ff277883 */ /* 0x000fe40008000000 */
[----:B------:R-:W-:Y:S02]  /*11d0*/  UISETP.NE.AND UP0, UPT, UR5, URZ, UPT ;  /* 0x000000ff0500728c */ /* 0x000fe4000bf05270 */
.L_x_21:
[----:B------:R-:W1:Y:S01]  /*11e0*/  SHFL.IDX PT, R0, R3, RZ, 0x1f ;  /* 0x00001fff03007589 */ /* 0x000e6200000e0000 */
[----:B------:R-:W-:Y:S02]  /*11f0*/  USEL UR8, URZ, 0x1, !UP4 ;  /* 0x00000001ff087887 */ /* 0x000fe4000e000000 */
[----:B------:R-:W-:Y:S01]  /*1200*/  USEL UR55, URZ, 0x1, UP4 ;  /* 0x00000001ff377887 */ /* 0x000fe2000a000000 */
        /* <DEDUP_REMOVED lines=14> */
.L_x_22:
        /* <DEDUP_REMOVED lines=19> */
[----:B------:R1:W1:Y:S01]  /*1420*/  SYNCS.EXCH.64 URZ, [UR10+0xe098], UR12 ;  /* 0x00e0980c0aff75b2 */ /* 0x0002620008000100 */
[----:B------:R1:W1:Y:S01]  /*1430*/  SYNCS.EXCH.64 URZ, [UR10+0xe0a8], UR14 ;  /* 0x00e0a80e0aff75b2 */ /* 0x0002620008000100 */
[----:B------:R-:W-:Y:S01]  /*1440*/  NOP ;  /* 0x0000000000007918 */ /* 0x000fe20000000000 */
.L_x_23:
        /* <DEDUP_REMOVED lines=22> */
.L_x_24:
[----:B------:R-:W5:Y:S01]  /*15b0*/  SHFL.IDX PT, R3, R3, RZ, 0x1f ;  /* 0x00001fff03037589 */ /* 0x000f6200000e0000 */
[----:B------:R-:W1:Y:S01]  /*15c0*/  S2UR UR36, SR_CTAID.X ;  /* 0x00000000002479c3 */ /* 0x000e620000002500 */
[----:B------:R-:W-:Y:S01]  /*15d0*/  NOP ;  /* 0x0000000000007918 */ /* 0x000fe20000000000 */
[----:B-----5:R-:W-:-:S13]  /*15e0*/  ISETP.NE.AND P1, PT, R3, RZ, PT ;  /* 0x000000ff0300720c */ /* 0x020fda0003f25270 */
[----:B-1----:R-:W-:Y:S05]  /*15f0*/  @P1 BRA `(.L_x_25) ;  /* 0x0000000000301947 */ /* 0x002fea0003800000 */
        /* <DEDUP_REMOVED lines=12> */
.L_x_25:
[----:B------:R-:W-:Y:S01]  /*16c0*/  ISETP.GT.AND P1, PT, R2, 0x3, PT ;  /* 0x000000030200780c */ /* 0x000fe20003f24270 */
[----:B------:R-:W-:Y:S01]  /*16d0*/  NOP ;  /* 0x0000000000007918 */ /* 0x000fe20000000000 */
[----:B-1234-:R-:W-:Y:S11]  /*16e0*/  BAR.SYNC.DEFER_BLOCKING 0x0 ;  /* 0x0000000000007b1d */ /* 0x01eff60000010000 */
[----:B------:R-:W-:Y:S05]  /*16f0*/  @P1 BRA `(.L_x_26) ;  /* 0x0000014c00541947 */ /* 0x000fea0003800000 */
[----:B------:R-:W-:Y:S01]  /*1700*/  ISETP.GE.U32.AND P0, PT, R2, 0x2, PT ;  /* 0x000000020200780c */ /* 0x000fe20003f06070 */
[----:B------:R-:W-:-:S04]  /*1710*/  UISETP.NE.AND UP0, UPT, UR56, URZ, UPT ;  /* 0x000000ff3800728c */ /* 0x000fc8000bf05270 */
[----:B------:R-:W-:-:S04]  /*1720*/  USEL UR5, URZ, 0x2, !UP0 ;  /* 0x00000002ff057887 */ /* 0x000fc8000c000000 */
[----:B------:R-:W-:-:S04]  /*1730*/  USEL UR5, UR5, 0x1, !UP5 ;  /* 0x0000000105057887 */ /* 0x000fc8000e800000 */
[----:B------:R-:W-:Y:S08]  /*1740*/  @!P0 BRA `(.L_x_27) ;  /* 0x0000009000308947 */ /* 0x000ff00003800000 */
[----:B------:R-:W-:Y:S05]  /*1750*/  @!P2 BRA `(.L_x_28) ;  /* 0x000000280060a947 */ /* 0x000fea0003800000 */
[----:B------:R-:W-:-:S08]  /*1760*/  NOP ;  /* 0x0000000000007918 */ /* 0x000fd00000000000 */
[----:B------:R-:W1:-:S00]  /*1770*/  USETMAXREG.DEALLOC.CTAPOOL 0x20 ;  /* 0x00000020000079c8 */ /* 0x000e4000080e0500 */
[----:B-1----:R-:W1:Y:S02]  /*1780*/  LDC R0, c[0x0][0x900] ;  /* 0x00024000ff007b82 */ /* 0x002e640000000800 */
[----:B-1----:R-:W-:-:S13]  /*1790*/  ISETP.LE.AND P0, PT, R0, UR36, PT ;  /* 0x0000002400007c0c */ /* 0x002fda000bf03270 */
[----:B------:R-:W-:Y:S05]  /*17a0*/  @P0 EXIT ;  /* 0x000000000000094d */ /* 0x000fea0003800000 */
[----:B------:R-:W1:Y:S01]  /*17b0*/  S2UR UR68, SR_CgaCtaId ;  /* 0x00000000004479c3 */ /* 0x000e620000008800 */
[----:B------:R-:W-:Y:S01]  /*17c0*/  UMOV UR6, 0x400 ;  /* 0x0000040000067882 */ /* 0x000fe20000000000 */
[----:B------:R-:W-:Y:S01]  /*17d0*/  HFMA2 R7, -RZ, RZ, 0, 0 ;  /* 0x00000000ff077431 */ /* 0x000fe200000001ff */
[----:B------:R-:W-:Y:S01]  /*17e0*/  PRMT R8, RZ, 0x7610, R8 ;  /* 0x00007610ff087816 */ /* 0x000fe20000000008 */
[----:B------:R-:W-:Y:S02]  /*17f0*/  ULOP3.LUT UR22, UR5, 0x1, URZ, 0xc0, !UPT ;  /* 0x0000000105167892 */ /* 0x000fe4000f8ec0ff */
[----:B------:R-:W-:Y:S01]  /*1800*/  ULOP3.LUT UR21, UR4, 0x1, URZ, 0xc0, !UPT ;  /* 0x0000000104157892 */ /* 0x000fe2000f8ec0ff */
[----:B------:R-:W-:Y:S01]  /*1810*/  UMOV UR32, URZ ;  /* 0x000000ff00207c82 */ /* 0x000fe20008000000 */
[----:B------:R-:W-:Y:S01]  /*1820*/  UMOV UR31, 0x1 ;  /* 0x00000001001f7882 */ /* 0x000fe20000000000 */
[----:B------:R-:W-:Y:S01]  /*1830*/  UMOV UR30, 0x1 ;  /* 0x00000001001e7882 */ /* 0x000fe20000000000 */
[----:B------:R-:W-:Y:S01]  /*1840*/  UMOV UR29, 0x1 ;  /* 0x00000001001d7882 */ /* 0x000fe20000000000 */
[----:B------:R-:W-:Y:S01]  /*1850*/  UMOV UR28, URZ ;  /* 0x000000ff001c7c82 */ /* 0x000fe20008000000 */
[----:B------:R-:W-:Y:S01]  /*1860*/  UMOV UR69, 0x80004020 ;  /* 0x8000402000457882 */ /* 0x000fe20000000000 */
[----:B-1----:R-:W-:-:S04]  /*1870*/  ULEA UR68, UR68, UR6, 0x18 ;  /* 0x0000000644447291 */ /* 0x002fc8000f8ec0ff */
[----:B------:R-:W-:Y:S02]  /*1880*/  UIADD3 UR33, UPT, UPT, UR68, 0x4000, URZ ;  /* 0x0000400044217890 */ /* 0x000fe4000fffe0ff */
[----:B------:R-:W-:Y:S02]  /*1890*/  USHF.R.U32.HI UR68, URZ, 0x4, UR68 ;  /* 0x00000004ff447899 */ /* 0x000fe40008011644 */
[----:B------:R-:W-:Y:S02]  /*18a0*/  USHF.R.U32.HI UR33, URZ, 0x4, UR33 ;  /* 0x00000004ff217899 */ /* 0x000fe40008011621 */
[----:B------:R-:W-:Y:S02]  /*18b0*/  ULOP3.LUT UR68, UR68, 0x3fff, URZ, 0xc0, !UPT ;  /* 0x00003fff44447892 */ /* 0x000fe4000f8ec0ff */
[----:B------:R-:W-:Y:S02]  /*18c0*/  ULOP3.LUT UR33, UR33, 0x3fff, URZ, 0xc0, !UPT ;  /* 0x00003fff21217892 */ /* 0x000fe4000f8ec0ff */
[----:B------:R-:W-:-:S02]  /*18d0*/  ULOP3.LUT UR68, UR68, 0x10000, URZ, 0xfc, !UPT ;  /* 0x0001000044447892 */ /* 0x000fc4000f8efcff */
[----:B------:R-:W-:-:S12]  /*18e0*/  ULOP3.LUT UR23, UR33, 0x10000, URZ, 0xfc, !UPT ;  /* 0x0001000021177892 */ /* 0x000fd8000f8efcff */
.L_x_89:
[----:B------:R-:W1:Y:S01]  /*18f0*/  LDCU.64 UR4, c[0x0][0x908] ;  /* 0x00012100ff0477ac */ /* 0x000e620008000a00 */
[----:B--2---:R-:W2:Y:S01]  /*1900*/  LDCU UR6, c[0x0][0x904] ;  /* 0x00012080ff0677ac */ /* 0x004ea20008000800 */
[----:B-1----:R-:W-:Y:S01]  /*1910*/  UIMAD.WIDE.U32 UR8, UR36, UR4, URZ ;  /* 0x00000004240872a5 */ /* 0x002fe2000f8e00ff */
[----:B------:R-:W1:Y:S01]  /*1920*/  LDCU UR4, c[0x0][0x380] ;  /* 0x00007000ff0477ac */ /* 0x000e620008000800 */
[----:B--2---:R-:W-:-:S05]  /*1930*/  UISETP.NE.AND UP0, UPT, UR6, 0x1, UPT ;  /* 0x000000010600788c */ /* 0x004fca000bf05270 */
[----:B------:R-:W-:Y:S02]  /*1940*/  UMOV UR7, UR9 ;  /* 0x0000000900077c82 */ /* 0x000fe40008000000 */
[----:B------:R-:W-:-:S04]  /*1950*/  USHF.R.U32.HI UR5, URZ, UR5, UR7 ;  /* 0x00000005ff057299 */ /* 0x000fc80008011607 */
[----:B------:R-:W-:-:S04]  /*1960*/  USEL UR5, UR36, UR5, !UP0 ;  /* 0x0000000524057287 */ /* 0x000fc8000c000000 */
[----:B------:R-:W-:-:S04]  /*1970*/  UIADD3 UR5, UPT, UPT, -UR5, URZ, URZ ;  /* 0x000000ff05057290 */ /* 0x000fc8000fffe1ff */
[----:B------:R-:W-:-:S04]  /*1980*/  UIMAD UR6, UR6, UR5, UR36 ;  /* 0x00000005060672a4 */ /* 0x000fc8000f8e0224 */
[----:B------:R-:W-:-:S04]  /*1990*/  USHF.L.U32 UR6, UR6, 0x8, URZ ;  /* 0x0000000806067899 */ /* 0x000fc800080006ff */
[----:B-1----:R-:W-:-:S09]  /*19a0*/  UISETP.GE.AND UP0, UPT, UR6, UR4, UPT ;  /* 0x000000040600728c */ /* 0x002fd2000bf06270 */
[----:B------:R-:W-:Y:S05]  /*19b0*/  BRA.U UP0, `(.L_x_29) ;  /* 0x0000002500b07547 */ /* 0x000fea000b800000 */
[----:B------:R-:W-:-:S13]  /*19c0*/  LOP3.LUT P0, RZ, R8, 0xff, RZ, 0xc0, !PT ;  /* 0x000000ff08ff7812 */ /* 0x000fda000780c0ff */
[----:B------:R-:W-:Y:S05]  /*19d0*/  @P0 BRA `(.L_x_30) ;  /* 0x0000000000940947 */ /* 0x000fea0003800000 */
[----:B------:R-:W1:Y:S01]  /*19e0*/  S2UR UR5, SR_CgaCtaId ;  /* 0x00000000000579c3 */ /* 0x000e620000008800 */
[----:B------:R-:W-:Y:S01]  /*19f0*/  UMOV UR7, 0x40 ;  /* 0x0000004000077882 */ /* 0x000fe20000000000 */
[----:B------:R-:W-:Y:S01]  /*1a00*/  NOP ;  /* 0x0000000000007918 */ /* 0x000fe20000000000 */
[----:B------:R-:W-:Y:S01]  /*1a10*/  UMOV UR4, 0x400 ;  /* 0x0000040000047882 */ /* 0x000fe20000000000 */
[----:B-1----:R-:W-:Y:S02]  /*1a20*/  ULEA UR7, UR5, UR7, 0x18 ;  /* 0x0000000705077291 */ /* 0x002fe4000f8ec0ff */
[----:B------:R-:W-:-:S07]  /*1a30*/  ULEA UR5, UR5, UR4, 0x18 ;  /* 0x0000000405057291 */ /* 0x000fce000f8ec0ff */
[----:B------:R-:W1:Y:S02]  /*1a40*/  LDS.U8 R0, [UR7+0x1c] ;  /* 0x00001c07ff007984 */ /* 0x000e640008000000 */
[----:B-1----:R-:W-:-:S13]  /*1a50*/  ISETP.NE.AND P0, PT, R0, RZ, PT ;  /* 0x000000ff0000720c */ /* 0x002fda0003f05270 */
[----:B------:R-:W-:Y:S05]  /*1a60*/  @P0 BRA `(.L_x_31) ;  /* 0x0000000000580947 */ /* 0x000fea0003800000 */
[----:B------:R-:W-:-:S13]  /*1a70*/  ELECT P0, URZ, PT ;  /* 0x0000000000ff782f */ /* 0x000fda0003800000 */
[----:B------:R-:W-:Y:S05]  /*1a80*/  @!P0 BRA `(.L_x_32) ;  /* 0x0000000000608947 */ /* 0x000fea0003800000 */
[----:B------:R-:W-:Y:S01]  /*1a90*/  UMOV UR4, 0x10 ;  /* 0x0000001000047882 */ /* 0x000fe20000000000 */
[----:B------:R-:W-:Y:S01]  /*1aa0*/  HFMA2 R0, -RZ, RZ, 0, 5.9604644775390625e-08 ;  /* 0x00000001ff007431 */ /* 0x000fe200000001ff */
[----:B------:R-:W-:-:S03]  /*1ab0*/  MOV R2, 0xffff ;  /* 0x0000ffff00027802 */ /* 0x000fc60000000f00 */
[----:B------:R-:W-:Y:S04]  /*1ac0*/  DEPBAR.LE SB1, 0x36 ;  /* 0x00009d800000791a */ /* 0x000fe80000000000 */
[----:B------:R-:W1:Y:S02]  /*1ad0*/  UTCATOMSWS.FIND_AND_SET.ALIGN UP0, UR4, UR4 ;  /* 0x00000004000475e3 */ /* 0x000e640008000800 */
[----:B-1----:R-:W-:Y:S01]  /*1ae0*/  MOV R3, UR4 ;  /* 0x0000000400037c02 */ /* 0x002fe20008000f00 */
[----:B------:R-:W-:Y:S06]  /*1af0*/  BRA.U UP0, `(.L_x_33) ;  /* 0x0000000100187547 */ /* 0x000fec000b800000 */
.L_x_34:
[----:B------:R-:W-:Y:S05]  /*1b00*/  NANOSLEEP 0x64 ;  /* 0x000000640000795d */ /* 0x000fea0003800000 */
[----:B------:R-:W-:-:S05]  /*1b10*/  UMOV UR4, 0x10 ;  /* 0x0000001000047882 */ /* 0x000fca0000000000 */
[----:B------:R-:W-:Y:S04]  /*1b20*/  DEPBAR.LE SB1, 0x36 ;  /* 0x00009d800000791a */ /* 0x000fe80000000000 */
[----:B------:R-:W1:Y:S02]  /*1b30*/  UTCATOMSWS.FIND_AND_SET.ALIGN UP0, UR4, UR4 ;  /* 0x00000004000475e3 */ /* 0x000e640008000800 */
[----:B-1----:R-:W-:Y:S01]  /*1b40*/  MOV R3, UR4 ;  /* 0x0000000400037c02 */ /* 0x002fe20008000f00 */
[----:B------:R-:W-:Y:S05]  /*1b50*/  BRA.U !UP0, `(.L_x_34) ;  /* 0xfffffffd08e87547 */ /* 0x000fea000b83ffff */
.L_x_33:
[-C--:B------:R-:W-:Y:S02]  /*1b60*/  SHF.L.U32 R2, R2, R3.reuse, RZ ;  /* 0x0000000302027219 */ /* 0x080fe400000006ff */
[----:B------:R-:W-:Y:S01]  /*1b70*/  SHF.L.U32 R0, R0, R3, RZ ;  /* 0x0000000300007219 */ /* 0x000fe200000006ff */
[----:B------:R-:W-:Y:S02]  /*1b80*/  IMAD.SHL.U32 R3, R3, 0x20, RZ ;  /* 0x0000002003037824 */ /* 0x000fe400078e00ff */
[----:B------:R1:W-:Y:S04]  /*1b90*/  ATOMS.OR RZ, [UR7+0x14], R2 ;  /* 0x00001402ffff798c */ /* 0x0003e8000b000007 */
[----:B------:R1:W-:Y:S04]  /*1ba0*/  ATOMS.OR RZ, [UR7+0x18], R0 ;  /* 0x00001800ffff798c */ /* 0x0003e8000b000007 */
[----:B------:R1:W-:Y:S01]  /*1bb0*/  STS [UR5+0xe0e0], R3 ;  /* 0x00e0e003ff007988 */ /* 0x0003e20008000805 */
[----:B------:R-:W-:Y:S05]  /*1bc0*/  BRA `(.L_x_32) ;  /* 0x0000000000107947 */ /* 0x000fea0003800000 */
.L_x_31:
[----:B------:R-:W-:Y:S02]  /*1bd0*/  MOV R0, 0xffffffff ;  /* 0xffffffff00007802 */ /* 0x000fe40000000f00 */
[----:B------:R-:W-:-:S03]  /*1be0*/  MOV R2, 0x1c10 ;  /* 0x00001c1000027802 */ /* 0x000fc60000000f00 */
[----:B------:R1:W-:Y:S04]  /*1bf0*/  STS [UR5+0xe0e0], R0 ;  /* 0x00e0e000ff007988 */ /* 0x0003e80008000805 */
[----:B-1----:R-:W-:Y:S05]  /*1c00*/  CALL.REL.NOINC `($__internal_1_$__cuda_sm10x_tcgen05_guardrail_trap_phase_invalid_during_alloc) ;  /* 0x0000019000d87944 */ /* 0x002fea0003c00000 */
.L_x_32:
[----:B------:R-:W-:Y:S05]  /*1c10*/  WARPSYNC.ALL ;  /* 0x0000000000007948 */ /* 0x000fea0003800000 */
[----:B------:R-:W-:Y:S01]  /*1c20*/  NOP ;  /* 0x0000000000007918 */ /* 0x000fe20000000000 */
.L_x_30:
[----:B------:R-:W2:Y:S01]  /*1c30*/  LDCU UR7, c[0x0][0x384] ;  /* 0x00007080ff0777ac */ /* 0x000ea20008000800 */
[----:B------:R-:W-:Y:S01]  /*1c40*/  HFMA2 R8, -RZ, RZ, 0, 5.9604644775390625e-08 ;  /* 0x00000001ff087431 */ /* 0x000fe200000001ff */
[----:B--2---:R-:W-:-:S09]  /*1c50*/  UISETP.NE.AND UP0, UPT, UR7, URZ, UPT ;  /* 0x000000ff0700728c */ /* 0x004fd2000bf05270 */
[----:B------:R-:W-:Y:S05]  /*1c60*/  BRA.U !UP0, `(.L_x_29) ;  /* 0x0000002508047547 */ /* 0x000fea000b800000 */
[----:B------:R-:W-:Y:S01]  /*1c70*/  UIADD3 UR6, UPT, UPT, UR6, 0x100, URZ ;  /* 0x0000010006067890 */ /* 0x000fe2000fffe0ff */
[----:B------:R-:W-:Y:S01]  /*1c80*/  BSSY.RECONVERGENT B0, `(.L_x_35) ;  /* 0x000000d000007945 */ /* 0x000fe20003800200 */
[----:B------:R-:W-:Y:S02]  /*1c90*/  UIADD3 UR7, UPT, UPT, UR7, 0x7f, URZ ;  /* 0x0000007f07077890 */ /* 0x000fe4000fffe0ff */
[----:B------:R-:W-:Y:S02]  /*1ca0*/  USHF.R.S32.HI UR4, URZ, 0x1f, UR6 ;  /* 0x0000001fff047899 */ /* 0x000fe40008011406 */
[----:B------:R-:W-:Y:S02]  /*1cb0*/  USHF.R.S32.HI UR5, URZ, 0x1f, UR7 ;  /* 0x0000001fff057899 */ /* 0x000fe40008011407 */
[----:B------:R-:W-:Y:S02]  /*1cc0*/  ULEA.HI UR4, UR4, UR6, URZ, 0x7 ;  /* 0x0000000604047291 */ /* 0x000fe4000f8f38ff */
[----:B------:R-:W-:-:S02]  /*1cd0*/  ULEA.HI UR5, UR5, UR7, URZ, 0x7 ;  /* 0x0000000705057291 */ /* 0x000fc4000f8f38ff */
[----:B------:R-:W-:Y:S02]  /*1ce0*/  UIADD3 UR4, UPT, UPT, UR4, 0x7f, URZ ;  /* 0x0000007f04047890 */ /* 0x000fe4000fffe0ff */
[----:B------:R-:W-:Y:S02]  /*1cf0*/  USHF.R.S32.HI UR5, URZ, 0x7, UR5 ;  /* 0x00000007ff057899 */ /* 0x000fe40008011405 */
[----:B------:R-:W-:-:S04]  /*1d00*/  USHF.R.S32.HI UR4, URZ, 0x7, UR4 ;  /* 0x00000007ff047899 */ /* 0x000fc80008011404 */
[----:B------:R-:W-:-:S04]  /*1d10*/  UISETP.LT.AND UP0, UPT, UR5, UR4, UPT ;  /* 0x000000040500728c */ /* 0x000fc8000bf01270 */
[----:B------:R-:W-:Y:S01]  /*1d20*/  USEL UR27, UR5, UR4, UP0 ;  /* 0x00000004051b7287 */ /* 0x000fe20008000000 */
[----:B------:R-:W-:Y:S11]  /*1d30*/  @!P4 BRA `(.L_x_36) ;  /* 0x000000000004c947 */ /* 0x000ff60003800000 */
[----:B------:R-:W-:Y:S05]  /*1d40*/  BPT.TRAP 0x1 ;  /* 0x000000040000795c */ /* 0x000fea0000300000 */
.L_x_36:
[----:B------:R-:W-:Y:S05]  /*1d50*/  BSYNC.RECONVERGENT B0 ;  /* 0x0000000000007941 */ /* 0x000fea0003800200 */
.L_x_35:
[----:B------:R-:W2:Y:S01]  /*1d60*/  S2UR UR20, SR_CgaCtaId ;  /* 0x00000000001479c3 */ /* 0x000ea20000008800 */
[----:B------:R-:W-:Y:S01]  /*1d70*/  UMOV UR4, 0x400 ;  /* 0x0000040000047882 */ /* 0x000fe20000000000 */
[----:B------:R-:W-:Y:S01]  /*1d80*/  SHF.L.U32 R5, R7, 0x1f, RZ ;  /* 0x0000001f07057819 */ /* 0x000fe200000006ff */
[----:B--2---:R-:W-:-:S09]  /*1d90*/  ULEA UR20, UR20, UR4, 0x18 ;  /* 0x0000000414147291 */ /* 0x004fd2000f8ec0ff */
[----:B------:R-:W2:Y:S02]  /*1da0*/  SYNCS.PHASECHK.TRANS64.TRYWAIT P0, [UR20+0xe000], R5 ;  /* 0x00e00005ff0075a7 */ /* 0x000ea40008001114 */
[----:B--2---:R-:W-:Y:S05]  /*1db0*/  @!P0 BRA `(.L_x_37) ;  /* 0x0000017800f08947 */ /* 0x004fea0003800000 */
.L_x_385:
[----:B------:R-:W-:Y:S05]  /*1dc0*/  BRA.U !UP1, `(.L_x_38) ;  /* 0x0000000109047547 */ /* 0x000fea000b800000 */
[----:B------:R-:W-:Y:S05]  /*1dd0*/  BPT.TRAP 0x1 ;  /* 0x000000040000795c */ /* 0x000fea0000300000 */
.L_x_38:
[----:B------:R-:W-:Y:S01]  /*1de0*/  ULEA UR4, UR32, UR20, 0x3 ;  /* 0x0000001420047291 */ /* 0x000fe2000f8e18ff */
[----:B-1----:R-:W-:Y:S01]  /*1df0*/  MOV R3, UR28 ;  /* 0x0000001c00037c02 */ /* 0x002fe20008000f00 */
[----:B------:R-:W-:-:S03]  /*1e00*/  UISETP.NE.AND UP4, UPT, UR22, URZ, UPT ;  /* 0x000000ff1600728c */ /* 0x000fc6000bf85270 */
[----:B------:R-:W-:-:S04]  /*1e10*/  SHF.L.U32 R3, R3, 0x1f, RZ ;  /* 0x0000001f03037819 */ /* 0x000fc800000006ff */
[----:B------:R-:W1:Y:S02]  /*1e20*/  SYNCS.PHASECHK.TRANS64.TRYWAIT P0, [UR4+0xe020], R3 ;  /* 0x00e02003ff0075a7 */ /* 0x000e640008001104 */
[----:B-1----:R-:W-:Y:S05]  /*1e30*/  @!P0 BRA `(.L_x_39) ;  /* 0x0000017800e88947 */ /* 0x002fea0003800000 */
.L_x_387:
[----:B------:R-:W-:-:S04]  /*1e40*/  UIADD3 UR26, UPT, UPT, UR32, 0x1, URZ ;  /* 0x00000001201a7890 */ /* 0x000fc8000fffe0ff */
[----:B------:R-:W-:-:S04]  /*1e50*/  UISETP.NE.AND UP0, UPT, UR26, 0x3, UPT ;  /* 0x000000031a00788c */ /* 0x000fc8000bf05270 */
[----:B------:R-:W-:Y:S02]  /*1e60*/  USEL UR5, URZ, 0x1, UP0 ;  /* 0x00000001ff057887 */ /* 0x000fe40008000000 */
[----:B------:R-:W-:Y:S02]  /*1e70*/  USEL UR26, UR26, URZ, UP0 ;  /* 0x000000ff1a1a7287 */ /* 0x000fe40008000000 */
[----:B------:R-:W-:Y:S01]  /*1e80*/  ULOP3.LUT UR28, UR28, UR5, URZ, 0x3c, !UPT ;  /* 0x000000051c1c7292 */ /* 0x000fe2000f8e3cff */
[----:B------:R-:W-:Y:S11]  /*1e90*/  BRA.U UP4, `(.L_x_40) ;  /* 0x0000000104047547 */ /* 0x000ff6000b800000 */
[----:B------:R-:W-:Y:S05]  /*1ea0*/  BPT.TRAP 0x1 ;  /* 0x000000040000795c */ /* 0x000fea0000300000 */
.L_x_40:
[----:B------:R-:W-:Y:S01]  /*1eb0*/  IMAD.U32 R4, RZ, RZ, UR29 ;  /* 0x0000001dff047e24 */ /* 0x000fe2000f8e00ff */
[----:B------:R-:W-:Y:S01]  /*1ec0*/  MOV R2, RZ ;  /* 0x000000ff00027202 */ /* 0x000fe20000000f00 */
[----:B-1----:R-:W-:-:S03]  /*1ed0*/  IMAD.MOV.U32 R0, RZ, RZ, RZ ;  /* 0x000000ffff007224 */ /* 0x002fc600078e00ff */
[----:B------:R-:W-:-:S04]  /*1ee0*/  SHF.L.U32 R4, R4, 0x1f, RZ ;  /* 0x0000001f04047819 */ /* 0x000fc800000006ff */
[----:B------:R-:W1:Y:S02]  /*1ef0*/  SYNCS.PHASECHK.TRANS64.TRYWAIT P0, [UR20+0xe058], R4 ;  /* 0x00e05804ff0075a7 */ /* 0x000e640008001114 */
[----:B-1----:R-:W-:Y:S05]  /*1f00*/  @!P0 BRA `(.L_x_41) ;  /* 0x0000017800cc8947 */ /* 0x002fea0003800000 */
.L_x_389:
[----:B------:R-:W-:Y:S01]  /*1f10*/  R2UR UR6, R2 ;  /* 0x00000000020672ca */ /* 0x000fe200000e0000 */
[----:B------:R-:W-:Y:S01]  /*1f20*/  ULEA UR14, UR32, UR23, 0x9 ;  /* 0x00000017200e7291 */ /* 0x000fe2000f8e48ff */
[----:B------:R-:W-:Y:S01]  /*1f30*/  R2UR UR5, R0 ;  /* 0x00000000000572ca */ /* 0x000fe200000e0000 */
[----:B------:R-:W-:Y:S02]  /*1f40*/  UIADD3 UR16, UPT, UPT, UR68, 0x2, URZ ;  /* 0x0000000244107890 */ /* 0x000fe4000fffe0ff */
[----:B------:R-:W-:Y:S01]  /*1f50*/  UIADD3 UR10, UPT, UPT, UR14, 0x2, URZ ;  /* 0x000000020e0a7890 */ /* 0x000fe2000fffe0ff */
[----:B------:R-:W-:Y:S01]  /*1f60*/  UMOV UR12, 0x0 ;  /* 0x00000000000c7882 */ /* 0x000fe20000000000 */
[----:B------:R-:W-:Y:S01]  /*1f70*/  UMOV UR13, 0x8200490 ;  /* 0x08200490000d7882 */ /* 0x000fe20000000000 */
[----:B------:R-:W-:Y:S01]  /*1f80*/  UMOV UR15, 0x80004020 ;  /* 0x80004020000f7882 */ /* 0x000fe20000000000 */
[----:B------:R-:W-:Y:S01]  /*1f90*/  UMOV UR8, 0x0 ;  /* 0x0000000000087882 */ /* 0x000fe20000000000 */
[----:B------:R-:W-:Y:S01]  /*1fa0*/  UMOV UR9, 0x8200490 ;  /* 0x0820049000097882 */ /* 0x000fe20000000000 */
[----:B------:R-:W-:Y:S01]  /*1fb0*/  UMOV UR17, 0x80004020 ;  /* 0x8000402000117882 */ /* 0x000fe20000000000 */
[----:B------:R-:W-:Y:S01]  /*1fc0*/  UMOV UR11, 0x80004020 ;  /* 0x80004020000b7882 */ /* 0x000fe20000000000 */
[----:B------:R2:W-:Y:S02]  /*1fd0*/  UTCHMMA gdesc[UR68], gdesc[UR14], tmem[UR6], tmem[UR12], idesc[UR13], !UPT ;  /* 0x00ff0c0e440075ea */ /* 0x0005e4000f800006 */
[----:B------:R2:W-:Y:S01]  /*1fe0*/  UTCHMMA gdesc[UR16], gdesc[UR10], tmem[UR5], tmem[UR8], idesc[UR9], UPT ;  /* 0x00ff080a100075ea */ /* 0x0005e2000b800005 */
[----:B------:R-:W-:Y:S05]  /*1ff0*/  BRA.U UP4, `(.L_x_42) ;  /* 0x0000000104047547 */ /* 0x000fea000b800000 */
[----:B--2---:R-:W-:Y:S05]  /*2000*/  BPT.TRAP 0x1 ;  /* 0x000000040000795c */ /* 0x004fea0000300000 */
.L_x_42:
[----:B--2---:R-:W-:Y:S01]  /*2010*/  UIADD3 UR5, UPT, UPT, UR20, 0xe050, URZ ;  /* 0x0000e05014057890 */ /* 0x004fe2000fffe0ff */
[----:B------:R-:W-:Y:S01]  /*2020*/  BSSY.RECONVERGENT B0, `(.L_x_43) ;  /* 0x0000005000007945 */ /* 0x000fe20003800200 */
[----:B------:R-:W-:-:S07]  /*2030*/  ULOP3.LUT UR25, UR29, 0x1, URZ, 0x3c, !UPT ;  /* 0x000000011d197892 */ /* 0x000fce000f8e3cff */
[----:B------:R2:W-:Y:S01]  /*2040*/  UTCBAR [UR5], URZ ;  /* 0x000000ff050073e9 */ /* 0x0005e200080000ff */
[----:B------:R-:W-:Y:S05]  /*2050*/  @!P4 BRA `(.L_x_44) ;  /* 0x000000000004c947 */ /* 0x000fea0003800000 */
[----:B--2---:R-:W-:Y:S05]  /*2060*/  BPT.TRAP 0x1 ;  /* 0x000000040000795c */ /* 0x004fea0000300000 */
.L_x_44:
[----:B--2---:R-:W-:Y:S05]  /*2070*/  BSYNC.RECONVERGENT B0 ;  /* 0x0000000000007941 */ /* 0x004fea0003800200 */
.L_x_43:
[----:B------:R-:W2:Y:S01]  /*2080*/  SYNCS.PHASECHK.TRANS64.TRYWAIT P0, [UR20+0xe008], R5 ;  /* 0x00e00805ff0075a7 */ /* 0x000ea20008001114 */
[----:B------:R-:W-:Y:S01]  /*2090*/  UISETP.NE.AND UP3, UPT, UR21, URZ, UPT ;  /* 0x000000ff1500728c */ /* 0x000fe2000bf65270 */
[----:B--2---:R-:W-:Y:S10]  /*20a0*/  @!P0 BRA `(.L_x_45) ;  /* 0x00000178007c8947 */ /* 0x004ff40003800000 */
.L_x_391:
[----:B------:R-:W-:Y:S05]  /*20b0*/  BRA.U UP3, `(.L_x_46) ;  /* 0x0000000103047547 */ /* 0x000fea000b800000 */
[----:B------:R-:W-:Y:S05]  /*20c0*/  BPT.TRAP 0x1 ;  /* 0x000000040000795c */ /* 0x000fea0000300000 */
.L_x_46:
[----:B-1----:R-:W-:Y:S02]  /*20d0*/  IMAD.U32 R4, RZ, RZ, UR30 ;  /* 0x0000001eff047e24 */ /* 0x002fe4000f8e00ff */
[----:B------:R-:W-:Y:S02]  /*20e0*/  HFMA2 R2, -RZ, RZ, 0, 7.62939453125e-06 ;  /* 0x00000080ff027431 */ /* 0x000fe400000001ff */
[----:B--2---:R-:W-:Y:S01]  /*20f0*/  IMAD.MOV.U32 R0, RZ, RZ, 0x80 ;  /* 0x00000080ff007424 */ /* 0x004fe200078e00ff */
[----:B------:R-:W-:-:S04]  /*2100*/  SHF.L.U32 R4, R4, 0x1f, RZ ;  /* 0x0000001f04047819 */ /* 0x000fc800000006ff */
[----:B------:R-:W1:Y:S02]  /*2110*/  SYNCS.PHASECHK.TRANS64.TRYWAIT P0, [UR20+0xe068], R4 ;  /* 0x00e06804ff0075a7 */ /* 0x000e640008001114 */
[----:B-1----:R-:W-:Y:S05]  /*2120*/  @!P0 BRA `(.L_x_47) ;  /* 0x0000017800748947 */ /* 0x002fea0003800000 */
.L_x_393:
[----:B------:R-:W-:Y:S01]  /*2130*/  R2UR UR6, R2 ;  /* 0x00000000020672ca */ /* 0x000fe200000e0000 */
[----:B------:R-:W-:Y:S01]  /*2140*/  UIADD3 UR18, UPT, UPT, UR68, 0x200, URZ ;  /* 0x0000020044127890 */ /* 0x000fe2000fffe0ff */
[----:B------:R-:W-:Y:S01]  /*2150*/  R2UR UR5, R0 ;  /* 0x00000000000572ca */ /* 0x000fe200000e0000 */
        /* <DEDUP_REMOVED lines=8> */
[----:B------:R-:W-:-:S02]  /*21e0*/  UMOV UR17, 0x80004020 ;  /* 0x8000402000117882 */ /* 0x000fc40000000000 */
[----:B------:R2:W-:Y:S02]  /*21f0*/  UTCHMMA gdesc[UR18], gdesc[UR14], tmem[UR6], tmem[UR12], idesc[UR13], !UPT ;  /* 0x00ff0c0e120075ea */ /* 0x0005e4000f800006 */
[----:B------:R2:W-:Y:S01]  /*2200*/  UTCHMMA gdesc[UR16], gdesc[UR10], tmem[UR5], tmem[UR8], idesc[UR9], UPT ;  /* 0x00ff080a100075ea */ /* 0x0005e2000b800005 */
[----:B------:R-:W-:Y:S05]  /*2210*/  BRA.U UP3, `(.L_x_48) ;  /* 0x0000000103047547 */ /* 0x000fea000b800000 */
[----:B--2---:R-:W-:Y:S05]  /*2220*/  BPT.TRAP 0x1 ;  /* 0x000000040000795c */ /* 0x004fea0000300000 */
.L_x_48:
[----:B--2---:R-:W-:-:S09]  /*2230*/  UIADD3 UR5, UPT, UPT, UR20, 0xe060, URZ ;  /* 0x0000e06014057890 */ /* 0x004fd2000fffe0ff */
[----:B------:R2:W-:Y:S01]  /*2240*/  UTCBAR [UR5], URZ ;  /* 0x000000ff050073e9 */ /* 0x0005e200080000ff */
[----:B------:R-:W-:Y:S05]  /*2250*/  BRA.U !UP1, `(.L_x_49) ;  /* 0x0000000109047547 */ /* 0x000fea000b800000 */
[----:B--2---:R-:W-:Y:S05]  /*2260*/  BPT.TRAP 0x1 ;  /* 0x000000040000795c */ /* 0x004fea0000300000 */
.L_x_49:
[----:B------:R-:W-:-:S09]  /*2270*/  UIADD3 UR4, UPT, UPT, UR4, 0xe038, URZ ;  /* 0x0000e03804047890 */ /* 0x000fd2000fffe0ff */
[----:B------:R3:W-:Y:S01]  /*2280*/  UTCBAR [UR4], URZ ;  /* 0x000000ff040073e9 */ /* 0x0007e200080000ff */
[----:B------:R-:W-:Y:S05]  /*2290*/  BRA.U !UP1, `(.L_x_50) ;  /* 0x0000000109047547 */ /* 0x000fea000b800000 */
[----:B--23--:R-:W-:Y:S05]  /*22a0*/  BPT.TRAP 0x1 ;  /* 0x000000040000795c */ /* 0x00cfea0000300000 */
.L_x_50:
[----:B---3--:R-:W-:Y:S01]  /*22b0*/  ULEA UR4, UR26, UR20, 0x3 ;  /* 0x000000141a047291 */ /* 0x008fe2000f8e18ff */
[----:B-1----:R-:W-:-:S04]  /*22c0*/  MOV R3, UR28 ;  /* 0x0000001c00037c02 */ /* 0x002fc80008000f00 */
[----:B------:R-:W-:-:S04]  /*22d0*/  SHF.L.U32 R3, R3, 0x1f, RZ ;  /* 0x0000001f03037819 */ /* 0x000fc800000006ff */
[----:B------:R-:W1:Y:S02]  /*22e0*/  SYNCS.PHASECHK.TRANS64.TRYWAIT P0, [UR4+0xe020], R3 ;  /* 0x00e02003ff0075a7 */ /* 0x000e640008001104 */
[----:B-1----:R-:W-:Y:S05]  /*22f0*/  @!P0 BRA `(.L_x_51) ;  /* 0x0000017800188947 */ /* 0x002fea0003800000 */
.L_x_395:
[----:B------:R-:W-:-:S04]  /*2300*/  UIADD3 UR32, UPT, UPT, UR26, 0x1, URZ ;  /* 0x000000011a207890 */ /* 0x000fc8000fffe0ff */
[----:B------:R-:W-:-:S04]  /*2310*/  UISETP.NE.AND UP0, UPT, UR32, 0x3, UPT ;  /* 0x000000032000788c */ /* 0x000fc8000bf05270 */
[----:B------:R-:W-:Y:S02]  /*2320*/  USEL UR4, URZ, 0x1, UP0 ;  /* 0x00000001ff047887 */ /* 0x000fe40008000000 */
[----:B------:R-:W-:Y:S02]  /*2330*/  USEL UR32, UR32, URZ, UP0 ;  /* 0x000000ff20207287 */ /* 0x000fe40008000000 */
[----:B------:R-:W-:Y:S01]  /*2340*/  ULOP3.LUT UR28, UR28, UR4, URZ, 0x3c, !UPT ;  /* 0x000000041c1c7292 */ /* 0x000fe2000f8e3cff */
[----:B------:R-:W-:Y:S11]  /*2350*/  BRA.U UP5, `(.L_x_52) ;  /* 0x0000000105047547 */ /* 0x000ff6000b800000 */
[----:B--2---:R-:W-:Y:S05]  /*2360*/  BPT.TRAP 0x1 ;  /* 0x000000040000795c */ /* 0x004fea0000300000 */
.L_x_52:
[----:B-1----:R-:W-:-:S04]  /*2370*/  MOV R3, UR31 ;  /* 0x0000001f00037c02 */ /* 0x002fc80008000f00 */
[----:B------:R-:W-:-:S04]  /*2380*/  SHF.L.U32 R3, R3, 0x1f, RZ ;  /* 0x0000001f03037819 */ /* 0x000fc800000006ff */
[----:B------:R-:W1:Y:S02]  /*2390*/  SYNCS.PHASECHK.TRANS64.TRYWAIT P0, [UR20+0xe0a0], R3 ;  /* 0x00e0a003ff0075a7 */ /* 0x000e640008001114 */
[----:B-1----:R-:W-:Y:S05]  /*23a0*/  @!P0 BRA `(.L_x_53) ;  /* 0x0000017800048947 */ /* 0x002fea0003800000 */
.L_x_397:
[----:B------:R-:W-:Y:S05]  /*23b0*/  BRA.U UP4, `(.L_x_54) ;  /* 0x0000000104047547 */ /* 0x000fea000b800000 */
[----:B--2---:R-:W-:Y:S05]  /*23c0*/  BPT.TRAP 0x1 ;  /* 0x000000040000795c */ /* 0x004fea0000300000 */
.L_x_54:
[----:B------:R-:W-:Y:S01]  /*23d0*/  IMAD.U32 R5, RZ, RZ, UR25 ;  /* 0x00000019ff057e24 */ /* 0x000fe2000f8e00ff */
[----:B------:R-:W-:Y:S01]  /*23e0*/  MOV R4, 0x20 ;  /* 0x0000002000047802 */ /* 0x000fe20000000f00 */
[----:B-1----:R-:W-:-:S03]  /*23f0*/  IMAD.MOV.U32 R3, RZ, RZ, 0x100 ;  /* 0x00000100ff037424 */ /* 0x002fc600078e00ff */
[----:B------:R-:W-:-:S04]  /*2400*/  SHF.L.U32 R5, R5, 0x1f, RZ ;  /* 0x0000001f05057819 */ /* 0x000fc800000006ff */
[----:B------:R-:W1:Y:S02]  /*2410*/  SYNCS.PHASECHK.TRANS64.TRYWAIT P0, [UR20+0xe058], R5 ;  /* 0x00e05805ff0075a7 */ /* 0x000e640008001114 */
[----:B-1----:R-:W-:Y:S05]  /*2420*/  @!P0 BRA `(.L_x_55) ;  /* 0x0000017400fc8947 */ /* 0x002fea0003800000 */
.L_x_399:
[----:B------:R-:W-:Y:S01]  /*2430*/  IMAD.MOV.U32 R2, RZ, RZ, 0x28 ;  /* 0x00000028ff027424 */ /* 0x000fe200078e00ff */
[----:B------:R-:W-:Y:S01]  /*2440*/  R2UR UR18, R4 ;  /* 0x00000000041272ca */ /* 0x000fe200000e0000 */
[----:B------:R-:W-:Y:S01]  /*2450*/  IMAD.MOV.U32 R4, RZ, RZ, 0x30 ;  /* 0x00000030ff047424 */ /* 0x000fe200078e00ff */
[----:B------:R-:W-:Y:S01]  /*2460*/  R2UR UR19, R3 ;  /* 0x00000000031372ca */ /* 0x000fe200000e0000 */
[----:B-1----:R-:W-:Y:S01]  /*2470*/  IMAD.MOV.U32 R0, RZ, RZ, 0x100 ;  /* 0x00000100ff007424 */ /* 0x002fe200078e00ff */
[----:B------:R-:W-:Y:S01]  /*2480*/  R2UR UR16, R2 ;  /* 0x00000000021072ca */ /* 0x000fe200000e0000 */
[----:B------:R-:W-:Y:S01]  /*2490*/  IMAD.MOV.U32 R2, RZ, RZ, 0x38 ;  /* 0x00000038ff027424 */ /* 0x000fe200078e00ff */
[----:B------:R-:W-:Y:S01]  /*24a0*/  R2UR UR14, R4 ;  /* 0x00000000040e72ca */ /* 0x000fe200000e0000 */
[----:B------:R-:W-:Y:S01]  /*24b0*/  IMAD.MOV.U32 R3, RZ, RZ, 0x100 ;  /* 0x00000100ff037424 */ /* 0x000fe200078e00ff */
[----:B------:R-:W-:Y:S01]  /*24c0*/  R2UR UR17, R0 ;  /* 0x00000000001172ca */ /* 0x000fe200000e0000 */
[----:B------:R-:W-:Y:S01]  /*24d0*/  IMAD.MOV.U32 R4, RZ, RZ, 0x40 ;  /* 0x00000040ff047424 */ /* 0x000fe200078e00ff */
[----:B------:R-:W-:Y:S01]  /*24e0*/  R2UR UR12, R2 ;  /* 0x00000000020c72ca */ /* 0x000fe200000e0000 */
[----:B------:R-:W-:Y:S01]  /*24f0*/  IMAD.MOV.U32 R2, RZ, RZ, 0x48 ;  /* 0x00000048ff027424 */ /* 0x000fe200078e00ff */
[----:B------:R-:W-:Y:S01]  /*2500*/  ULEA UR66, UR26, UR33, 0x9 ;  /* 0x000000211a427291 */ /* 0x000fe2000f8e48ff */
[C---:B------:R-:W-:Y:S01]  /*2510*/  R2UR UR15, R3.reuse ;  /* 0x00000000030f72ca */ /* 0x040fe200000e0000 */
[----:B------:R-:W-:Y:S01]  /*2520*/  UMOV UR50, 0x0 ;  /* 0x0000000000327882 */ /* 0x000fe20000000000 */
[----:B------:R-:W-:Y:S01]  /*2530*/  R2UR UR13, R0 ;  /* 0x00000000000d72ca */ /* 0x000fe200000e0000 */
[----:B------:R-:W-:Y:S01]  /*2540*/  UIADD3 UR64, UPT, UPT, UR66, 0x40, URZ ;  /* 0x0000004042407890 */ /* 0x000fe2000fffe0ff */
[----:B------:R-:W-:Y:S01]  /*2550*/  R2UR UR8, R2 ;  /* 0x00000000020872ca */ /* 0x000fe200000e0000 */
[----:B------:R-:W-:Y:S01]  /*2560*/  IMAD.MOV.U32 R2, RZ, RZ, 0x50 ;  /* 0x00000050ff027424 */ /* 0x000fe200078e00ff */
[----:B------:R-:W-:Y:S01]  /*2570*/  R2UR UR10, R4 ;  /* 0x00000000040a72ca */ /* 0x000fe200000e0000 */
[----:B------:R-:W-:Y:S01]  /*2580*/  UIADD3 UR62, UPT, UPT, UR66, 0x80, URZ ;  /* 0x00000080423e7890 */ /* 0x000fe2000fffe0ff */
[----:B------:R-:W-:Y:S01]  /*2590*/  R2UR UR11, R3 ;  /* 0x00000000030b72ca */ /* 0x000fe200000e0000 */
[----:B------:R-:W-:Y:S01]  /*25a0*/  UIADD3 UR60, UPT, UPT, UR66, 0xc0, URZ ;  /* 0x000000c0423c7890 */ /* 0x000fe2000fffe0ff */
[----:B------:R-:W-:Y:S01]  /*25b0*/  R2UR UR6, R2 ;  /* 0x00000000020672ca */ /* 0x000fe200000e0000 */
[----:B------:R-:W-:Y:S01]  /*25c0*/  IMAD.MOV.U32 R2, RZ, RZ, 0x58 ;  /* 0x00000058ff027424 */ /* 0x000fe200078e00ff */
[C---:B------:R-:W-:Y:S01]  /*25d0*/  R2UR UR9, R0.reuse ;  /* 0x00000000000972ca */ /* 0x040fe200000e0000 */
[----:B------:R-:W-:Y:S01]  /*25e0*/  UIADD3 UR58, UPT, UPT, UR66, 0x100, URZ ;  /* 0x00000100423a7890 */ /* 0x000fe2000fffe0ff */
[----:B------:R-:W-:Y:S01]  /*25f0*/  R2UR UR7, R0 ;  /* 0x00000000000772ca */ /* 0x000fe200000e0000 */
[----:B------:R-:W-:Y:S01]  /*2600*/  UIADD3 UR56, UPT, UPT, UR66, 0x140, URZ ;  /* 0x0000014042387890 */ /* 0x000fe2000fffe0ff */
[----:B------:R-:W-:Y:S01]  /*2610*/  R2UR UR4, R2 ;  /* 0x00000000020472ca */ /* 0x000fe200000e0000 */
[----:B------:R-:W-:Y:S01]  /*2620*/  UIADD3 UR54, UPT, UPT, UR66, 0x180, URZ ;  /* 0x0000018042367890 */ /* 0x000fe2000fffe0ff */
[----:B--2---:R-:W-:Y:S01]  /*2630*/  R2UR UR5, R0 ;  /* 0x00000000000572ca */ /* 0x004fe200000e0000 */
[----:B------:R-:W-:Y:S01]  /*2640*/  UMOV UR51, 0x8090490 ;  /* 0x0809049000337882 */ /* 0x000fe20000000000 */
[----:B------:R-:W-:Y:S01]  /*2650*/  UMOV UR67, 0x80004020 ;  /* 0x8000402000437882 */ /* 0x000fe20000000000 */
[----:B------:R-:W-:Y:S01]  /*2660*/  UIADD3 UR52, UPT, UPT, UR66, 0x1c0, URZ ;  /* 0x000001c042347890 */ /* 0x000fe2000fffe0ff */
[----:B------:R1:W-:Y:S01]  /*2670*/  UTCHMMA tmem[UR18], gdesc[UR66], tmem[UR19], tmem[UR50], idesc[UR51], !UPT ;  /* 0x00ff3242120079ea */ /* 0x0003e2000f800013 */
[----:B------:R-:W-:Y:S01]  /*2680*/  UMOV UR48, 0x0 ;  /* 0x0000000000307882 */ /* 0x000fe20000000000 */
        /* <DEDUP_REMOVED lines=8> */
[----:B------:R1:W-:Y:S01]  /*2710*/  UTCHMMA tmem[UR16], gdesc[UR64], tmem[UR17], tmem[UR48], idesc[UR49], UPT ;  /* 0x00ff3040100079ea */ /* 0x0003e2000b800011 */
        /* <DEDUP_REMOVED lines=16> */
[----:B------:R1:W-:Y:S01]  /*2820*/  UTCHMMA tmem[UR6], gdesc[UR54], tmem[UR7], tmem[UR38], idesc[UR39], UPT ;  /* 0x00ff2636060079ea */ /* 0x0003e2000b800007 */
[----:B------:R1:W-:Y:S01]  /*2830*/  UTCHMMA tmem[UR4], gdesc[UR52], tmem[UR5], tmem[UR34], idesc[UR35], UPT ;  /* 0x00ff2234040079ea */ /* 0x0003e2000b800005 */
[----:B------:R-:W-:Y:S05]  /*2840*/  BRA.U UP5, `(.L_x_56) ;  /* 0x0000000105047547 */ /* 0x000fea000b800000 */
[----:B-1----:R-:W-:Y:S05]  /*2850*/  BPT.TRAP 0x1 ;  /* 0x000000040000795c */ /* 0x002fea0000300000 */
.L_x_56:
[----:B-1----:R-:W-:Y:S02]  /*2860*/  UIADD3 UR5, UPT, UPT, UR20, 0xe090, URZ ;  /* 0x0000e09014057890 */ /* 0x002fe4000fffe0ff */
[----:B------:R-:W-:Y:S02]  /*2870*/  UISETP.GE.AND UP0, UPT, UR27, 0x2, UPT ;  /* 0x000000021b00788c */ /* 0x000fe4000bf06270 */
[----:B------:R-:W-:Y:S01]  /*2880*/  ULOP3.LUT UR6, UR30, 0x1, URZ, 0x3c, !UPT ;  /* 0x000000011e067892 */ /* 0x000fe2000f8e3cff */
[----:B------:R-:W-:Y:S01]  /*2890*/  UMOV UR4, URZ ;  /* 0x000000ff00047c82 */ /* 0x000fe20008000000 */
[----:B------:R-:W-:-:S03]  /*28a0*/  UMOV UR24, UR26 ;  /* 0x0000001a00187c82 */ /* 0x000fc60008000000 */
[----:B------:R1:W-:Y:S02]  /*28b0*/  UTCBAR [UR5], URZ ;  /* 0x000000ff050073e9 */ /* 0x0003e400080000ff */
[----:B------:R-:W-:Y:S05]  /*28c0*/  BRA.U !UP0, `(.L_x_57) ;  /* 0x00000011082c7547 */ /* 0x000fea000b800000 */
[----:B------:R-:W-:Y:S01]  /*28d0*/  UMOV UR4, URZ ;  /* 0x000000ff00047c82 */ /* 0x000fe20008000000 */
[----:B------:R-:W-:Y:S01]  /*28e0*/  UMOV UR24, UR26 ;  /* 0x0000001a00187c82 */ /* 0x000fe20008000000 */
[----:B-1----:R-:W-:Y:S01]  /*28f0*/  UMOV UR5, UR26 ;  /* 0x0000001a00057c82 */ /* 0x002fe20008000000 */
.L_x_76:
[----:B--2---:R-:W-:Y:S01]  /*2900*/  UMOV UR7, UR27 ;  /* 0x0000001b00077c82 */ /* 0x004fe20008000000 */
[----:B------:R-:W-:Y:S02]  /*2910*/  UIADD3 UR27, UPT, UPT, UR27, -0x1, URZ ;  /* 0xffffffff1b1b7890 */ /* 0x000fe4000fffe0ff */
[----:B------:R-:W-:Y:S01]  /*2920*/  UISETP.GT.U32.AND UP2, UPT, UR7, 0x2, UPT ;  /* 0x000000020700788c */ /* 0x000fe2000bf44070 */
[----:B------:R-:W-:Y:S01]  /*2930*/  UMOV UR29, UR25 ;  /* 0x00000019001d7c82 */ /* 0x000fe20008000000 */
[----:B------:R-:W-:Y:S01]  /*2940*/  UMOV UR30, UR6 ;  /* 0x00000006001e7c82 */ /* 0x000fe20008000000 */
[----:B-1----:R-:W-:Y:S08]  /*2950*/  BRA.U !UP1, `(.L_x_58) ;  /* 0x0000000109047547 */ /* 0x002ff0000b800000 */
[----:B------:R-:W-:Y:S05]  /*2960*/  BPT.TRAP 0x1 ;  /* 0x000000040000795c */ /* 0x000fea0000300000 */
.L_x_58:
[----:B------:R-:W1:Y:S01]  /*2970*/  S2UR UR20, SR_CgaCtaId ;  /* 0x00000000001479c3 */ /* 0x000e620000008800 */
[----:B------:R-:W-:Y:S01]  /*2980*/  UMOV UR6, 0x400 ;  /* 0x0000040000067882 */ /* 0x000fe20000000000 */
[----:B------:R-:W-:Y:S02]  /*2990*/  IMAD.U32 R0, RZ, RZ, UR28 ;  /* 0x0000001cff007e24 */ /* 0x000fe4000f8e00ff */
[----:B------:R-:W-:Y:S03]  /*29a0*/  HFMA2 R2, -RZ, RZ, 0, 0 ;  /* 0x00000000ff027431 */ /* 0x000fe600000001ff */
[----:B------:R-:W-:Y:S01]  /*29b0*/  SHF.L.U32 R4, R0, 0x1f, RZ ;  /* 0x0000001f00047819 */ /* 0x000fe200000006ff */
[----:B------:R-:W-:Y:S01]  /*29c0*/  IMAD.MOV.U32 R0, RZ, RZ, RZ ;  /* 0x000000ffff007224 */ /* 0x000fe200078e00ff */
[----:B-1----:R-:W-:Y:S04]  /*29d0*/  ULEA UR20, UR20, UR6, 0x18 ;  /* 0x0000000614147291 */ /* 0x002fe8000f8ec0ff */
[----:B------:R-:W-:Y:S09]  /*29e0*/  ULEA UR6, UR32, UR20, 0x3 ;  /* 0x0000001420067291 */ /* 0x000ff2000f8e18ff */
[----:B------:R-:W1:Y:S02]  /*29f0*/  SYNCS.PHASECHK.TRANS64.TRYWAIT P0, [UR6+0xe020], R4 ;  /* 0x00e02004ff0075a7 */ /* 0x000e640008001106 */
[----:B-1----:R-:W-:Y:S05]  /*2a00*/  @!P0 BRA `(.L_x_59) ;  /* 0x00000170009c8947 */ /* 0x002fea0003800000 */
.L_x_401:
[----:B------:R-:W-:Y:S01]  /*2a10*/  ULEA UR38, UR32, UR23, 0x9 ;  /* 0x0000001720267291 */ /* 0x000fe2000f8e48ff */
[----:B------:R-:W-:Y:S01]  /*2a20*/  R2UR UR7, R2 ;  /* 0x00000000020772ca */ /* 0x000fe200000e0000 */
[----:B------:R-:W-:Y:S01]  /*2a30*/  UIADD3 UR10, UPT, UPT, UR68, 0x2, URZ ;  /* 0x00000002440a7890 */ /* 0x000fe2000fffe0ff */
[----:B------:R-:W-:Y:S01]  /*2a40*/  R2UR UR6, R0 ;  /* 0x00000000000672ca */ /* 0x000fe200000e0000 */
[----:B------:R-:W-:Y:S02]  /*2a50*/  UIADD3 UR34, UPT, UPT, UR38, 0x2, URZ ;  /* 0x0000000226227890 */ /* 0x000fe4000fffe0ff */
[----:B------:R-:W-:Y:S02]  /*2a60*/  UISETP.NE.AND UP4, UPT, UR22, URZ, UPT ;  /* 0x000000ff1600728c */ /* 0x000fe4000bf85270 */
[----:B------:R-:W-:Y:S01]  /*2a70*/  UIADD3 UR26, UPT, UPT, UR32, 0x1, URZ ;  /* 0x00000001201a7890 */ /* 0x000fe2000fffe0ff */
[----:B------:R-:W-:Y:S01]  /*2a80*/  UMOV UR12, 0x0 ;  /* 0x00000000000c7882 */ /* 0x000fe20000000000 */
[----:B------:R-:W-:Y:S02]  /*2a90*/  UMOV UR13, 0x8200490 ;  /* 0x08200490000d7882 */ /* 0x000fe40000000000 */
[----:B------:R-:W-:Y:S01]  /*2aa0*/  UISETP.NE.AND UP0, UPT, UR26, 0x3, UPT ;  /* 0x000000031a00788c */ /* 0x000fe2000bf05270 */
[----:B------:R-:W-:Y:S01]  /*2ab0*/  UMOV UR39, 0x80004020 ;  /* 0x8000402000277882 */ /* 0x000fe20000000000 */
[----:B------:R-:W-:Y:S02]  /*2ac0*/  UMOV UR8, 0x0 ;  /* 0x0000000000087882 */ /* 0x000fe40000000000 */
[----:B------:R-:W-:Y:S01]  /*2ad0*/  USEL UR14, URZ, 0x1, UP0 ;  /* 0x00000001ff0e7887 */ /* 0x000fe20008000000 */
[----:B------:R2:W-:Y:S01]  /*2ae0*/  UTCHMMA gdesc[UR68], gdesc[UR38], tmem[UR7], tmem[UR12], idesc[UR13], !UPT ;  /* 0x00ff0c26440075ea */ /* 0x0005e2000f800007 */
[----:B------:R-:W-:Y:S02]  /*2af0*/  USEL UR26, UR26, URZ, UP0 ;  /* 0x000000ff1a1a7287 */ /* 0x000fe40008000000 */
[----:B------:R-:W-:Y:S01]  /*2b00*/  ULOP3.LUT UR28, UR28, UR14, URZ, 0x3c, !UPT ;  /* 0x0000000e1c1c7292 */ /* 0x000fe2000f8e3cff */
[----:B------:R-:W-:Y:S01]  /*2b10*/  UMOV UR9, 0x8200490 ;  /* 0x0820049000097882 */ /* 0x000fe20000000000 */
[----:B------:R-:W-:Y:S01]  /*2b20*/  UMOV UR11, 0x80004020 ;  /* 0x80004020000b7882 */ /* 0x000fe20000000000 */
[----:B------:R-:W-:Y:S02]  /*2b30*/  UMOV UR35, 0x80004020 ;  /* 0x8000402000237882 */ /* 0x000fe40000000000 */
[----:B------:R2:W-:Y:S01]  /*2b40*/  UTCHMMA gdesc[UR10], gdesc[UR34], tmem[UR6], tmem[UR8], idesc[UR9], UPT ;  /* 0x00ff08220a0075ea */ /* 0x0005e2000b800006 */
[----:B------:R-:W-:Y:S06]  /*2b50*/  BRA.U UP4, `(.L_x_60) ;  /* 0x0000000104047547 */ /* 0x000fec000b800000 */
[----:B--2---:R-:W-:Y:S05]  /*2b60*/  BPT.TRAP 0x1 ;  /* 0x000000040000795c */ /* 0x004fea0000300000 */
.L_x_60:
[----:B--2---:R-:W-:Y:S09]  /*2b70*/  UIADD3 UR6, UPT, UPT, UR20, 0xe050, URZ ;  /* 0x0000e05014067890 */ /* 0x004ff2000fffe0ff */
[----:B------:R2:W-:Y:S01]  /*2b80*/  UTCBAR [UR6], URZ ;  /* 0x000000ff060073e9 */ /* 0x0005e200080000ff */
[----:B------:R-:W-:Y:S05]  /*2b90*/  BRA.U UP5, `(.L_x_61) ;  /* 0x0000000105047547 */ /* 0x000fea000b800000 */
[----:B--2---:R-:W-:Y:S05]  /*2ba0*/  BPT.TRAP 0x1 ;  /* 0x000000040000795c */ /* 0x004fea0000300000 */
.L_x_61:
[----:B------:R-:W-:Y:S01]  /*2bb0*/  MOV R0, UR31 ;  /* 0x0000001f00007c02 */ /* 0x000fe20008000f00 */
[----:B------:R-:W-:Y:S03]  /*2bc0*/  UISETP.NE.AND UP3, UPT, UR21, URZ, UPT ;  /* 0x000000ff1500728c */ /* 0x000fe6000bf65270 */
[----:B-1----:R-:W-:Y:S04]  /*2bd0*/  SHF.L.U32 R3, R0, 0x1f, RZ ;  /* 0x0000001f00037819 */ /* 0x002fe800000006ff */
[----:B------:R-:W1:Y:S02]  /*2be0*/  SYNCS.PHASECHK.TRANS64.TRYWAIT P0, [UR20+0xe0a8], R3 ;  /* 0x00e0a803ff0075a7 */ /* 0x000e640008001114 */
[----:B-1----:R-:W-:Y:S05]  /*2bf0*/  @!P0 BRA `(.L_x_62) ;  /* 0x0000017000388947 */ /* 0x002fea0003800000 */
.L_x_403:
[----:B------:R-:W-:Y:S05]  /*2c00*/  BRA.U UP3, `(.L_x_63) ;  /* 0x0000000103047547 */ /* 0x000fea000b800000 */
[----:B--2---:R-:W-:Y:S05]  /*2c10*/  BPT.TRAP 0x1 ;  /* 0x000000040000795c */ /* 0x004fea0000300000 */
.L_x_63:
[----:B-1----:R-:W-:Y:S01]  /*2c20*/  IMAD.U32 R0, RZ, RZ, UR30 ;  /* 0x0000001eff007e24 */ /* 0x002fe2000f8e00ff */
[----:B------:R-:W-:Y:S01]  /*2c30*/  MOV R4, 0xa0 ;  /* 0x000000a000047802 */ /* 0x000fe20000000f00 */
[----:B------:R-:W-:Y:S03]  /*2c40*/  IMAD.MOV.U32 R3, RZ, RZ, 0x180 ;  /* 0x00000180ff037424 */ /* 0x000fe600078e00ff */
[----:B------:R-:W-:Y:S04]  /*2c50*/  SHF.L.U32 R5, R0, 0x1f, RZ ;  /* 0x0000001f00057819 */ /* 0x000fe800000006ff */
[----:B------:R-:W1:Y:S02]  /*2c60*/  SYNCS.PHASECHK.TRANS64.TRYWAIT P0, [UR20+0xe068], R5 ;  /* 0x00e06805ff0075a7 */ /* 0x000e640008001114 */
[----:B-1----:R-:W-:Y:S05]  /*2c70*/  @!P0 BRA `(.L_x_64) ;  /* 0x0000017000308947 */ /* 0x002fea0003800000 */
.L_x_405:
[----:B------:R-:W-:Y:S01]  /*2c80*/  ULEA UR72, UR5, UR33, 0x9 ;  /* 0x0000002105487291 */ /* 0x000fe2000f8e48ff */
[----:B------:R-:W-:Y:S01]  /*2c90*/  IMAD.MOV.U32 R2, RZ, RZ, 0xa8 ;  /* 0x000000a8ff027424 */ /* 0x000fe200078e00ff */
[----:B------:R-:W-:Y:S01]  /*2ca0*/  UISETP.NE.U32.AND UP0, UPT, UR4, URZ, UPT ;  /* 0x000000ff0400728c */ /* 0x000fe2000bf05070 */
[----:B------:R-:W-:Y:S01]  /*2cb0*/  R2UR UR18, R4 ;  /* 0x00000000041272ca */ /* 0x000fe200000e0000 */
[----:B------:R-:W-:Y:S01]  /*2cc0*/  UIADD3 UR70, UPT, UPT, UR72, 0x40, URZ ;  /* 0x0000004048467890 */ /* 0x000fe2000fffe0ff */
[----:B------:R-:W-:Y:S01]  /*2cd0*/  IMAD.MOV.U32 R4, RZ, RZ, 0xb0 ;  /* 0x000000b0ff047424 */ /* 0x000fe200078e00ff */
[----:B------:R-:W-:Y:S01]  /*2ce0*/  UIADD3 UR66, UPT, UPT, UR72, 0x80, URZ ;  /* 0x0000008048427890 */ /* 0x000fe2000fffe0ff */
[----:B------:R-:W-:Y:S01]  /*2cf0*/  R2UR UR16, R2 ;  /* 0x00000000021072ca */ /* 0x000fe200000e0000 */
[----:B------:R-:W-:Y:S01]  /*2d00*/  UIADD3 UR64, UPT, UPT, UR72, 0xc0, URZ ;  /* 0x000000c048407890 */ /* 0x000fe2000fffe0ff */
[----:B------:R-:W-:Y:S01]  /*2d10*/  IMAD.MOV.U32 R2, RZ, RZ, 0xb8 ;  /* 0x000000b8ff027424 */ /* 0x000fe200078e00ff */
[----:B------:R-:W-:Y:S01]  /*2d20*/  UIADD3 UR62, UPT, UPT, UR72, 0x100, URZ ;  /* 0x00000100483e7890 */ /* 0x000fe2000fffe0ff */
[----:B------:R-:W-:Y:S01]  /*2d30*/  R2UR UR19, R3 ;  /* 0x00000000031372ca */ /* 0x000fe200000e0000 */
[----:B------:R-:W-:Y:S01]  /*2d40*/  UIADD3 UR60, UPT, UPT, UR72, 0x140, URZ ;  /* 0x00000140483c7890 */ /* 0x000fe2000fffe0ff */
[----:B-1----:R-:W-:Y:S01]  /*2d50*/  IMAD.MOV.U32 R0, RZ, RZ, 0x180 ;  /* 0x00000180ff007424 */ /* 0x002fe200078e00ff */
[----:B------:R-:W-:Y:S01]  /*2d60*/  UIADD3 UR58, UPT, UPT, UR72, 0x180, URZ ;  /* 0x00000180483a7890 */ /* 0x000fe2000fffe0ff */
[----:B------:R-:W-:Y:S01]  /*2d70*/  R2UR UR12, R2 ;  /* 0x00000000020c72ca */ /* 0x000fe200000e0000 */
[----:B------:R-:W-:Y:S01]  /*2d80*/  UIADD3 UR56, UPT, UPT, UR72, 0x1c0, URZ ;  /* 0x000001c048387890 */ /* 0x000fe2000fffe0ff */
[----:B------:R-:W-:Y:S01]  /*2d90*/  IMAD.MOV.U32 R2, RZ, RZ, 0xc8 ;  /* 0x000000c8ff027424 */ /* 0x000fe200078e00ff */
[----:B------:R-:W-:Y:S01]  /*2da0*/  R2UR UR14, R4 ;  /* 0x00000000040e72ca */ /* 0x000fe200000e0000 */
[----:B------:R-:W-:Y:S01]  /*2db0*/  IMAD.MOV.U32 R3, RZ, RZ, 0x180 ;  /* 0x00000180ff037424 */ /* 0x000fe200078e00ff */
[----:B------:R-:W-:Y:S01]  /*2dc0*/  R2UR UR17, R0 ;  /* 0x00000000001172ca */ /* 0x000fe200000e0000 */
[----:B------:R-:W-:Y:S01]  /*2dd0*/  IMAD.MOV.U32 R4, RZ, RZ, 0xc0 ;  /* 0x000000c0ff047424 */ /* 0x000fe200078e00ff */
[----:B------:R-:W-:Y:S01]  /*2de0*/  R2UR UR8, R2 ;  /* 0x00000000020872ca */ /* 0x000fe200000e0000 */
[----:B------:R-:W-:Y:S01]  /*2df0*/  IMAD.MOV.U32 R2, RZ, RZ, 0xd0 ;  /* 0x000000d0ff027424 */ /* 0x000fe200078e00ff */
[C---:B------:R-:W-:Y:S01]  /*2e00*/  R2UR UR15, R3.reuse ;  /* 0x00000000030f72ca */ /* 0x040fe200000e0000 */
[----:B------:R-:W-:Y:S01]  /*2e10*/  UMOV UR54, 0x0 ;  /* 0x0000000000367882 */ /* 0x000fe20000000000 */
[----:B------:R-:W-:Y:S01]  /*2e20*/  R2UR UR13, R0 ;  /* 0x00000000000d72ca */ /* 0x000fe200000e0000 */
[----:B------:R-:W-:Y:S01]  /*2e30*/  UMOV UR55, 0x8090490 ;  /* 0x0809049000377882 */ /* 0x000fe20000000000 */
[----:B--2---:R-:W-:Y:S01]  /*2e40*/  R2UR UR6, R2 ;  /* 0x00000000020672ca */ /* 0x004fe200000e0000 */
[----:B------:R-:W-:Y:S01]  /*2e50*/  IMAD.MOV.U32 R2, RZ, RZ, 0xd8 ;  /* 0x000000d8ff027424 */ /* 0x000fe200078e00ff */
[----:B------:R-:W-:Y:S01]  /*2e60*/  R2UR UR10, R4 ;  /* 0x00000000040a72ca */ /* 0x000fe200000e0000 */
[----:B------:R-:W-:Y:S01]  /*2e70*/  UMOV UR73, 0x80004020 ;  /* 0x8000402000497882 */ /* 0x000fe20000000000 */
[----:B------:R-:W-:Y:S01]  /*2e80*/  R2UR UR11, R3 ;  /* 0x00000000030b72ca */ /* 0x000fe200000e0000 */
[----:B------:R1:W-:Y:S01]  /*2e90*/  UTCHMMA tmem[UR18], gdesc[UR72], tmem[UR19], tmem[UR54], idesc[UR55], UP0 ;  /* 0x00ff3648120079ea */ /* 0x0003e20008000013 */
[C---:B------:R-:W-:Y:S01]  /*2ea0*/  R2UR UR9, R0.reuse ;  /* 0x00000000000972ca */ /* 0x040fe200000e0000 */
[----:B------:R-:W-:Y:S01]  /*2eb0*/  UMOV UR52, 0x0 ;  /* 0x0000000000347882 */ /* 0x000fe20000000000 */
[----:B------:R-:W-:Y:S01]  /*2ec0*/  R2UR UR7, R0 ;  /* 0x00000000000772ca */ /* 0x000fe200000e0000 */
[----:B------:R-:W-:Y:S01]  /*2ed0*/  UMOV UR53, 0x8090490 ;  /* 0x0809049000357882 */ /* 0x000fe20000000000 */
[----:B------:R-:W-:Y:S01]  /*2ee0*/  R2UR UR4, R2 ;  /* 0x00000000020472ca */ /* 0x000fe200000e0000 */
[----:B------:R-:W-:Y:S01]  /*2ef0*/  UMOV UR71, 0x80004020 ;  /* 0x8000402000477882 */ /* 0x000fe20000000000 */
[----:B------:R-:W-:Y:S01]  /*2f00*/  R2UR UR5, R0 ;  /* 0x00000000000572ca */ /* 0x000fe200000e0000 */
[----:B------:R1:W-:Y:S01]  /*2f10*/  UTCHMMA tmem[UR16], gdesc[UR70], tmem[UR17], tmem[UR52], idesc[UR53], UPT ;  /* 0x00ff3446100079ea */ /* 0x0003e2000b800011 */
        /* <DEDUP_REMOVED lines=22> */
[----:B------:R-:W-:Y:S02]  /*3080*/  UMOV UR57, 0x80004020 ;  /* 0x8000402000397882 */ /* 0x000fe40000000000 */
[----:B------:R1:W-:Y:S01]  /*3090*/  UTCHMMA tmem[UR4], gdesc[UR56], tmem[UR5], tmem[UR40], idesc[UR41], UPT ;  /* 0x00ff2838040079ea */ /* 0x0003e2000b800005 */
[----:B------:R-:W-:Y:S05]  /*30a0*/  BRA.U UP5, `(.L_x_65) ;  /* 0x0000000105047547 */ /* 0x000fea000b800000 */
[----:B-1----:R-:W-:Y:S05]  /*30b0*/  BPT.TRAP 0x1 ;  /* 0x000000040000795c */ /* 0x002fea0000300000 */
.L_x_65:
[----:B-1----:R-:W-:Y:S02]  /*30c0*/  UIADD3 UR4, UPT, UPT, UR20, 0xe098, URZ ;  /* 0x0000e09814047890 */ /* 0x002fe4000fffe0ff */
[----:B------:R-:W-:Y:S07]  /*30d0*/  ULOP3.LUT UR31, UR31, 0x1, URZ, 0x3c, !UPT ;  /* 0x000000011f1f7892 */ /* 0x000fee000f8e3cff */
[----:B------:R1:W-:Y:S01]  /*30e0*/  UTCBAR [UR4], URZ ;  /* 0x000000ff040073e9 */ /* 0x0003e200080000ff */
[----:B------:R-:W-:Y:S05]  /*30f0*/  BRA.U !UP1, `(.L_x_66) ;  /* 0x0000000109047547 */ /* 0x000fea000b800000 */
[----:B-1----:R-:W-:Y:S05]  /*3100*/  BPT.TRAP 0x1 ;  /* 0x000000040000795c */ /* 0x002fea0000300000 */
.L_x_66:
[----:B------:R-:W-:Y:S01]  /*3110*/  ULEA UR6, UR24, UR20, 0x3 ;  /* 0x0000001418067291 */ /* 0x000fe2000f8e18ff */
[----:B------:R-:W-:Y:S01]  /*3120*/  IMAD.MOV.U32 R2, RZ, RZ, 0x80 ;  /* 0x00000080ff027424 */ /* 0x000fe200078e00ff */
[----:B------:R-:W-:Y:S01]  /*3130*/  UIADD3 UR8, UPT, UPT, UR68, 0x200, URZ ;  /* 0x0000020044087890 */ /* 0x000fe2000fffe0ff */
[----:B------:R-:W-:Y:S01]  /*3140*/  IMAD.MOV.U32 R0, RZ, RZ, 0x80 ;  /* 0x00000080ff007424 */ /* 0x000fe200078e00ff */
[----:B------:R-:W-:Y:S02]  /*3150*/  UIADD3 UR6, UPT, UPT, UR6, 0xe038, URZ ;  /* 0x0000e03806067890 */ /* 0x000fe4000fffe0ff */
[----:B------:R-:W-:Y:S01]  /*3160*/  UIADD3 UR10, UPT, UPT, UR68, 0x202, URZ ;  /* 0x00000202440a7890 */ /* 0x000fe2000fffe0ff */
[----:B------:R-:W-:Y:S01]  /*3170*/  R2UR UR5, R2 ;  /* 0x00000000020572ca */ /* 0x000fe200000e0000 */
[----:B------:R-:W-:Y:S01]  /*3180*/  UIADD3 UR7, UPT, UPT, UR24, 0x1, URZ ;  /* 0x0000000118077890 */ /* 0x000fe2000fffe0ff */
[----:B-1----:R-:W-:Y:S01]  /*3190*/  R2UR UR4, R0 ;  /* 0x00000000000472ca */ /* 0x002fe200000e0000 */
[----:B------:R-:W-:Y:S01]  /*31a0*/  UMOV UR39, 0x80004020 ;  /* 0x8000402000277882 */ /* 0x000fe20000000000 */
[----:B------:R-:W-:Y:S01]  /*31b0*/  UMOV UR12, 0x0 ;  /* 0x00000000000c7882 */ /* 0x000fe20000000000 */
[----:B------:R-:W-:Y:S01]  /*31c0*/  UISETP.NE.AND UP0, UPT, UR7, 0x3, UPT ;  /* 0x000000030700788c */ /* 0x000fe2000bf05270 */
[----:B------:R1:W-:Y:S01]  /*31d0*/  UTCBAR [UR6], URZ ;  /* 0x000000ff060073e9 */ /* 0x0003e200080000ff */
[----:B------:R-:W-:Y:S01]  /*31e0*/  UMOV UR13, 0x8200490 ;  /* 0x08200490000d7882 */ /* 0x000fe20000000000 */
[----:B------:R-:W-:Y:S01]  /*31f0*/  UMOV UR9, 0x80004020 ;  /* 0x8000402000097882 */ /* 0x000fe20000000000 */
[----:B------:R-:W-:Y:S01]  /*3200*/  USEL UR7, UR7, URZ, UP0 ;  /* 0x000000ff07077287 */ /* 0x000fe20008000000 */
[----:B------:R-:W-:Y:S01]  /*3210*/  UMOV UR35, 0x80004020 ;  /* 0x8000402000237882 */ /* 0x000fe20000000000 */
[----:B------:R-:W-:Y:S02]  /*3220*/  UMOV UR14, 0x0 ;  /* 0x00000000000e7882 */ /* 0x000fe40000000000 */
[----:B------:R1:W-:Y:S01]  /*3230*/  UTCHMMA gdesc[UR8], gdesc[UR38], tmem[UR5], tmem[UR12], idesc[UR13], !UPT ;  /* 0x00ff0c26080075ea */ /* 0x0003e2000f800005 */
[----:B------:R-:W-:Y:S01]  /*3240*/  UMOV UR15, 0x8200490 ;  /* 0x08200490000f7882 */ /* 0x000fe20000000000 */
[----:B------:R-:W-:Y:S02]  /*3250*/  UMOV UR11, 0x80004020 ;  /* 0x80004020000b7882 */ /* 0x000fe40000000000 */
[----:B------:R1:W-:Y:S01]  /*3260*/  UTCHMMA gdesc[UR10], gdesc[UR34], tmem[UR4], tmem[UR14], idesc[UR15], UPT ;  /* 0x00ff0e220a0075ea */ /* 0x0003e2000b800004 */
[----:B------:R-:W-:Y:S05]  /*3270*/  BRA.U UP3, `(.L_x_67) ;  /* 0x0000000103047547 */ /* 0x000fea000b800000 */
[----:B-1----:R-:W-:Y:S05]  /*3280*/  BPT.TRAP 0x1 ;  /* 0x000000040000795c */ /* 0x002fea0000300000 */
.L_x_67:
[----:B-1----:R-:W-:Y:S09]  /*3290*/  UIADD3 UR4, UPT, UPT, UR20, 0xe060, URZ ;  /* 0x0000e06014047890 */ /* 0x002ff2000fffe0ff */
[----:B------:R1:W-:Y:S01]  /*32a0*/  UTCBAR [UR4], URZ ;  /* 0x000000ff040073e9 */ /* 0x0003e200080000ff */
[----:B------:R-:W-:Y:S05]  /*32b0*/  BRA.U !UP1, `(.L_x_68) ;  /* 0x0000000109047547 */ /* 0x000fea000b800000 */
[----:B-1----:R-:W-:Y:S05]  /*32c0*/  BPT.TRAP 0x1 ;  /* 0x000000040000795c */ /* 0x002fea0000300000 */
.L_x_68:
[----:B------:R-:W-:Y:S02]  /*32d0*/  ULEA UR5, UR7, UR20, 0x3 ;  /* 0x0000001407057291 */ /* 0x000fe4000f8e18ff */
[----:B------:R-:W-:Y:S02]  /*32e0*/  UIADD3 UR7, UPT, UPT, UR7, 0x1, URZ ;  /* 0x0000000107077890 */ /* 0x000fe4000fffe0ff */
[----:B-1----:R-:W-:Y:S02]  /*32f0*/  UIADD3 UR4, UPT, UPT, UR5, 0xe038, URZ ;  /* 0x0000e03805047890 */ /* 0x002fe4000fffe0ff */
[----:B------:R-:W-:Y:S04]  /*3300*/  UISETP.NE.AND UP0, UPT, UR7, 0x3, UPT ;  /* 0x000000030700788c */ /* 0x000fe8000bf05270 */
[----:B------:R-:W-:Y:S03]  /*3310*/  USEL UR24, UR7, URZ, UP0 ;  /* 0x000000ff07187287 */ /* 0x000fe60008000000 */
[----:B------:R1:W-:Y:S01]  /*3320*/  UTCBAR [UR4], URZ ;  /* 0x000000ff040073e9 */ /* 0x0003e200080000ff */
[----:B------:R-:W-:Y:S08]  /*3330*/  BRA.U !UP1, `(.L_x_69) ;  /* 0x0000000109047547 */ /* 0x000ff0000b800000 */
[----:B-1----:R-:W-:Y:S05]  /*3340*/  BPT.TRAP 0x1 ;  /* 0x000000040000795c */ /* 0x002fea0000300000 */
.L_x_69:
[----:B-1----:R-:W-:Y:S01]  /*3350*/  ULEA UR4, UR26, UR20, 0x3 ;  /* 0x000000141a047291 */ /* 0x002fe2000f8e18ff */
[----:B------:R-:W-:Y:S04]  /*3360*/  MOV R0, UR28 ;  /* 0x0000001c00007c02 */ /* 0x000fe80008000f00 */
[----:B------:R-:W-:Y:S04]  /*3370*/  SHF.L.U32 R3, R0, 0x1f, RZ ;  /* 0x0000001f00037819 */ /* 0x000fe800000006ff */
[----:B------:R-:W1:Y:S02]  /*3380*/  SYNCS.PHASECHK.TRANS64.TRYWAIT P0, [UR4+0xe020], R3 ;  /* 0x00e02003ff0075a7 */ /* 0x000e640008001104 */
[----:B-1----:R-:W-:Y:S05]  /*3390*/  @!P0 BRA `(.L_x_70) ;  /* 0x0000016800808947 */ /* 0x002fea0003800000 */
.L_x_407:
[----:B------:R-:W-:Y:S04]  /*33a0*/  UIADD3 UR32, UPT, UPT, UR26, 0x1, URZ ;  /* 0x000000011a207890 */ /* 0x000fe8000fffe0ff */
[----:B------:R-:W-:Y:S04]  /*33b0*/  UISETP.NE.AND UP0, UPT, UR32, 0x3, UPT ;  /* 0x000000032000788c */ /* 0x000fe8000bf05270 */
[----:B------:R-:W-:Y:S02]  /*33c0*/  USEL UR4, URZ, 0x1, UP0 ;  /* 0x00000001ff047887 */ /* 0x000fe40008000000 */
[----:B------:R-:W-:Y:S02]  /*33d0*/  USEL UR32, UR32, URZ, UP0 ;  /* 0x000000ff20207287 */ /* 0x000fe40008000000 */
[----:B------:R-:W-:Y:S01]  /*33e0*/  ULOP3.LUT UR28, UR28, UR4, URZ, 0x3c, !UPT ;  /* 0x000000041c1c7292 */ /* 0x000fe2000f8e3cff */
[----:B------:R-:W-:Y:S11]  /*33f0*/  BRA.U UP5, `(.L_x_71) ;  /* 0x0000000105047547 */ /* 0x000ff6000b800000 */
[----:B------:R-:W-:Y:S05]  /*3400*/  BPT.TRAP 0x1 ;  /* 0x000000040000795c */ /* 0x000fea0000300000 */
.L_x_71:
[----:B-1----:R-:W-:Y:S04]  /*3410*/  MOV R0, UR31 ;  /* 0x0000001f00007c02 */ /* 0x002fe80008000f00 */
[----:B------:R-:W-:Y:S04]  /*3420*/  SHF.L.U32 R3, R0, 0x1f, RZ ;  /* 0x0000001f00037819 */ /* 0x000fe800000006ff */
[----:B------:R-:W1:Y:S02]  /*3430*/  SYNCS.PHASECHK.TRANS64.TRYWAIT P0, [UR20+0xe0a0], R3 ;  /* 0x00e0a003ff0075a7 */ /* 0x000e640008001114 */
[----:B-1----:R-:W-:Y:S05]  /*3440*/  @!P0 BRA `(.L_x_72) ;  /* 0x00000168006c8947 */ /* 0x002fea0003800000 */
.L_x_409:
[----:B------:R-:W-:Y:S05]  /*3450*/  BRA.U UP4, `(.L_x_73) ;  /* 0x0000000104047547 */ /* 0x000fea000b800000 */
[----:B------:R-:W-:Y:S05]  /*3460*/  BPT.TRAP 0x1 ;  /* 0x000000040000795c */ /* 0x000fea0000300000 */
.L_x_73:
[----:B------:R-:W-:Y:S01]  /*3470*/  ULOP3.LUT UR25, UR29, 0x1, URZ, 0x3c, !UPT ;  /* 0x000000011d197892 */ /* 0x000fe2000f8e3cff */
[----:B------:R-:W-:Y:S02]  /*3480*/  HFMA2 R4, -RZ, RZ, 0, 1.9073486328125e-06 ;  /* 0x00000020ff047431 */ /* 0x000fe400000001ff */
[----:B-1----:R-:W-:Y:S01]  /*3490*/  IMAD.MOV.U32 R3, RZ, RZ, 0x100 ;  /* 0x00000100ff037424 */ /* 0x002fe200078e00ff */
[----:B------:R-:W-:Y:S02]  /*34a0*/  MOV R2, 0x28 ;  /* 0x0000002800027802 */ /* 0x000fe40000000f00 */
[----:B------:R-:W-:Y:S05]  /*34b0*/  IMAD.U32 R0, RZ, RZ, UR25 ;  /* 0x00000019ff007e24 */ /* 0x000fea000f8e00ff */
[----:B------:R-:W-:Y:S01]  /*34c0*/  SHF.L.U32 R5, R0, 0x1f, RZ ;  /* 0x0000001f00057819 */ /* 0x000fe200000006ff */
[----:B------:R-:W-:Y:S03]  /*34d0*/  IMAD.MOV.U32 R0, RZ, RZ, 0x100 ;  /* 0x00000100ff007424 */ /* 0x000fe600078e00ff */
[----:B------:R-:W1:Y:S02]  /*34e0*/  SYNCS.PHASECHK.TRANS64.TRYWAIT P0, [UR20+0xe058], R5 ;  /* 0x00e05805ff0075a7 */ /* 0x000e640008001114 */
[----:B-1----:R-:W-:Y:S05]  /*34f0*/  @!P0 BRA `(.L_x_74) ;  /* 0x0000016800588947 */ /* 0x002fea0003800000 */
.L_x_411:
[----:B------:R-:W-:Y:S01]  /*3500*/  ULEA UR66, UR26, UR33, 0x9 ;  /* 0x000000211a427291 */ /* 0x000fe2000f8e48ff */
[----:B------:R-:W-:Y:S01]  /*3510*/  R2UR UR16, R2 ;  /* 0x00000000021072ca */ /* 0x000fe200000e0000 */
[----:B------:R-:W-:Y:S01]  /*3520*/  IMAD.MOV.U32 R2, RZ, RZ, 0x38 ;  /* 0x00000038ff027424 */ /* 0x000fe200078e00ff */
        /* <DEDUP_REMOVED lines=10> */
[----:B------:R-:W-:Y:S01]  /*35d0*/  R2UR UR17, R0 ;  /* 0x00000000001172ca */ /* 0x000fe200000e0000 */
[----:B------:R-:W-:Y:S01]  /*35e0*/  UIADD3 UR54, UPT, UPT, UR66, 0x180, URZ ;  /* 0x0000018042367890 */ /* 0x000fe2000fffe0ff */
[----:B------:R-:W-:Y:S01]  /*35f0*/  R2UR UR8, R2 ;  /* 0x00000000020872ca */ /* 0x000fe200000e0000 */
[----:B------:R-:W-:Y:S01]  /*3600*/  UIADD3 UR52, UPT, UPT, UR66, 0x1c0, URZ ;  /* 0x000001c042347890 */ /* 0x000fe2000fffe0ff */
[----:B------:R-:W-:Y:S01]  /*3610*/  IMAD.MOV.U32 R2, RZ, RZ, 0x50 ;  /* 0x00000050ff027424 */ /* 0x000fe200078e00ff */
[----:B------:R-:W-:Y:S01]  /*3620*/  R2UR UR14, R4 ;  /* 0x00000000040e72ca */ /* 0x000fe200000e0000 */
[----:B------:R-:W-:Y:S01]  /*3630*/  IMAD.MOV.U32 R3, RZ, RZ, 0x100 ;  /* 0x00000100ff037424 */ /* 0x000fe200078e00ff */
[----:B------:R-:W-:Y:S01]  /*3640*/  UMOV UR50, 0x0 ;  /* 0x0000000000327882 */ /* 0x000fe20000000000 */
[----:B------:R-:W-:Y:S01]  /*3650*/  IMAD.MOV.U32 R0, RZ, RZ, 0x100 ;  /* 0x00000100ff007424 */ /* 0x000fe200078e00ff */
[----:B------:R-:W-:Y:S01]  /*3660*/  R2UR UR6, R2 ;  /* 0x00000000020672ca */ /* 0x000fe200000e0000 */
[----:B------:R-:W-:Y:S01]  /*3670*/  IMAD.MOV.U32 R4, RZ, RZ, 0x40 ;  /* 0x00000040ff047424 */ /* 0x000fe200078e00ff */
[C---:B------:R-:W-:Y:S01]  /*3680*/  R2UR UR15, R3.reuse ;  /* 0x00000000030f72ca */ /* 0x040fe200000e0000 */
[----:B------:R-:W-:Y:S01]  /*3690*/  IMAD.MOV.U32 R2, RZ, RZ, 0x58 ;  /* 0x00000058ff027424 */ /* 0x000fe200078e00ff */
[----:B------:R-:W-:Y:S01]  /*36a0*/  R2UR UR13, R0 ;  /* 0x00000000000d72ca */ /* 0x000fe200000e0000 */
[----:B------:R-:W-:Y:S01]  /*36b0*/  UMOV UR51, 0x8090490 ;  /* 0x0809049000337882 */ /* 0x000fe20000000000 */
[----:B------:R-:W-:Y:S01]  /*36c0*/  R2UR UR10, R4 ;  /* 0x00000000040a72ca */ /* 0x000fe200000e0000 */
[----:B------:R-:W-:Y:S01]  /*36d0*/  UMOV UR67, 0x80004020 ;  /* 0x8000402000437882 */ /* 0x000fe20000000000 */
[----:B------:R-:W-:Y:S01]  /*36e0*/  R2UR UR11, R3 ;  /* 0x00000000030b72ca */ /* 0x000fe200000e0000 */
[----:B------:R2:W-:Y:S01]  /*36f0*/  UTCHMMA tmem[UR18], gdesc[UR66], tmem[UR19], tmem[UR50], idesc[UR51], UPT ;  /* 0x00ff3242120079ea */ /* 0x0005e2000b800013 */
        /* <DEDUP_REMOVED lines=33> */
[----:B--2---:R-:W-:Y:S05]  /*3910*/  BPT.TRAP 0x1 ;  /* 0x000000040000795c */ /* 0x004fea0000300000 */
.L_x_75:
[----:B--2---:R-:W-:Y:S02]  /*3920*/  UIADD3 UR7, UPT, UPT, UR20, 0xe090, URZ ;  /* 0x0000e09014077890 */ /* 0x004fe4000fffe0ff */
[----:B------:R-:W-:Y:S01]  /*3930*/  ULOP3.LUT UR6, UR30, 0x1, URZ, 0x3c, !UPT ;  /* 0x000000011e067892 */ /* 0x000fe2000f8e3cff */
[----:B------:R-:W-:Y:S01]  /*3940*/  UMOV UR4, 0x1 ;  /* 0x0000000100047882 */ /* 0x000fe20000000000 */
[----:B------:R-:W-:Y:S05]  /*3950*/  UMOV UR5, UR26 ;  /* 0x0000001a00057c82 */ /* 0x000fea0008000000 */
[----:B------:R2:W-:Y:S01]  /*3960*/  UTCBAR [UR7], URZ ;  /* 0x000000ff070073e9 */ /* 0x0005e200080000ff */
[----:B------:R-:W-:Y:S05]  /*3970*/  BRA.U UP2, `(.L_x_76) ;  /* 0xffffffed02e07547 */ /* 0x000fea000b83ffff */
.L_x_57:
[----:B------:R-:W-:Y:S04]  /*3980*/  BSSY.RECONVERGENT B0, `(.L_x_77) ;  /* 0x0000003000007945 */ /* 0x000fe80003800200 */
[----:B------:R-:W-:Y:S05]  /*3990*/  @!P4 BRA `(.L_x_78) ;  /* 0x000000000004c947 */ /* 0x000fea0003800000 */
[----:B-12---:R-:W-:Y:S05]  /*39a0*/  BPT.TRAP 0x1 ;  /* 0x000000040000795c */ /* 0x006fea0000300000 */
.L_x_78:
[----:B-12---:R-:W-:Y:S05]  /*39b0*/  BSYNC.RECONVERGENT B0 ;  /* 0x0000000000007941 */ /* 0x006fea0003800200 */
.L_x_77:
[----:B------:R-:W-:Y:S01]  /*39c0*/  UIADD3 UR5, UPT, UPT, UR20, 0xe010, URZ ;  /* 0x0000e01014057890 */ /* 0x000fe2000fffe0ff */
[----:B------:R-:W-:Y:S08]  /*39d0*/  BSSY.RECONVERGENT B0, `(.L_x_79) ;  /* 0x0000004000007945 */ /* 0x000ff00003800200 */
[----:B------:R1:W-:Y:S01]  /*39e0*/  UTCBAR [UR5], URZ ;  /* 0x000000ff050073e9 */ /* 0x0003e200080000ff */
[----:B------:R-:W-:Y:S05]  /*39f0*/  @!P4 BRA `(.L_x_80) ;  /* 0x000000000004c947 */ /* 0x000fea0003800000 */
[----:B-1----:R-:W-:Y:S05]  /*3a00*/  BPT.TRAP 0x1 ;  /* 0x000000040000795c */ /* 0x002fea0000300000 */
.L_x_80:
[----:B-1----:R-:W-:Y:S05]  /*3a10*/  BSYNC.RECONVERGENT B0 ;  /* 0x0000000000007941 */ /* 0x002fea0003800200 */
.L_x_79:
[----:B------:R-:W-:-:S09]  /*3a20*/  UIADD3 UR5, UPT, UPT, UR20, 0xe018, URZ ;  /* 0x0000e01814057890 */ /* 0x000fd2000fffe0ff */
[----:B------:R1:W-:Y:S01]  /*3a30*/  UTCBAR [UR5], URZ ;  /* 0x000000ff050073e9 */ /* 0x0003e200080000ff */
[----:B------:R-:W-:Y:S05]  /*3a40*/  BRA.U UP5, `(.L_x_81) ;  /* 0x0000000105047547 */ /* 0x000fea000b800000 */
[----:B-1----:R-:W-:Y:S05]  /*3a50*/  BPT.TRAP 0x1 ;  /* 0x000000040000795c */ /* 0x002fea0000300000 */
.L_x_81:
[----:B------:R-:W-:-:S04]  /*3a60*/  MOV R3, UR31 ;  /* 0x0000001f00037c02 */ /* 0x000fc80008000f00 */
[----:B------:R-:W-:-:S04]  /*3a70*/  SHF.L.U32 R3, R3, 0x1f, RZ ;  /* 0x0000001f03037819 */ /* 0x000fc800000006ff */
[----:B------:R-:W2:Y:S02]  /*3a80*/  SYNCS.PHASECHK.TRANS64.TRYWAIT P0, [UR20+0xe0a8], R3 ;  /* 0x00e0a803ff0075a7 */ /* 0x000ea40008001114 */
[----:B--2---:R-:W-:Y:S05]  /*3a90*/  @!P0 BRA `(.L_x_82) ;  /* 0x0000016400108947 */ /* 0x004fea0003800000 */
.L_x_413:
[----:B------:R-:W-:Y:S05]  /*3aa0*/  BRA.U UP3, `(.L_x_83) ;  /* 0x0000000103047547 */ /* 0x000fea000b800000 */
[----:B-1----:R-:W-:Y:S05]  /*3ab0*/  BPT.TRAP 0x1 ;  /* 0x000000040000795c */ /* 0x002fea0000300000 */
.L_x_83:
[----:B------:R-:W-:Y:S02]  /*3ac0*/  IMAD.U32 R5, RZ, RZ, UR6 ;  /* 0x00000006ff057e24 */ /* 0x000fe4000f8e00ff */
[----:B------:R-:W-:Y:S02]  /*3ad0*/  HFMA2 R4, -RZ, RZ, 0, 9.5367431640625e-06 ;  /* 0x000000a0ff047431 */ /* 0x000fe400000001ff */
[----:B--2---:R-:W-:Y:S01]  /*3ae0*/  IMAD.MOV.U32 R3, RZ, RZ, 0x180 ;  /* 0x00000180ff037424 */ /* 0x004fe200078e00ff */
[----:B------:R-:W-:-:S04]  /*3af0*/  SHF.L.U32 R5, R5, 0x1f, RZ ;  /* 0x0000001f05057819 */ /* 0x000fc800000006ff */
[----:B------:R-:W2:Y:S02]  /*3b00*/  SYNCS.PHASECHK.TRANS64.TRYWAIT P0, [UR20+0xe068], R5 ;  /* 0x00e06805ff0075a7 */ /* 0x000ea40008001114 */
[----:B--2---:R-:W-:Y:S05]  /*3b10*/  @!P0 BRA `(.L_x_84) ;  /* 0x0000016400088947 */ /* 0x004fea0003800000 */
.L_x_415:
[----:B------:R-:W-:Y:S01]  /*3b20*/  IMAD.MOV.U32 R2, RZ, RZ, 0xa8 ;  /* 0x000000a8ff027424 */ /* 0x000fe200078e00ff */
[----:B------:R-:W-:Y:S01]  /*3b30*/  R2UR UR15, R4 ;  /* 0x00000000040f72ca */ /* 0x000fe200000e0000 */
[----:B------:R-:W-:Y:S01]  /*3b40*/  IMAD.MOV.U32 R4, RZ, RZ, 0xb0 ;  /* 0x000000b0ff047424 */ /* 0x000fe200078e00ff */
[----:B------:R-:W-:Y:S01]  /*3b50*/  R2UR UR16, R3 ;  /* 0x00000000031072ca */ /* 0x000fe200000e0000 */
[----:B--2---:R-:W-:Y:S01]  /*3b60*/  IMAD.MOV.U32 R0, RZ, RZ, 0x180 ;  /* 0x00000180ff007424 */ /* 0x004fe200078e00ff */
        /* <DEDUP_REMOVED lines=10> */
[----:B------:R-:W-:Y:S01]  /*3c10*/  UISETP.NE.U32.AND UP0, UPT, UR4, URZ, UPT ;  /* 0x000000ff0400728c */ /* 0x000fe2000bf05070 */
[----:B------:R-:W-:Y:S01]  /*3c20*/  R2UR UR10, R0 ;  /* 0x00000000000a72ca */ /* 0x000fe200000e0000 */
[----:B------:R-:W-:Y:S01]  /*3c30*/  UIADD3 UR64, UPT, UPT, UR26, 0x40, URZ ;  /* 0x000000401a407890 */ /* 0x000fe2000fffe0ff */
[----:B-1----:R-:W-:Y:S01]  /*3c40*/  R2UR UR5, R2 ;  /* 0x00000000020572ca */ /* 0x002fe200000e0000 */
        /* <DEDUP_REMOVED lines=13> */
[----:B------:R-:W-:Y:S01]  /*3d20*/  R2UR UR17, R0 ;  /* 0x00000000001172ca */ /* 0x000fe200000e0000 */
[----:B------:R-:W-:Y:S01]  /*3d30*/  UMOV UR50, 0x0 ;  /* 0x0000000000327882 */ /* 0x000fe20000000000 */
[----:B------:R-:W-:Y:S01]  /*3d40*/  UMOV UR51, 0x8090490 ;  /* 0x0809049000337882 */ /* 0x000fe20000000000 */
[----:B------:R-:W-:Y:S01]  /*3d50*/  UMOV UR27, 0x80004020 ;  /* 0x80004020001b7882 */ /* 0x000fe20000000000 */
[----:B------:R-:W-:Y:S01]  /*3d60*/  UIADD3 UR52, UPT, UPT, UR26, 0x1c0, URZ ;  /* 0x000001c01a347890 */ /* 0x000fe2000fffe0ff */
[----:B------:R1:W-:Y:S01]  /*3d70*/  UTCHMMA tmem[UR15], gdesc[UR26], tmem[UR16], tmem[UR50], idesc[UR51], UP0 ;  /* 0x00ff321a0f0079ea */ /* 0x0003e20008000010 */
        /* <DEDUP_REMOVED lines=30> */
.L_x_85:
[----:B-1----:R-:W-:-:S09]  /*3f60*/  UIADD3 UR4, UPT, UPT, UR20, 0xe098, URZ ;  /* 0x0000e09814047890 */ /* 0x002fd2000fffe0ff */
[----:B------:R1:W-:Y:S01]  /*3f70*/  UTCBAR [UR4], URZ ;  /* 0x000000ff040073e9 */ /* 0x0003e200080000ff */
[----:B------:R-:W-:Y:S05]  /*3f80*/  BRA.U !UP1, `(.L_x_86) ;  /* 0x0000000109047547 */ /* 0x000fea000b800000 */
[----:B-1----:R-:W-:Y:S05]  /*3f90*/  BPT.TRAP 0x1 ;  /* 0x000000040000795c */ /* 0x002fea0000300000 */
.L_x_86:
[----:B-1----:R-:W-:-:S04]  /*3fa0*/  ULEA UR4, UR24, UR20, 0x3 ;  /* 0x0000001418047291 */ /* 0x002fc8000f8e18ff */
[----:B------:R-:W-:-:S09]  /*3fb0*/  UIADD3 UR4, UPT, UPT, UR4, 0xe038, URZ ;  /* 0x0000e03804047890 */ /* 0x000fd2000fffe0ff */
[----:B------:R1:W-:Y:S01]  /*3fc0*/  UTCBAR [UR4], URZ ;  /* 0x000000ff040073e9 */ /* 0x0003e200080000ff */
[----:B------:R-:W-:Y:S05]  /*3fd0*/  BRA.U UP4, `(.L_x_87) ;  /* 0x0000000104047547 */ /* 0x000fea000b800000 */
[----:B-1----:R-:W-:Y:S05]  /*3fe0*/  BPT.TRAP 0x1 ;  /* 0x000000040000795c */ /* 0x002fea0000300000 */
.L_x_87:
[----:B-1----:R-:W-:-:S09]  /*3ff0*/  UIADD3 UR4, UPT, UPT, UR20, 0xe050, URZ ;  /* 0x0000e05014047890 */ /* 0x002fd2000fffe0ff */
[----:B------:R1:W-:Y:S01]  /*4000*/  UTCBAR [UR4], URZ ;  /* 0x000000ff040073e9 */ /* 0x0003e200080000ff */
[----:B------:R-:W-:Y:S05]  /*4010*/  BRA.U UP3, `(.L_x_88) ;  /* 0x0000000103047547 */ /* 0x000fea000b800000 */
[----:B-1----:R-:W-:Y:S05]  /*4020*/  BPT.TRAP 0x1 ;  /* 0x000000040000795c */ /* 0x002fea0000300000 */
.L_x_88:
[----:B------:R-:W-:Y:S01]  /*4030*/  UIADD3 UR20, UPT, UPT, UR20, 0xe060, URZ ;  /* 0x0000e06014147890 */ /* 0x000fe2000fffe0ff */
[----:B------:R-:W-:Y:S01]  /*4040*/  LOP3.LUT R7, R7, 0x1, RZ, 0x3c, !PT ;  /* 0x0000000107077812 */ /* 0x000fe200078e3cff */
[----:B------:R-:W-:-:S07]  /*4050*/  ULOP3.LUT UR31, UR31, 0x1, URZ, 0x3c, !UPT ;  /* 0x000000011f1f7892 */ /* 0x000fce000f8e3cff */
[----:B------:R2:W-:Y:S01]  /*4060*/  UTCBAR [UR20], URZ ;  /* 0x000000ff140073e9 */ /* 0x0005e200080000ff */
[----:B------:R-:W-:Y:S02]  /*4070*/  NOP ;  /* 0x0000000000007918 */ /* 0x000fe40000000000 */
.L_x_29:
[----:B------:R-:W3:Y:S01]  /*4080*/  LDCU UR5, c[0x0][0x370] ;  /* 0x00006e00ff0577ac */ /* 0x000ee20008000800 */
[----:B-1----:R-:W1:Y:S01]  /*4090*/  LDCU UR4, c[0x0][0x900] ;  /* 0x00012000ff0477ac */ /* 0x002e620008000800 */
[----:B---3--:R-:W-:-:S04]  /*40a0*/  UIADD3 UR36, UPT, UPT, UR5, UR36, URZ ;  /* 0x0000002405247290 */ /* 0x008fc8000fffe0ff */
[----:B-1----:R-:W-:-:S09]  /*40b0*/  UISETP.GE.AND UP0, UPT, UR36, UR4, UPT ;  /* 0x000000042400728c */ /* 0x002fd2000bf06270 */
[----:B------:R-:W-:Y:S05]  /*40c0*/  BRA.U !UP0, `(.L_x_89) ;  /* 0xffffffd908087547 */ /* 0x000fea000b83ffff */
[----:B--2---:R-:W-:Y:S05]  /*40d0*/  EXIT ;  /* 0x000000000000794d */ /* 0x004fea0003800000 */
.L_x_28:
[----:B------:R-:W-:-:S08]  /*40e0*/  NOP ;  /* 0x0000000000007918 */ /* 0x000fd00000000000 */
[----:B------:R-:W1:-:S00]  /*40f0*/  USETMAXREG.DEALLOC.CTAPOOL 0x60 ;  /* 0x00000060000079c8 */ /* 0x000e4000080e0500 */
[----:B-1----:R-:W1:Y:S01]  /*4100*/  LDC R0, c[0x0][0x900] ;  /* 0x00024000ff007b82 */ /* 0x002e620000000800 */
[----:B------:R-:W-:Y:S02]  /*4110*/  MOV R45, UR36 ;  /* 0x00000024002d7c02 */ /* 0x000fe40008000f00 */
[----:B-1----:R-:W-:-:S13]  /*4120*/  ISETP.LE.AND P0, PT, R0, UR36, PT ;  /* 0x0000002400007c0c */ /* 0x002fda000bf03270 */
[----:B------:R-:W-:Y:S05]  /*4130*/  @P0 EXIT ;  /* 0x000000000000094d */ /* 0x000fea0003800000 */
[----:B------:R-:W1:Y:S01]  /*4140*/  S2UR UR4, SR_CTAID.Z ;  /* 0x00000000000479c3 */ /* 0x000e620000002700 */
[----:B------:R-:W2:Y:S01]  /*4150*/  S2R R0, SR_CTAID.Y ;  /* 0x0000000000007919 */ /* 0x000ea20000002600 */
[----:B------:R-:W1:Y:S01]  /*4160*/  LDCU UR36, c[0x0][0x370] ;  /* 0x00006e00ff2477ac */ /* 0x000e620008000800 */
[----:B------:R-:W-:Y:S01]  /*4170*/  LOP3.LUT P0, R44, R41, 0x7f, RZ, 0xc0, !PT ;  /* 0x0000007f292c7812 */ /* 0x000fe2000780c0ff */
[----:B------:R-:W-:Y:S01]  /*4180*/  BSSY B8, `(.L_x_90) ;  /* 0x0000667000087945 */ /* 0x000fe20003800000 */
[----:B------:R-:W-:Y:S01]  /*4190*/  IMAD.MOV.U32 R43, RZ, RZ, 0x1 ;  /* 0x00000001ff2b7424 */ /* 0x000fe200078e00ff */
[----:B------:R-:W3:Y:S01]  /*41a0*/  LDCU UR5, c[0x0][0x374] ;  /* 0x00006e80ff0577ac */ /* 0x000ee20008000800 */
[----:B------:R-:W-:Y:S01]  /*41b0*/  IMAD.MOV.U32 R42, RZ, RZ, RZ ;  /* 0x000000ffff2a7224 */ /* 0x000fe200078e00ff */
[----:B------:R-:W4:Y:S01]  /*41c0*/  LDCU.64 UR44, c[0x0][0x358] ;  /* 0x00006b00ff2c77ac */ /* 0x000f220008000a00 */
[----:B------:R-:W-:Y:S01]  /*41d0*/  UMOV UR43, URZ ;  /* 0x000000ff002b7c82 */ /* 0x000fe20008000000 */
[----:B------:R-:W-:Y:S01]  /*41e0*/  UMOV UR42, URZ ;  /* 0x000000ff002a7c82 */ /* 0x000fe20008000000 */
[----:B-1----:R-:W-:-:S04]  /*41f0*/  UIMAD UR4, UR36, UR4, URZ ;  /* 0x00000004240472a4 */ /* 0x002fc8000f8e02ff */
[----:B------:R-:W-:-:S04]  /*4200*/  UIADD3 UR4, UPT, UPT, URZ, -UR4, URZ ;  /* 0x80000004ff047290 */ /* 0x000fc8000fffe0ff */
[----:B---3--:R-:W-:Y:S01]  /*4210*/  UIMAD UR4, UR4, UR5, URZ ;  /* 0x00000005040472a4 */ /* 0x008fe2000f8e02ff */
[----:B--2---:R-:W-:-:S05]  /*4220*/  IMAD R0, R0, UR36, R45 ;  /* 0x0000002400007c24 */ /* 0x004fca000f8e022d */
[----:B------:R-:W-:-:S04]  /*4230*/  ISETP.NE.OR P0, PT, R0, UR4, P0 ;  /* 0x0000000400007c0c */ /* 0x000fc80008705670 */
[----:B----4-:R-:W-:-:S09]  /*4240*/  P2R R46, PR, RZ, 0x1 ;  /* 0x00000001ff2e7803 */ /* 0x010fd20000000000 */
.L_x_222:
[----:B------:R-:W-:Y:S05]  /*4250*/  YIELD ;  /* 0x0000000000007946 */ /* 0x000fea0003800000 */
[----:B-1----:R-:W1:Y:S01]  /*4260*/  LDC R6, c[0x0][0x904] ;  /* 0x00024100ff067b82 */ /* 0x002e620000000800 */
[----:B--2---:R-:W2:Y:S01]  /*4270*/  LDCU.64 UR4, c[0x0][0x908] ;  /* 0x00012100ff0477ac */ /* 0x004ea20008000a00 */
[----:B------:R-:W-:Y:S01]  /*4280*/  BSSY B7, `(.L_x_91) ;  /* 0x0000652000077945 */ /* 0x000fe20003800000 */
[----:B---3--:R-:W3:Y:S05]  /*4290*/  LDCU.64 UR6, c[0x0][0x920] ;  /* 0x00012400ff0677ac */ /* 0x008eea0008000a00 */
[----:B----4-:R-:W4:Y:S08]  /*42a0*/  LDC.64 R4, c[0x0][0x918] ;  /* 0x00024600ff047b82 */ /* 0x010f300000000a00 */
[----:B------:R-:W5:Y:S01]  /*42b0*/  LDC.64 R2, c[0x0][0x910] ;  /* 0x00024400ff027b82 */ /* 0x000f620000000a00 */
[----:B--2---:R-:W-:Y:S01]  /*42c0*/  IMAD.HI.U32 R40, R45, UR4, RZ ;  /* 0x000000042d287c27 */ /* 0x004fe2000f8e00ff */
[----:B------:R-:W2:Y:S04]  /*42d0*/  LDCU UR4, c[0x0][0x380] ;  /* 0x00007000ff0477ac */ /* 0x000ea80008000800 */
[----:B------:R-:W-:-:S02]  /*42e0*/  SHF.R.U32.HI R40, RZ, UR5, R40 ;  /* 0x00000005ff287c19 */ /* 0x000fc40008011628 */
[----:B-1----:R-:W-:-:S04]  /*42f0*/  ISETP.NE.AND P0, PT, R6, 0x1, PT ;  /* 0x000000010600780c */ /* 0x002fc80003f05270 */
[----:B------:R-:W-:Y:S02]  /*4300*/  SEL R40, R45, R40, !P0 ;  /* 0x000000282d287207 */ /* 0x000fe40004000000 */
[----:B----4-:R-:W-:-:S03]  /*4310*/  ISETP.NE.AND P0, PT, R5, 0x1, PT ;  /* 0x000000010500780c */ /* 0x010fc60003f05270 */
[----:B---3--:R-:W-:-:S05]  /*4320*/  IMAD.HI.U32 R7, R40, UR6, RZ ;  /* 0x0000000628077c27 */ /* 0x008fca000f8e00ff */
[----:B------:R-:W-:-:S04]  /*4330*/  SHF.R.U32.HI R7, RZ, UR7, R7 ;  /* 0x00000007ff077c19 */ /* 0x000fc80008011607 */
[----:B------:R-:W-:Y:S01]  /*4340*/  SEL R0, R40, R7, !P0 ;  /* 0x0000000728007207 */ /* 0x000fe20004000000 */
[----:B------:R-:W-:Y:S01]  /*4350*/  IMAD.MOV R7, RZ, RZ, -R40 ;  /* 0x000000ffff077224 */ /* 0x000fe200078e0a28 */
[----:B-----5:R-:W-:-:S03]  /*4360*/  ISETP.NE.AND P0, PT, R2, 0x1, PT ;  /* 0x000000010200780c */ /* 0x020fc60003f05270 */
[----:B------:R-:W-:-:S04]  /*4370*/  IMAD.HI.U32 R3, R0, R3, RZ ;  /* 0x0000000300037227 */ /* 0x000fc800078e00ff */
[----:B------:R-:W-:Y:S01]  /*4380*/  IMAD R7, R6, R7, R45 ;  /* 0x0000000706077224 */ /* 0x000fe200078e022d */
[----:B------:R-:W-:-:S03]  /*4390*/  SHF.R.U32.HI R3, RZ, R4, R3 ;  /* 0x00000004ff037219 */ /* 0x000fc60000011603 */
[----:B------:R-:W-:Y:S01]  /*43a0*/  IMAD.SHL.U32 R4, R7, 0x100, RZ ;  /* 0x0000010007047824 */ /* 0x000fe200078e00ff */
[----:B------:R-:W-:-:S04]  /*43b0*/  SEL R3, R0, R3, !P0 ;  /* 0x0000000300037207 */ /* 0x000fc80004000000 */
[----:B--2---:R-:W-:Y:S01]  /*43c0*/  ISETP.GE.AND P0, PT, R4, UR4, PT ;  /* 0x0000000404007c0c */ /* 0x004fe2000bf06270 */
[----:B------:R-:W-:Y:S02]  /*43d0*/  IMAD.MOV R4, RZ, RZ, -R0 ;  /* 0x000000ffff047224 */ /* 0x000fe400078e0a00 */
[----:B------:R-:W-:Y:S02]  /*43e0*/  IMAD.MOV R3, RZ, RZ, -R3 ;  /* 0x000000ffff037224 */ /* 0x000fe400078e0a03 */
[----:B------:R-:W-:Y:S02]  /*43f0*/  IMAD R40, R5, R4, R40 ;  /* 0x0000000405287224 */ /* 0x000fe400078e0228 */
[----:B------:R-:W-:-:S06]  /*4400*/  IMAD R2, R2, R3, R0 ;  /* 0x0000000302027224 */ /* 0x000fcc00078e0200 */
[----:B------:R-:W-:Y:S05]  /*4410*/  @P0 BRA `(.L_x_92) ;  /* 0x0000006000e00947 */ /* 0x000fea0003800000 */
[----:B------:R-:W1:Y:S02]  /*4420*/  LDCU UR5, c[0x0][0x384] ;  /* 0x00007080ff0577ac */ /* 0x000e640008000800 */
[----:B-1----:R-:W-:-:S09]  /*4430*/  UISETP.NE.AND UP0, UPT, UR5, URZ, UPT ;  /* 0x000000ff0500728c */ /* 0x002fd2000bf05270 */
[----:B------:R-:W-:Y:S05]  /*4440*/  BRA.U UP0, `(.L_x_93) ;  /* 0x0000003500b47547 */ /* 0x000fea000b800000 */
[----:B------:R-:W-:-:S09]  /*4450*/  UISETP.NE.AND UP0, UPT, UR41, URZ, UPT ;  /* 0x000000ff2900728c */ /* 0x000fd2000bf05270 */
[----:B------:R-:W-:Y:S05]  /*4460*/  BRA.U UP0, `(.L_x_94) ;  /* 0x0000000100047547 */ /* 0x000fea000b800000 */
[----:B------:R-:W-:Y:S05]  /*4470*/  BPT.TRAP 0x1 ;  /* 0x000000040000795c */ /* 0x000fea0000300000 */
.L_x_94:
[----:B------:R-:W1:Y:S01]  /*4480*/  S2R R16, SR_CgaCtaId ;  /* 0x0000000000107919 */ /* 0x000e620000008800 */
[----:B------:R-:W-:Y:S01]  /*4490*/  MOV R5, 0x400 ;  /* 0x0000040000057802 */ /* 0x000fe20000000f00 */
[----:B------:R-:W-:Y:S01]  /*44a0*/  BSSY B0, `(.L_x_95) ;  /* 0x0000005000007945 */ /* 0x000fe20003800000 */
[----:B------:R-:W-:Y:S02]  /*44b0*/  SHF.L.U32 R3, R43, 0x1f, RZ ;  /* 0x0000001f2b037819 */ /* 0x000fe400000006ff */
[----:B-1----:R-:W-:-:S04]  /*44c0*/  LEA R16, R16, R5, 0x18 ;  /* 0x0000000510107211 */ /* 0x002fc800078ec0ff */
[----:B------:R-:W1:Y:S02]  /*44d0*/  SYNCS.PHASECHK.TRANS64.TRYWAIT P0, [R16+URZ+0xe0c0], R3 ;  /* 0x00e0c003100075a7 */ /* 0x000e6400080011ff */
[----:B-1----:R-:W-:Y:S05]  /*44e0*/  @!P0 BRA `(.L_x_96) ;  /* 0x0000015800ac8947 */ /* 0x002fea0003800000 */
.L_x_416:
[----:B------:R-:W-:Y:S05]  /*44f0*/  BSYNC B0 ;  /* 0x0000000000007941 */ /* 0x000fea0003800000 */
.L_x_95:
[----:B------:R-:W-:Y:S01]  /*4500*/  ISETP.NE.AND P0, PT, R46, RZ, PT ;  /* 0x000000ff2e00720c */ /* 0x000fe20003f05270 */
[----:B------:R-:W-:-:S12]  /*4510*/  BSSY.RECONVERGENT B6, `(.L_x_97) ;  /* 0x0000233000067945 */ /* 0x000fd80003800200 */
[----:B------:R-:W-:Y:S05]  /*4520*/  @P0 BRA `(.L_x_98) ;  /* 0x0000002000c40947 */ /* 0x000fea0003800000 */
[----:B------:R-:W2:Y:S01]  /*4530*/  LDC.64 R10, c[0x4][0xa0] ;  /* 0x01002800ff0a7b82 */ /* 0x000ea20000000a00 */
[----:B------:R-:W-:Y:S01]  /*4540*/  MOV R17, 0x0 ;  /* 0x0000000000117802 */ /* 0x000fe20000000f00 */
[----:B------:R-:W3:Y:S01]  /*4550*/  LDCU.64 UR4, c[0x4][0xd0] ;  /* 0x01001a00ff0477ac */ /* 0x000ee20008000a00 */
[----:B------:R-:W-:Y:S02]  /*4560*/  MOV R6, UR38 ;  /* 0x0000002600067c02 */ /* 0x000fe40008000f00 */
[----:B------:R-:W-:-:S03]  /*4570*/  MOV R7, UR37 ;  /* 0x0000002500077c02 */ /* 0x000fc60008000f00 */
[----:B------:R4:W1:Y:S01]  /*4580*/  LDC.64 R8, c[0x4][R17] ;  /* 0x0100000011087b82 */ /* 0x0008620000000a00 */
[----:B---3--:R-:W-:Y:S02]  /*4590*/  IMAD.U32 R4, RZ, RZ, UR4 ;  /* 0x00000004ff047e24 */ /* 0x008fe4000f8e00ff */
[----:B------:R-:W-:Y:S01]  /*45a0*/  IMAD.U32 R5, RZ, RZ, UR5 ;  /* 0x00000005ff057e24 */ /* 0x000fe2000f8e00ff */
[----:B--2---:R4:W-:Y:S04]  /*45b0*/  STL.64 [R1], R10 ;  /* 0x0000000a01007387 */ /* 0x0049e80000100a00 */
[----:B------:R-:W-:-:S07]  /*45c0*/  LEPC R20, `(.L_x_99) ;  /* 0x000000001014794e */ /* 0x000fce0000000000 */
[----:B-1--4-:R-:W-:Y:S05]  /*45d0*/  CALL.ABS.NOINC R8 ;  /* 0x0000000008007343 */ /* 0x012fea0003c00000 */
.L_x_99:
[----:B------:R-:W-:Y:S01]  /*45e0*/  HFMA2 R8, -RZ, RZ, 0, 1.1920928955078125e-07 ;  /* 0x00000002ff087431 */ /* 0x000fe200000001ff */
[----:B------:R-:W-:Y:S01]  /*45f0*/  MOV R9, 0x4 ;  /* 0x0000000400097802 */ /* 0x000fe20000000f00 */
[----:B------:R-:W-:Y:S01]  /*4600*/  IMAD.MOV.U32 R0, RZ, RZ, 0x3 ;  /* 0x00000003ff007424 */ /* 0x000fe200078e00ff */
[----:B------:R1:W2:Y:S01]  /*4610*/  LDC.64 R10, c[0x4][R17] ;  /* 0x01000000110a7b82 */ /* 0x0002a20000000a00 */
[----:B------:R-:W3:Y:S01]  /*4620*/  LDCU.64 UR4, c[0x4][0xe8] ;  /* 0x01001d00ff0477ac */ /* 0x000ee20008000a00 */
[----:B------:R-:W-:Y:S01]  /*4630*/  MOV R6, UR38 ;  /* 0x0000002600067c02 */ /* 0x000fe20008000f00 */
[----:B------:R-:W-:Y:S01]  /*4640*/  IMAD.U32 R7, RZ, RZ, UR37 ;  /* 0x00000025ff077e24 */ /* 0x000fe2000f8e00ff */
[----:B------:R1:W-:Y:S04]  /*4650*/  STL.64 [R1], R8 ;  /* 0x0000000801007387 */ /* 0x0003e80000100a00 */
[----:B------:R1:W-:Y:S01]  /*4660*/  STL [R1+0x8], R0 ;  /* 0x0000080001007387 */ /* 0x0003e20000100800 */
[----:B---3--:R-:W-:Y:S01]  /*4670*/  MOV R4, UR4 ;  /* 0x0000000400047c02 */ /* 0x008fe20008000f00 */
[----:B------:R-:W-:-:S02]  /*4680*/  IMAD.U32 R5, RZ, RZ, UR5 ;  /* 0x00000005ff057e24 */ /* 0x000fc4000f8e00ff */
[----:B------:R-:W-:-:S07]  /*4690*/  LEPC R20, `(.L_x_100) ;  /* 0x000000001014794e */ /* 0x000fce0000000000 */
[----:B-12---:R-:W-:Y:S05]  /*46a0*/  CALL.ABS.NOINC R10 ;  /* 0x000000000a007343 */ /* 0x006fea0003c00000 */
.L_x_100:
[----:B------:R1:W2:Y:S01]  /*46b0*/  LDC.64 R8, c[0x4][R17] ;  /* 0x0100000011087b82 */ /* 0x0002a20000000a00 */
[----:B------:R-:W3:Y:S01]  /*46c0*/  LDCU.64 UR4, c[0x4][0xe0] ;  /* 0x01001c00ff0477ac */ /* 0x000ee20008000a00 */
[----:B------:R-:W-:Y:S01]  /*46d0*/  CS2R R6, SRZ ;  /* 0x0000000000067805 */ /* 0x000fe2000001ff00 */
[----:B---3--:R-:W-:Y:S01]  /*46e0*/  IMAD.U32 R4, RZ, RZ, UR4 ;  /* 0x00000004ff047e24 */ /* 0x008fe2000f8e00ff */
[----:B------:R-:W-:-:S04]  /*46f0*/  MOV R5, UR5 ;  /* 0x0000000500057c02 */ /* 0x000fc80008000f00 */
[----:B------:R-:W-:-:S07]  /*4700*/  LEPC R20, `(.L_x_101) ;  /* 0x000000001014794e */ /* 0x000fce0000000000 */
[----:B-12---:R-:W-:Y:S05]  /*4710*/  CALL.ABS.NOINC R8 ;  /* 0x0000000008007343 */ /* 0x006fea0003c00000 */
.L_x_101:
[----:B------:R1:W2:Y:S01]  /*4720*/  LDC.64 R8, c[0x4][R17] ;  /* 0x0100000011087b82 */ /* 0x0002a20000000a00 */
[----:B------:R-:W3:Y:S01]  /*4730*/  LDCU.64 UR4, c[0x4][0xf0] ;  /* 0x01001e00ff0477ac */ /* 0x000ee20008000a00 */
[----:B------:R-:W-:Y:S01]  /*4740*/  CS2R R6, SRZ ;  /* 0x0000000000067805 */ /* 0x000fe2000001ff00 */
[----:B---3--:R-:W-:Y:S01]  /*4750*/  IMAD.U32 R4, RZ, RZ, UR4 ;  /* 0x00000004ff047e24 */ /* 0x008fe2000f8e00ff */
[----:B------:R-:W-:-:S04]  /*4760*/  MOV R5, UR5 ;  /* 0x0000000500057c02 */ /* 0x000fc80008000f00 */
[----:B------:R-:W-:-:S07]  /*4770*/  LEPC R20, `(.L_x_102) ;  /* 0x000000001014794e */ /* 0x000fce0000000000 */
[----:B-12---:R-:W-:Y:S05]  /*4780*/  CALL.ABS.NOINC R8 ;  /* 0x0000000008007343 */ /* 0x006fea0003c00000 */
.L_x_102:
[----:B------:R1:W2:Y:S01]  /*4790*/  LDC.64 R8, c[0x4][R17] ;  /* 0x0100000011087b82 */ /* 0x0002a20000000a00 */
[----:B------:R-:W3:Y:S01]  /*47a0*/  LDCU.64 UR4, c[0x4][0xf8] ;  /* 0x01001f00ff0477ac */ /* 0x000ee20008000a00 */
[----:B------:R-:W-:Y:S01]  /*47b0*/  CS2R R6, SRZ ;  /* 0x0000000000067805 */ /* 0x000fe2000001ff00 */
[----:B---3--:R-:W-:Y:S01]  /*47c0*/  IMAD.U32 R4, RZ, RZ, UR4 ;  /* 0x00000004ff047e24 */ /* 0x008fe2000f8e00ff */
[----:B------:R-:W-:-:S04]  /*47d0*/  MOV R5, UR5 ;  /* 0x0000000500057c02 */ /* 0x000fc80008000f00 */
[----:B------:R-:W-:-:S07]  /*47e0*/  LEPC R20, `(.L_x_103) ;  /* 0x000000001014794e */ /* 0x000fce0000000000 */
[----:B-12---:R-:W-:Y:S05]  /*47f0*/  CALL.ABS.NOINC R8 ;  /* 0x0000000008007343 */ /* 0x006fea0003c00000 */
.L_x_103:
[----:B------:R-:W-:Y:S01]  /*4800*/  HFMA2 R0, -RZ, RZ, 0, 9.5367431640625e-07 ;  /* 0x00000010ff007431 */ /* 0x000fe200000001ff */
[----:B------:R1:W2:Y:S01]  /*4810*/  LDC.64 R8, c[0x4][R17] ;  /* 0x0100000011087b82 */ /* 0x0002a20000000a00 */
[----:B------:R-:W3:Y:S01]  /*4820*/  LDCU.64 UR4, c[0x4][0xc8] ;  /* 0x01001900ff0477ac */ /* 0x000ee20008000a00 */
[----:B------:R-:W-:Y:S01]  /*4830*/  MOV R6, UR38 ;  /* 0x0000002600067c02 */ /* 0x000fe20008000f00 */
[----:B------:R-:W-:Y:S01]  /*4840*/  IMAD.U32 R7, RZ, RZ, UR37 ;  /* 0x00000025ff077e24 */ /* 0x000fe2000f8e00ff */
[----:B------:R1:W-:Y:S01]  /*4850*/  STL [R1], R0 ;  /* 0x0000000001007387 */ /* 0x0003e20000100800 */
[----:B---3--:R-:W-:Y:S01]  /*4860*/  MOV R4, UR4 ;  /* 0x0000000400047c02 */ /* 0x008fe20008000f00 */
[----:B------:R-:W-:-:S04]  /*4870*/  IMAD.U32 R5, RZ, RZ, UR5 ;  /* 0x00000005ff057e24 */ /* 0x000fc8000f8e00ff */
[----:B------:R-:W-:-:S07]  /*4880*/  LEPC R20, `(.L_x_104) ;  /* 0x000000001014794e */ /* 0x000fce0000000000 */
[----:B-12---:R-:W-:Y:S05]  /*4890*/  CALL.ABS.NOINC R8 ;  /* 0x0000000008007343 */ /* 0x006fea0003c00000 */
.L_x_104:
[----:B------:R-:W1:Y:S01]  /*48a0*/  S2R R3, SR_SWINHI ;  /* 0x0000000000037919 */ /* 0x000e620000002f00 */
[----:B------:R2:W3:Y:S01]  /*48b0*/  LDC.64 R8, c[0x4][R17] ;  /* 0x0100000011087b82 */ /* 0x0004e20000000a00 */
[----:B------:R-:W4:Y:S01]  /*48c0*/  LDCU.64 UR4, c[0x4][0x100] ;  /* 0x01002000ff0477ac */ /* 0x000f220008000a00 */
[----:B------:R-:W-:Y:S01]  /*48d0*/  MOV R6, UR38 ;  /* 0x0000002600067c02 */ /* 0x000fe20008000f00 */
[----:B------:R-:W-:Y:S01]  /*48e0*/  IMAD.U32 R7, RZ, RZ, UR37 ;  /* 0x00000025ff077e24 */ /* 0x000fe2000f8e00ff */
[----:B------:R-:W-:Y:S02]  /*48f0*/  MOV R4, R16 ;  /* 0x0000001000047202 */ /* 0x000fe40000000f00 */
[----:B-1----:R-:W-:Y:S02]  /*4900*/  MOV R5, R3 ;  /* 0x0000000300057202 */ /* 0x002fe40000000f00 */
[----:B------:R-:W-:Y:S02]  /*4910*/  IADD3 R10, P0, PT, R4, 0xa000, RZ ;  /* 0x0000a000040a7810 */ /* 0x000fe40007f1e0ff */
[----:B----4-:R-:W-:-:S03]  /*4920*/  MOV R4, UR4 ;  /* 0x0000000400047c02 */ /* 0x010fc60008000f00 */
[----:B------:R-:W-:Y:S02]  /*4930*/  IMAD.X R11, RZ, RZ, R5, P0 ;  /* 0x000000ffff0b7224 */ /* 0x000fe400000e0605 */
[----:B------:R-:W-:-:S03]  /*4940*/  IMAD.U32 R5, RZ, RZ, UR5 ;  /* 0x00000005ff057e24 */ /* 0x000fc6000f8e00ff */
[----:B------:R2:W-:Y:S04]  /*4950*/  STL.64 [R1], R10 ;  /* 0x0000000a01007387 */ /* 0x0005e80000100a00 */
[----:B------:R-:W-:-:S07]  /*4960*/  LEPC R20, `(.L_x_105) ;  /* 0x000000001014794e */ /* 0x000fce0000000000 */
[----:B--23--:R-:W-:Y:S05]  /*4970*/  CALL.ABS.NOINC R8 ;  /* 0x0000000008007343 */ /* 0x00cfea0003c00000 */
.L_x_105:
[----:B------:R-:W1:Y:S01]  /*4980*/  LDC.64 R10, c[0x4][0xd8] ;  /* 0x01003600ff0a7b82 */ /* 0x000e620000000a00 */
[----:B------:R-:W2:Y:S01]  /*4990*/  LDCU.64 UR4, c[0x4][0xd0] ;  /* 0x01001a00ff0477ac */ /* 0x000ea20008000a00 */
[----:B------:R-:W-:Y:S02]  /*49a0*/  MOV R6, UR38 ;  /* 0x0000002600067c02 */ /* 0x000fe40008000f00 */
[----:B------:R-:W-:-:S04]  /*49b0*/  MOV R7, UR37 ;  /* 0x0000002500077c02 */ /* 0x000fc80008000f00 */
[----:B------:R3:W4:Y:S01]  /*49c0*/  LDC.64 R8, c[0x4][R17] ;  /* 0x0100000011087b82 */ /* 0x0007220000000a00 */
[----:B--2---:R-:W-:Y:S02]  /*49d0*/  IMAD.U32 R4, RZ, RZ, UR4 ;  /* 0x00000004ff047e24 */ /* 0x004fe4000f8e00ff */
[----:B------:R-:W-:Y:S01]  /*49e0*/  IMAD.U32 R5, RZ, RZ, UR5 ;  /* 0x00000005ff057e24 */ /* 0x000fe2000f8e00ff */
[----:B-1----:R3:W-:Y:S04]  /*49f0*/  STL.64 [R1], R10 ;  /* 0x0000000a01007387 */ /* 0x0027e80000100a00 */
[----:B------:R-:W-:-:S07]  /*4a00*/  LEPC R20, `(.L_x_106) ;  /* 0x000000001014794e */ /* 0x000fce0000000000 */
[----:B---34-:R-:W-:Y:S05]  /*4a10*/  CALL.ABS.NOINC R8 ;  /* 0x0000000008007343 */ /* 0x018fea0003c00000 */
.L_x_106:
[----:B------:R-:W-:Y:S01]  /*4a20*/  HFMA2 R0, -RZ, RZ, 0, 2.384185791015625e-06 ;  /* 0x00000028ff007431 */ /* 0x000fe200000001ff */
        /* <DEDUP_REMOVED lines=9> */
.L_x_107:
        /* <DEDUP_REMOVED lines=10> */
.L_x_108:
[----:B------:R1:W2:Y:S01]  /*4b60*/  LDC.64 R8, c[0x4][R17] ;  /* 0x0100000011087b82 */ /* 0x0002a20000000a00 */
[----:B------:R-:W3:Y:S01]  /*4b70*/  LDCU.64 UR4, c[0x4][0xe0] ;  /* 0x01001c00ff0477ac */ /* 0x000ee20008000a00 */
[----:B------:R-:W-:Y:S01]  /*4b80*/  CS2R R6, SRZ ;  /* 0x0000000000067805 */ /* 0x000fe2000001ff00 */
[----:B---3--:R-:W-:Y:S01]  /*4b90*/  IMAD.U32 R4, RZ, RZ, UR4 ;  /* 0x00000004ff047e24 */ /* 0x008fe2000f8e00ff */
[----:B------:R-:W-:-:S04]  /*4ba0*/  MOV R5, UR5 ;  /* 0x0000000500057c02 */ /* 0x000fc80008000f00 */
[----:B------:R-:W-:-:S07]  /*4bb0*/  LEPC R20, `(.L_x_109) ;  /* 0x000000001014794e */ /* 0x000fce0000000000 */
[----:B-12---:R-:W-:Y:S05]  /*4bc0*/  CALL.ABS.NOINC R8 ;  /* 0x0000000008007343 */ /* 0x006fea0003c00000 */
.L_x_109:
[----:B------:R-:W-:Y:S01]  /*4bd0*/  HFMA2 R0, -RZ, RZ, 0, 4.76837158203125e-07 ;  /* 0x00000008ff007431 */ /* 0x000fe200000001ff */
        /* <DEDUP_REMOVED lines=9> */
.L_x_110:
[----:B------:R-:W-:Y:S01]  /*4c70*/  HFMA2 R0, -RZ, RZ, 0, 2.6226043701171875e-06 ;  /* 0x0000002cff007431 */ /* 0x000fe200000001ff */
        /* <DEDUP_REMOVED lines=9> */
.L_x_111:
[----:B------:R1:W2:Y:S01]  /*4d10*/  LDC.64 R8, c[0x4][R17] ;  /* 0x0100000011087b82 */ /* 0x0002a20000000a00 */
[----:B------:R-:W3:Y:S01]  /*4d20*/  LDCU.64 UR4, c[0x4][0xe0] ;  /* 0x01001c00ff0477ac */ /* 0x000ee20008000a00 */
[----:B------:R-:W-:Y:S01]  /*4d30*/  CS2R R6, SRZ ;  /* 0x0000000000067805 */ /* 0x000fe2000001ff00 */
[----:B---3--:R-:W-:Y:S01]  /*4d40*/  IMAD.U32 R4, RZ, RZ, UR4 ;  /* 0x00000004ff047e24 */ /* 0x008fe2000f8e00ff */
[----:B------:R-:W-:-:S04]  /*4d50*/  MOV R5, UR5 ;  /* 0x0000000500057c02 */ /* 0x000fc80008000f00 */
[----:B------:R-:W-:-:S07]  /*4d60*/  LEPC R20, `(.L_x_112) ;  /* 0x000000001014794e */ /* 0x000fce0000000000 */
[----:B-12---:R-:W-:Y:S05]  /*4d70*/  CALL.ABS.NOINC R8 ;  /* 0x0000000008007343 */ /* 0x006fea0003c00000 */
.L_x_112:
        /* <DEDUP_REMOVED lines=10> */
.L_x_113:
[----:B------:R-:W-:Y:S01]  /*4e20*/  HFMA2 R0, -RZ, RZ, 0, 2.443790435791015625e-06 ;  /* 0x00000029ff007431 */ /* 0x000fe200000001ff */
        /* <DEDUP_REMOVED lines=9> */
.L_x_114:
        /* <DEDUP_REMOVED lines=10> */
.L_x_115:
        /* <DEDUP_REMOVED lines=10> */
.L_x_116:
[----:B------:R1:W2:Y:S01]  /*5000*/  LDC.64 R8, c[0x4][R17] ;  /* 0x0100000011087b82 */ /* 0x0002a20000000a00 */
[----:B------:R-:W3:Y:S01]  /*5010*/  LDCU.64 UR4, c[0x4][0xe0] ;  /* 0x01001c00ff0477ac */ /* 0x000ee20008000a00 */
[----:B------:R-:W-:Y:S01]  /*5020*/  CS2R R6, SRZ ;  /* 0x0000000000067805 */ /* 0x000fe2000001ff00 */
[----:B---3--:R-:W-:Y:S01]  /*5030*/  IMAD.U32 R4, RZ, RZ, UR4 ;  /* 0x00000004ff047e24 */ /* 0x008fe2000f8e00ff */
[----:B------:R-:W-:-:S04]  /*5040*/  MOV R5, UR5 ;  /* 0x0000000500057c02 */ /* 0x000fc80008000f00 */
[----:B------:R-:W-:-:S07]  /*5050*/  LEPC R20, `(.L_x_117) ;  /* 0x000000001014794e */ /* 0x000fce0000000000 */
[----:B-12---:R-:W-:Y:S05]  /*5060*/  CALL.ABS.NOINC R8 ;  /* 0x0000000008007343 */ /* 0x006fea0003c00000 */
.L_x_117:
[----:B------:R-:W-:Y:S01]  /*5070*/  HFMA2 R0, -RZ, RZ, 0, 1.9073486328125e-06 ;  /* 0x00000020ff007431 */ /* 0x000fe200000001ff */
        /* <DEDUP_REMOVED lines=9> */
.L_x_118:
        /* <DEDUP_REMOVED lines=10> */
.L_x_119:
[----:B------:R1:W2:Y:S01]  /*51b0*/  LDC.64 R8, c[0x4][R17] ;  /* 0x0100000011087b82 */ /* 0x0002a20000000a00 */
[----:B------:R-:W3:Y:S01]  /*51c0*/  LDCU.64 UR4, c[0x4][0xe0] ;  /* 0x01001c00ff0477ac */ /* 0x000ee20008000a00 */
[----:B------:R-:W-:Y:S01]  /*51d0*/  CS2R R6, SRZ ;  /* 0x0000000000067805 */ /* 0x000fe2000001ff00 */
[----:B---3--:R-:W-:Y:S01]  /*51e0*/  IMAD.U32 R4, RZ, RZ, UR4 ;  /* 0x00000004ff047e24 */ /* 0x008fe2000f8e00ff */
[----:B------:R-:W-:-:S04]  /*51f0*/  MOV R5, UR5 ;  /* 0x0000000500057c02 */ /* 0x000fc80008000f00 */
[----:B------:R-:W-:-:S07]  /*5200*/  LEPC R20, `(.L_x_120) ;  /* 0x000000001014794e */ /* 0x000fce0000000000 */
[----:B-12---:R-:W-:Y:S05]  /*5210*/  CALL.ABS.NOINC R8 ;  /* 0x0000000008007343 */ /* 0x006fea0003c00000 */
.L_x_120:
[----:B------:R-:W-:Y:S01]  /*5220*/  HFMA2 R0, -RZ, RZ, 0, 5.9604644775390625e-08 ;  /* 0x00000001ff007431 */ /* 0x000fe200000001ff */
        /* <DEDUP_REMOVED lines=9> */
.L_x_121:
        /* <DEDUP_REMOVED lines=10> */
.L_x_122:
        /* <DEDUP_REMOVED lines=10> */
.L_x_123:
        /* <DEDUP_REMOVED lines=10> */
.L_x_124:
[----:B------:R1:W2:Y:S01]  /*54a0*/  LDC.64 R8, c[0x4][R17] ;  /* 0x0100000011087b82 */ /* 0x0002a20000000a00 */
[----:B------:R-:W3:Y:S01]  /*54b0*/  LDCU.64 UR4, c[0x4][0xe0] ;  /* 0x01001c00ff0477ac */ /* 0x000ee20008000a00 */
[----:B------:R-:W-:Y:S01]  /*54c0*/  CS2R R6, SRZ ;  /* 0x0000000000067805 */ /* 0x000fe2000001ff00 */
[----:B---3--:R-:W-:Y:S01]  /*54d0*/  IMAD.U32 R4, RZ, RZ, UR4 ;  /* 0x00000004ff047e24 */ /* 0x008fe2000f8e00ff */
[----:B------:R-:W-:-:S04]  /*54e0*/  MOV R5, UR5 ;  /* 0x0000000500057c02 */ /* 0x000fc80008000f00 */
[----:B------:R-:W-:-:S07]  /*54f0*/  LEPC R20, `(.L_x_125) ;  /* 0x000000001014794e */ /* 0x000fce0000000000 */
[----:B-12---:R-:W-:Y:S05]  /*5500*/  CALL.ABS.NOINC R8 ;  /* 0x0000000008007343 */ /* 0x006fea0003c00000 */
.L_x_125:
        /* <DEDUP_REMOVED lines=10> */
.L_x_126:
        /* <DEDUP_REMOVED lines=10> */
.L_x_127:
[----:B------:R1:W2:Y:S01]  /*5650*/  LDC.64 R8, c[0x4][R17] ;  /* 0x0100000011087b82 */ /* 0x0002a20000000a00 */
[----:B------:R-:W3:Y:S01]  /*5660*/  LDCU.64 UR4, c[0x4][0xe0] ;  /* 0x01001c00ff0477ac */ /* 0x000ee20008000a00 */
[----:B------:R-:W-:Y:S01]  /*5670*/  CS2R R6, SRZ ;  /* 0x0000000000067805 */ /* 0x000fe2000001ff00 */
[----:B---3--:R-:W-:Y:S01]  /*5680*/  IMAD.U32 R4, RZ, RZ, UR4 ;  /* 0x00000004ff047e24 */ /* 0x008fe2000f8e00ff */
[----:B------:R-:W-:-:S04]  /*5690*/  MOV R5, UR5 ;  /* 0x0000000500057c02 */ /* 0x000fc80008000f00 */
[----:B------:R-:W-:-:S07]  /*56a0*/  LEPC R20, `(.L_x_128) ;  /* 0x000000001014794e */ /* 0x000fce0000000000 */
[----:B-12---:R-:W-:Y:S05]  /*56b0*/  CALL.ABS.NOINC R8 ;  /* 0x0000000008007343 */ /* 0x006fea0003c00000 */
.L_x_128:
[----:B------:R-:W-:Y:S01]  /*56c0*/  HFMA2 R0, -RZ, RZ, 0, 1.1920928955078125e-07 ;  /* 0x00000002ff007431 */ /* 0x000fe200000001ff */
        /* <DEDUP_REMOVED lines=9> */
.L_x_129:
        /* <DEDUP_REMOVED lines=10> */
.L_x_130:
        /* <DEDUP_REMOVED lines=10> */
.L_x_131:
        /* <DEDUP_REMOVED lines=10> */
.L_x_132:
        /* <DEDUP_REMOVED lines=10> */
.L_x_133:
        /* <DEDUP_REMOVED lines=10> */
.L_x_134:
[----:B------:R1:W2:Y:S01]  /*5a80*/  LDC.64 R8, c[0x4][R17] ;  /* 0x0100000011087b82 */ /* 0x0002a20000000a00 */
[----:B------:R-:W3:Y:S01]  /*5a90*/  LDCU.64 UR4, c[0x4][0xe0] ;  /* 0x01001c00ff0477ac */ /* 0x000ee20008000a00 */
[----:B------:R-:W-:Y:S01]  /*5aa0*/  CS2R R6, SRZ ;  /* 0x0000000000067805 */ /* 0x000fe2000001ff00 */
[----:B---3--:R-:W-:Y:S01]  /*5ab0*/  IMAD.U32 R4, RZ, RZ, UR4 ;  /* 0x00000004ff047e24 */ /* 0x008fe2000f8e00ff */
[----:B------:R-:W-:-:S04]  /*5ac0*/  MOV R5, UR5 ;  /* 0x0000000500057c02 */ /* 0x000fc80008000f00 */
[----:B------:R-:W-:-:S07]  /*5ad0*/  LEPC R20, `(.L_x_135) ;  /* 0x000000001014794e */ /* 0x000fce0000000000 */
[----:B-12---:R-:W-:Y:S05]  /*5ae0*/  CALL.ABS.NOINC R8 ;  /* 0x0000000008007343 */ /* 0x006fea0003c00000 */
.L_x_135:
        /* <DEDUP_REMOVED lines=10> */
.L_x_136:
        /* <DEDUP_REMOVED lines=10> */
.L_x_137:
[----:B------:R1:W2:Y:S01]  /*5c30*/  LDC.64 R8, c[0x4][R17] ;  /* 0x0100000011087b82 */ /* 0x0002a20000000a00 */
[----:B------:R-:W3:Y:S01]  /*5c40*/  LDCU.64 UR4, c[0x4][0xe0] ;  /* 0x01001c00ff0477ac */ /* 0x000ee20008000a00 */
[----:B------:R-:W-:Y:S01]  /*5c50*/  CS2R R6, SRZ ;  /* 0x0000000000067805 */ /* 0x000fe2000001ff00 */
[----:B---3--:R-:W-:Y:S01]  /*5c60*/  IMAD.U32 R4, RZ, RZ, UR4 ;  /* 0x00000004ff047e24 */ /* 0x008fe2000f8e00ff */
[----:B------:R-:W-:-:S04]  /*5c70*/  MOV R5, UR5 ;  /* 0x0000000500057c02 */ /* 0x000fc80008000f00 */
[----:B------:R-:W-:-:S07]  /*5c80*/  LEPC R20, `(.L_x_138) ;  /* 0x000000001014794e */ /* 0x000fce0000000000 */
[----:B-12---:R-:W-:Y:S05]  /*5c90*/  CALL.ABS.NOINC R8 ;  /* 0x0000000008007343 */ /* 0x006fea0003c00000 */
.L_x_138:
[----:B------:R-:W-:Y:S01]  /*5ca0*/  HFMA2 R0, -RZ, RZ, 0, 1.52587890625e-05 ;  /* 0x00000100ff007431 */ /* 0x000fe200000001ff */
        /* <DEDUP_REMOVED lines=9> */
.L_x_139:
        /* <DEDUP_REMOVED lines=10> */
.L_x_140:
        /* <DEDUP_REMOVED lines=10> */
.L_x_141:
        /* <DEDUP_REMOVED lines=10> */
.L_x_142:
[----:B------:R1:W2:Y:S01]  /*5f20*/  LDC.64 R8, c[0x4][R17] ;  /* 0x0100000011087b82 */ /* 0x0002a20000000a00 */
[----:B------:R-:W3:Y:S01]  /*5f30*/  LDCU.64 UR4, c[0x4][0xe0] ;  /* 0x01001c00ff0477ac */ /* 0x000ee20008000a00 */
[----:B------:R-:W-:Y:S01]  /*5f40*/  CS2R R6, SRZ ;  /* 0x0000000000067805 */ /* 0x000fe2000001ff00 */
[----:B---3--:R-:W-:Y:S01]  /*5f50*/  IMAD.U32 R4, RZ, RZ, UR4 ;  /* 0x00000004ff047e24 */ /* 0x008fe2000f8e00ff */
[----:B------:R-:W-:-:S04]  /*5f60*/  MOV R5, UR5 ;  /* 0x0000000500057c02 */ /* 0x000fc80008000f00 */
[----:B------:R-:W-:-:S07]  /*5f70*/  LEPC R20, `(.L_x_143) ;  /* 0x000000001014794e */ /* 0x000fce0000000000 */
[----:B-12---:R-:W-:Y:S05]  /*5f80*/  CALL.ABS.NOINC R8 ;  /* 0x0000000008007343 */ /* 0x006fea0003c00000 */
.L_x_143:
        /* <DEDUP_REMOVED lines=10> */
.L_x_144:
        /* <DEDUP_REMOVED lines=10> */
.L_x_145:
[----:B------:R1:W2:Y:S01]  /*60d0*/  LDC.64 R8, c[0x4][R17] ;  /* 0x0100000011087b82 */ /* 0x0002a20000000a00 */
[----:B------:R-:W3:Y:S01]  /*60e0*/  LDCU.64 UR4, c[0x4][0xe0] ;  /* 0x01001c00ff0477ac */ /* 0x000ee20008000a00 */
[----:B------:R-:W-:Y:S01]  /*60f0*/  CS2R R6, SRZ ;  /* 0x0000000000067805 */ /* 0x000fe2000001ff00 */
[----:B---3--:R-:W-:Y:S01]  /*6100*/  IMAD.U32 R4, RZ, RZ, UR4 ;  /* 0x00000004ff047e24 */ /* 0x008fe2000f8e00ff */
[----:B------:R-:W-:-:S04]  /*6110*/  MOV R5, UR5 ;  /* 0x0000000500057c02 */ /* 0x000fc80008000f00 */
[----:B------:R-:W-:-:S07]  /*6120*/  LEPC R20, `(.L_x_146) ;  /* 0x000000001014794e */ /* 0x000fce0000000000 */
[----:B-12---:R-:W-:Y:S05]  /*6130*/  CALL.ABS.NOINC R8 ;  /* 0x0000000008007343 */ /* 0x006fea0003c00000 */
.L_x_146:
[----:B------:R1:W-:Y:S01]  /*6140*/  STL [R1], RZ ;  /* 0x000000ff01007387 */ /* 0x0003e20000100800 */
[----:B------:R1:W2:Y:S01]  /*6150*/  LDC.64 R8, c[0x4][R17] ;  /* 0x0100000011087b82 */ /* 0x0002a20000000a00 */
[----:B------:R-:W3:Y:S01]  /*6160*/  LDCU.64 UR4, c[0x4][0xc8] ;  /* 0x01001900ff0477ac */ /* 0x000ee20008000a00 */
[----:B------:R-:W-:Y:S02]  /*6170*/  MOV R6, UR38 ;  /* 0x0000002600067c02 */ /* 0x000fe40008000f00 */
[----:B------:R-:W-:Y:S01]  /*6180*/  MOV R7, UR37 ;  /* 0x0000002500077c02 */ /* 0x000fe20008000f00 */
[----:B---3--:R-:W-:Y:S02]  /*6190*/  IMAD.U32 R4, RZ, RZ, UR4 ;  /* 0x00000004ff047e24 */ /* 0x008fe4000f8e00ff */
[----:B------:R-:W-:Y:S02]  /*61a0*/  IMAD.U32 R5, RZ, RZ, UR5 ;  /* 0x00000005ff057e24 */ /* 0x000fe4000f8e00ff */
[----:B------:R-:W-:-:S07]  /*61b0*/  LEPC R20, `(.L_x_147) ;  /* 0x000000001014794e */ /* 0x000fce0000000000 */
[----:B-12---:R-:W-:Y:S05]  /*61c0*/  CALL.ABS.NOINC R8 ;  /* 0x0000000008007343 */ /* 0x006fea0003c00000 */
.L_x_147:
        /* <DEDUP_REMOVED lines=10> */
.L_x_148:
        /* <DEDUP_REMOVED lines=10> */
.L_x_149:
        /* <DEDUP_REMOVED lines=10> */
.L_x_150:
[----:B------:R1:W2:Y:S01]  /*63b0*/  LDC.64 R8, c[0x4][R17] ;  /* 0x0100000011087b82 */ /* 0x0002a20000000a00 */
[----:B------:R-:W3:Y:S01]  /*63c0*/  LDCU.64 UR4, c[0x4][0xe0] ;  /* 0x01001c00ff0477ac */ /* 0x000ee20008000a00 */
[----:B------:R-:W-:Y:S01]  /*63d0*/  CS2R R6, SRZ ;  /* 0x0000000000067805 */ /* 0x000fe2000001ff00 */
[----:B---3--:R-:W-:Y:S01]  /*63e0*/  IMAD.U32 R4, RZ, RZ, UR4 ;  /* 0x00000004ff047e24 */ /* 0x008fe2000f8e00ff */
[----:B------:R-:W-:-:S04]  /*63f0*/  MOV R5, UR5 ;  /* 0x0000000500057c02 */ /* 0x000fc80008000f00 */
[----:B------:R-:W-:-:S07]  /*6400*/  LEPC R20, `(.L_x_151) ;  /* 0x000000001014794e */ /* 0x000fce0000000000 */
[----:B-12---:R-:W-:Y:S05]  /*6410*/  CALL.ABS.NOINC R8 ;  /* 0x0000000008007343 */ /* 0x006fea0003c00000 */
.L_x_151:
        /* <DEDUP_REMOVED lines=9> */
.L_x_152:
        /* <DEDUP_REMOVED lines=10> */
.L_x_153:
[----:B------:R1:W2:Y:S01]  /*6550*/  LDC.64 R8, c[0x4][R17] ;  /* 0x0100000011087b82 */ /* 0x0002a20000000a00 */
[----:B------:R-:W3:Y:S01]  /*6560*/  LDCU.64 UR4, c[0x4][0xe0] ;  /* 0x01001c00ff0477ac */ /* 0x000ee20008000a00 */
[----:B------:R-:W-:Y:S01]  /*6570*/  CS2R R6, SRZ ;  /* 0x0000000000067805 */ /* 0x000fe2000001ff00 */
[----:B---3--:R-:W-:Y:S01]  /*6580*/  IMAD.U32 R4, RZ, RZ, UR4 ;  /* 0x00000004ff047e24 */ /* 0x008fe2000f8e00ff */
[----:B------:R-:W-:-:S04]  /*6590*/  MOV R5, UR5 ;  /* 0x0000000500057c02 */ /* 0x000fc80008000f00 */
[----:B------:R-:W-:-:S07]  /*65a0*/  LEPC R20, `(.L_x_154) ;  /* 0x000000001014794e */ /* 0x000fce0000000000 */
[----:B-12---:R-:W-:Y:S05]  /*65b0*/  CALL.ABS.NOINC R8 ;  /* 0x0000000008007343 */ /* 0x006fea0003c00000 */
.L_x_154:
[----:B------:R-:W-:Y:S01]  /*65c0*/  HFMA2 R0, -RZ, RZ, 0, 0.00048828125 ;  /* 0x00001000ff007431 */ /* 0x000fe200000001ff */
        /* <DEDUP_REMOVED lines=9> */
.L_x_155:
        /* <DEDUP_REMOVED lines=10> */
.L_x_156:
        /* <DEDUP_REMOVED lines=10> */
.L_x_157:
        /* <DEDUP_REMOVED lines=10> */
.L_x_98:
[----:B------:R-:W-:Y:S05]  /*6840*/  BSYNC.RECONVERGENT B6 ;  /* 0x0000000000067941 */ /* 0x000fea0003800200 */
.L_x_97:
[----:B-1----:R-:W1:Y:S01]  /*6850*/  S2R R3, SR_SWINHI ;  /* 0x0000000000037919 */ /* 0x002e620000002f00 */
[----:B------:R-:W-:Y:S01]  /*6860*/  IMAD.SHL.U32 R24, R41, 0x2, RZ ;  /* 0x0000000229187824 */ /* 0x000fe200078e00ff */
[----:B------:R-:W2:Y:S04]  /*6870*/  LDCU.64 UR4, c[0x0][0x880] ;  /* 0x00011000ff0477ac */ /* 0x000ea80008000a00 */
[----:B------:R-:W-:Y:S02]  /*6880*/  LOP3.LUT R24, R24, 0xfe, RZ, 0xc0, !PT ;  /* 0x000000fe18187812 */ /* 0x000fe400078ec0ff */
[----:B--2---:R-:W-:-:S04]  /*6890*/  ISETP.NE.U32.AND P5, PT, RZ, UR4, PT ;  /* 0x00000004ff007c0c */ /* 0x004fc8000bfa5070 */
[----:B------:R-:W-:Y:S02]  /*68a0*/  ISETP.NE.AND.EX P5, PT, RZ, UR5, PT, P5 ;  /* 0x00000005ff007c0c */ /* 0x000fe4000bfa5350 */
[----:B------:R-:W-:Y:S02]  /*68b0*/  MOV R4, R16 ;  /* 0x0000001000047202 */ /* 0x000fe40000000f00 */
[----:B-1----:R-:W-:-:S03]  /*68c0*/  MOV R5, R3 ;  /* 0x0000000300057202 */ /* 0x002fc60000000f00 */
[----:B------:R-:W-:-:S03]  /*68d0*/  IMAD.WIDE.U32 R24, R24, 0x2, R4 ;  /* 0x0000000218187825 */ /* 0x000fc600078e0004 */
[C---:B------:R-:W-:Y:S02]  /*68e0*/  IADD3 R9, P0, PT, R24.reuse, 0xa200, RZ ;  /* 0x0000a20018097810 */ /* 0x040fe40007f1e0ff */
[C---:B------:R-:W-:Y:S02]  /*68f0*/  IADD3 R7, P1, PT, R24.reuse, 0xa400, RZ ;  /* 0x0000a40018077810 */ /* 0x040fe40007f3e0ff */
[C---:B------:R-:W-:Y:S01]  /*6900*/  IADD3 R5, P2, PT, R24.reuse, 0xa600, RZ ;  /* 0x0000a60018057810 */ /* 0x040fe20007f5e0ff */
[--C-:B------:R-:W-:Y:S01]  /*6910*/  IMAD.X R35, RZ, RZ, R25.reuse, P0 ;  /* 0x000000ffff237224 */ /* 0x100fe200000e0619 */
[----:B------:R-:W-:Y:S01]  /*6920*/  IADD3 R3, P3, PT, R24, 0xa000, RZ ;  /* 0x0000a00018037810 */ /* 0x000fe20007f7e0ff */
[--C-:B------:R-:W-:Y:S02]  /*6930*/  IMAD.X R33, RZ, RZ, R25.reuse, P1 ;  /* 0x000000ffff217224 */ /* 0x100fe400008e0619 */
[----:B------:R-:W-:Y:S01]  /*6940*/  IMAD.X R31, RZ, RZ, R25, P2 ;  /* 0x000000ffff1f7224 */ /* 0x000fe200010e0619 */
[----:B------:R-:W-:Y:S01]  /*6950*/  SHF.R.U64 R6, R9, 0x3, R35 ;  /* 0x0000000309067819 */ /* 0x000fe20000001223 */
[----:B------:R-:W-:Y:S01]  /*6960*/  IMAD.X R37, RZ, RZ, R25, P3 ;  /* 0x000000ffff257224 */ /* 0x000fe200018e0619 */
[----:B------:R-:W-:-:S02]  /*6970*/  SHF.R.U64 R4, R7, 0x3, R33 ;  /* 0x0000000307047819 */ /* 0x000fc40000001221 */
[----:B------:R-:W-:Y:S02]  /*6980*/  SHF.R.U64 R0, R5, 0x3, R31 ;  /* 0x0000000305007819 */ /* 0x000fe4000000121f */
[----:B------:R-:W-:Y:S02]  /*6990*/  SHF.R.U64 R8, R3, 0x3, R37 ;  /* 0x0000000303087819 */ /* 0x000fe40000001225 */
[----:B------:R-:W-:Y:S02]  /*69a0*/  LOP3.LUT R34, R9, 0x30, R6, 0x78, !PT ;  /* 0x0000003009227812 */ /* 0x000fe400078e7806 */
[----:B------:R-:W-:Y:S02]  /*69b0*/  LOP3.LUT R32, R7, 0x30, R4, 0x78, !PT ;  /* 0x0000003007207812 */ /* 0x000fe400078e7804 */
[----:B------:R-:W-:Y:S02]  /*69c0*/  IADD3 R9, P0, PT, R24, 0xa800, RZ ;  /* 0x0000a80018097810 */ /* 0x000fe40007f1e0ff */
[----:B------:R-:W-:-:S02]  /*69d0*/  LOP3.LUT R30, R5, 0x30, R0, 0x78, !PT ;  /* 0x00000030051e7812 */ /* 0x000fc400078e7800 */
[C---:B------:R-:W-:Y:S01]  /*69e0*/  IADD3 R7, P1, PT, R24.reuse, 0xaa00, RZ ;  /* 0x0000aa0018077810 */ /* 0x040fe20007f3e0ff */
[--C-:B------:R-:W-:Y:S01]  /*69f0*/  IMAD.X R29, RZ, RZ, R25.reuse, P0 ;  /* 0x000000ffff1d7224 */ /* 0x100fe200000e0619 */
[----:B------:R-:W-:Y:S02]  /*6a00*/  LOP3.LUT R36, R3, 0x30, R8, 0x78, !PT ;  /* 0x0000003003247812 */ /* 0x000fe400078e7808 */
[C---:B------:R-:W-:Y:S01]  /*6a10*/  IADD3 R5, P2, PT, R24.reuse, 0xac00, RZ ;  /* 0x0000ac0018057810 */ /* 0x040fe20007f5e0ff */
[----:B------:R-:W-:Y:S01]  /*6a20*/  IMAD.X R27, RZ, RZ, R25, P1 ;  /* 0x000000ffff1b7224 */ /* 0x000fe200008e0619 */
[----:B------:R-:W-:Y:S01]  /*6a30*/  IADD3 R3, P3, PT, R24, 0xae00, RZ ;  /* 0x0000ae0018037810 */ /* 0x000fe20007f7e0ff */
[----:B------:R1:W-:Y:S01]  /*6a40*/  ST.E desc[UR44][R36.64], RZ ;  /* 0x000000ff24007985 */ /* 0x0003e2000c10192c */
[----:B------:R-:W-:Y:S01]  /*6a50*/  SHF.R.U64 R8, R9, 0x3, R29 ;  /* 0x0000000309087819 */ /* 0x000fe2000000121d */
[----:B------:R-:W-:Y:S01]  /*6a60*/  IMAD.X R23, RZ, RZ, R25, P2 ;  /* 0x000000ffff177224 */ /* 0x000fe200010e0619 */
[----:B------:R-:W-:Y:S01]  /*6a70*/  SHF.R.U64 R6, R7, 0x3, R27 ;  /* 0x0000000307067819 */ /* 0x000fe2000000121b */
[----:B------:R-:W-:Y:S01]  /*6a80*/  IMAD.X R21, RZ, RZ, R25, P3 ;  /* 0x000000ffff157224 */ /* 0x000fe200018e0619 */
[----:B------:R-:W-:Y:S01]  /*6a90*/  LOP3.LUT R28, R9, 0x30, R8, 0x78, !PT ;  /* 0x00000030091c7812 */ /* 0x000fe200078e7808 */
[----:B------:R1:W-:Y:S01]  /*6aa0*/  ST.E desc[UR44][R34.64], RZ ;  /* 0x000000ff22007985 */ /* 0x0003e2000c10192c */
[----:B------:R-:W-:-:S02]  /*6ab0*/  SHF.R.U64 R4, R5, 0x3, R23 ;  /* 0x0000000305047819 */ /* 0x000fc40000001217 */
[----:B------:R-:W-:Y:S01]  /*6ac0*/  SHF.R.U64 R0, R3, 0x3, R21 ;  /* 0x0000000303007819 */ /* 0x000fe20000001215 */
[----:B------:R1:W-:Y:S01]  /*6ad0*/  ST.E desc[UR44][R32.64], RZ ;  /* 0x000000ff20007985 */ /* 0x0003e2000c10192c */
[----:B------:R-:W-:Y:S02]  /*6ae0*/  LOP3.LUT R26, R7, 0x30, R6, 0x78, !PT ;  /* 0x00000030071a7812 */ /* 0x000fe400078e7806 */
[C---:B------:R-:W-:Y:S01]  /*6af0*/  IADD3 R9, P0, PT, R24.reuse, 0xb000, RZ ;  /* 0x0000b00018097810 */ /* 0x040fe20007f1e0ff */
[----:B------:R1:W-:Y:S01]  /*6b00*/  ST.E desc[UR44][R30.64], RZ ;  /* 0x000000ff1e007985 */ /* 0x0003e2000c10192c */
[----:B------:R-:W-:Y:S02]  /*6b10*/  LOP3.LUT R22, R5, 0x30, R4, 0x78, !PT ;  /* 0x0000003005167812 */ /* 0x000fe400078e7804 */
[C---:B------:R-:W-:Y:S01]  /*6b20*/  IADD3 R7, P1, PT, R24.reuse, 0xb200, RZ ;  /* 0x0000b20018077810 */ /* 0x040fe20007f3e0ff */
[--C-:B------:R-:W-:Y:S01]  /*6b30*/  IMAD.X R19, RZ, RZ, R25.reuse, P0 ;  /* 0x000000ffff137224 */ /* 0x100fe200000e0619 */
[----:B------:R-:W-:Y:S01]  /*6b40*/  LOP3.LUT R20, R3, 0x30, R0, 0x78, !PT ;  /* 0x0000003003147812 */ /* 0x000fe200078e7800 */
[----:B------:R1:W-:Y:S01]  /*6b50*/  ST.E desc[UR44][R28.64], RZ ;  /* 0x000000ff1c007985 */ /* 0x0003e2000c10192c */
        /* <DEDUP_REMOVED lines=35> */
[----:B------:R-:W-:Y:S02]  /*6d90*/  LOP3.LUT R48, R4, 0x30, R5, 0x78, !PT ;  /* 0x0000003004307812 */ /* 0x000fe400078e7805 */
[----:B------:R-:W-:Y:S01]  /*6da0*/  LOP3.LUT R38, R0, 0x30, R3, 0x78, !PT ;  /* 0x0000003000267812 */ /* 0x000fe200078e7803 */
[----:B------:R1:W-:Y:S04]  /*6db0*/  ST.E desc[UR44][R50.64], RZ ;  /* 0x000000ff32007985 */ /* 0x0003e8000c10192c */
[----:B------:R1:W-:Y:S04]  /*6dc0*/  ST.E desc[UR44][R48.64], RZ ;  /* 0x000000ff30007985 */ /* 0x0003e8000c10192c */
[----:B------:R1:W-:Y:S01]  /*6dd0*/  ST.E desc[UR44][R38.64], RZ ;  /* 0x000000ff26007985 */ /* 0x0003e2000c10192c */
[----:B------:R-:W-:Y:S05]  /*6de0*/  @!P5 BRA `(.L_x_158) ;  /* 0x0000000000c4d947 */ /* 0x000fea0003800000 */
[----:B------:R-:W2:Y:S01]  /*6df0*/  LDC R3, c[0x0][0x904] ;  /* 0x00024100ff037b82 */ /* 0x000ea20000000800 */
[----:B------:R-:W3:Y:S01]  /*6e00*/  LDCU.64 UR4, c[0x0][0x908] ;  /* 0x00012100ff0477ac */ /* 0x000ee20008000a00 */
[----:B------:R-:W-:Y:S01]  /*6e10*/  BSSY.RECONVERGENT B0, `(.L_x_158) ;  /* 0x000002e000007945 */ /* 0x000fe20003800200 */
[----:B---3--:R-:W-:Y:S01]  /*6e20*/  IMAD.HI.U32 R0, R45, UR4, RZ ;  /* 0x000000042d007c27 */ /* 0x008fe2000f8e00ff */
[----:B------:R-:W3:Y:S01]  /*6e30*/  LDCU UR4, c[0x0][0x380] ;  /* 0x00007000ff0477ac */ /* 0x000ee20008000800 */
[----:B--2---:R-:W-:-:S03]  /*6e40*/  ISETP.NE.AND P0, PT, R3, 0x1, PT ;  /* 0x000000010300780c */ /* 0x004fc60003f05270 */
[----:B------:R-:W-:-:S04]  /*6e50*/  SHF.R.U32.HI R0, RZ, UR5, R0 ;  /* 0x00000005ff007c19 */ /* 0x000fc80008011600 */
[----:B------:R-:W-:-:S05]  /*6e60*/  SEL R0, R45, R0, !P0 ;  /* 0x000000002d007207 */ /* 0x000fca0004000000 */
[----:B------:R-:W-:-:S04]  /*6e70*/  IMAD.MOV R0, RZ, RZ, -R0 ;  /* 0x000000ffff007224 */ /* 0x000fc800078e0a00 */
[----:B------:R-:W-:-:S04]  /*6e80*/  IMAD R3, R3, R0, R45 ;  /* 0x0000000003037224 */ /* 0x000fc800078e022d */
[----:B------:R-:W-:-:S05]  /*6e90*/  IMAD R3, R3, 0x100, R44 ;  /* 0x0000010003037824 */ /* 0x000fca00078e022c */
[----:B---3--:R-:W-:-:S13]  /*6ea0*/  ISETP.GE.AND P0, PT, R3, UR4, PT ;  /* 0x0000000403007c0c */ /* 0x008fda000bf06270 */
[----:B------:R-:W-:Y:S05]  /*6eb0*/  @P0 BRA `(.L_x_159) ;  /* 0x00000000008c0947 */ /* 0x000fea0003800000 */
[----:B------:R-:W2:Y:S01]  /*6ec0*/  LDC R5, c[0x0][0x38c] ;  /* 0x0000e300ff057b82 */ /* 0x000ea20000000800 */
[----:B------:R-:W3:Y:S01]  /*6ed0*/  LDCU UR6, c[0x0][0x890] ;  /* 0x00011200ff0677ac */ /* 0x000ee20008000800 */
[----:B------:R-:W4:Y:S01]  /*6ee0*/  LDCU.64 UR4, c[0x0][0x888] ;  /* 0x00011100ff0477ac */ /* 0x000f220008000a00 */
[----:B---3--:R-:W-:Y:S01]  /*6ef0*/  IMAD R3, R40, UR6, R3 ;  /* 0x0000000628037c24 */ /* 0x008fe2000f8e0203 */
[----:B--2---:R-:W-:-:S04]  /*6f00*/  IABS R6, R5 ;  /* 0x0000000500067213 */ /* 0x004fc80000000000 */
[----:B------:R-:W2:Y:S08]  /*6f10*/  I2F.RP R7, R6 ;  /* 0x0000000600077306 */ /* 0x000eb00000209400 */
[----:B--2---:R-:W2:Y:S02]  /*6f20*/  MUFU.RCP R8, R7 ;  /* 0x0000000700087308 */ /* 0x004ea40000001000 */
[----:B--2---:R-:W-:-:S06]  /*6f30*/  IADD3 R8, PT, PT, R8, 0xffffffe, RZ ;  /* 0x0ffffffe08087810 */ /* 0x004fcc0007ffe0ff */
[----:B------:R2:W3:Y:S02]  /*6f40*/  F2I.FTZ.U32.TRUNC.NTZ R9, R8 ;  /* 0x0000000800097305 */ /* 0x0004e4000021f000 */
[----:B--2---:R-:W-:Y:S02]  /*6f50*/  HFMA2 R8, -RZ, RZ, 0, 0 ;  /* 0x00000000ff087431 */ /* 0x004fe400000001ff */
[----:B---3--:R-:W-:-:S04]  /*6f60*/  IMAD.MOV R0, RZ, RZ, -R9 ;  /* 0x000000ffff007224 */ /* 0x008fc800078e0a09 */
[----:B------:R-:W-:Y:S01]  /*6f70*/  IMAD R4, R0, R6, RZ ;  /* 0x0000000600047224 */ /* 0x000fe200078e02ff */
[----:B------:R-:W-:-:S03]  /*6f80*/  IABS R0, R2 ;  /* 0x0000000200007213 */ /* 0x000fc60000000000 */
[----:B------:R-:W-:-:S06]  /*6f90*/  IMAD.HI.U32 R9, R9, R4, R8 ;  /* 0x0000000409097227 */ /* 0x000fcc00078e0008 */
[----:B------:R-:W-:-:S04]  /*6fa0*/  IMAD.HI.U32 R4, R9, R0, RZ ;  /* 0x0000000009047227 */ /* 0x000fc800078e00ff */
[----:B------:R-:W-:-:S04]  /*6fb0*/  IMAD.MOV R7, RZ, RZ, -R4 ;  /* 0x000000ffff077224 */ /* 0x000fc800078e0a04 */
[----:B------:R-:W-:Y:S01]  /*6fc0*/  IMAD R7, R6, R7, R0 ;  /* 0x0000000706077224 */ /* 0x000fe200078e0200 */
[----:B------:R-:W-:-:S04]  /*6fd0*/  LOP3.LUT R0, R2, R5, RZ, 0x3c, !PT ;  /* 0x0000000502007212 */ /* 0x000fc800078e3cff */
[----:B------:R-:W-:Y:S02]  /*6fe0*/  ISETP.GT.U32.AND P1, PT, R6, R7, PT ;  /* 0x000000070600720c */ /* 0x000fe40003f24070 */
[----:B------:R-:W-:-:S11]  /*6ff0*/  ISETP.GE.AND P0, PT, R0, RZ, PT ;  /* 0x000000ff0000720c */ /* 0x000fd60003f06270 */
[-C--:B------:R-:W-:Y:S01]  /*7000*/  @!P1 IADD3 R7, PT, PT, R7, -R6.reuse, RZ ;  /* 0x8000000607079210 */ /* 0x080fe20007ffe0ff */
[----:B------:R-:W-:Y:S01]  /*7010*/  @!P1 VIADD R4, R4, 0x1 ;  /* 0x0000000104049836 */ /* 0x000fe20000000000 */
[----:B------:R-:W-:Y:S02]  /*7020*/  ISETP.NE.AND P1, PT, R5, RZ, PT ;  /* 0x000000ff0500720c */ /* 0x000fe40003f25270 */
[----:B------:R-:W-:Y:S02]  /*7030*/  ISETP.GE.U32.AND P2, PT, R7, R6, PT ;  /* 0x000000060700720c */ /* 0x000fe40003f46070 */
[----:B------:R-:W2:Y:S11]  /*7040*/  LDC.64 R6, c[0x0][0x880] ;  /* 0x00022000ff067b82 */ /* 0x000eb60000000a00 */
[----:B------:R-:W-:-:S05]  /*7050*/  @P2 IADD3 R4, PT, PT, R4, 0x1, RZ ;  /* 0x0000000104042810 */ /* 0x000fca0007ffe0ff */
[----:B------:R-:W-:Y:S01]  /*7060*/  @!P0 IMAD.MOV R4, RZ, RZ, -R4 ;  /* 0x000000ffff048224 */ /* 0x000fe200078e0a04 */
[----:B------:R-:W-:-:S04]  /*7070*/  @!P1 LOP3.LUT R4, RZ, R5, RZ, 0x33, !PT ;  /* 0x00000005ff049212 */ /* 0x000fc800078e33ff */
[C---:B------:R-:W-:Y:S01]  /*7080*/  IADD3 R0, PT, PT, -R4.reuse, RZ, RZ ;  /* 0x000000ff04007210 */ /* 0x040fe20007ffe1ff */
[----:B----4-:R-:W-:-:S04]  /*7090*/  IMAD R3, R4, UR5, R3 ;  /* 0x0000000504037c24 */ /* 0x010fc8000f8e0203 */
[----:B------:R-:W-:-:S04]  /*70a0*/  IMAD R0, R5, R0, R2 ;  /* 0x0000000005007224 */ /* 0x000fc800078e0202 */
[----:B------:R-:W-:Y:S01]  /*70b0*/  IMAD R3, R0, UR4, R3 ;  /* 0x0000000400037c24 */ /* 0x000fe2000f8e0203 */
[----:B------:R-:W-:-:S03]  /*70c0*/  MOV R0, 0xff800000 ;  /* 0xff80000000007802 */ /* 0x000fc60000000f00 */
[----:B--2---:R-:W-:-:S05]  /*70d0*/  IMAD.WIDE R6, R3, 0x4, R6 ;  /* 0x0000000403067825 */ /* 0x004fca00078e0206 */
[----:B------:R2:W-:Y:S02]  /*70e0*/  STG.E desc[UR44][R6.64], R0 ;  /* 0x0000000006007986 */ /* 0x0005e4000c10192c */
.L_x_159:
[----:B------:R-:W-:Y:S05]  /*70f0*/  BSYNC.RECONVERGENT B0 ;  /* 0x0000000000007941 */ /* 0x000fea0003800200 */
.L_x_158:
[----:B------:R-:W-:-:S09]  /*7100*/  UISETP.NE.AND UP0, UPT, UR41, URZ, UPT ;  /* 0x000000ff2900728c */ /* 0x000fd2000bf05270 */
[----:B------:R-:W-:Y:S05]  /*7110*/  BRA.U UP0, `(.L_x_160) ;  /* 0x0000000100047547 */ /* 0x000fea000b800000 */
[----:B------:R-:W-:Y:S05]  /*7120*/  BPT.TRAP 0x1 ;  /* 0x000000040000795c */ /* 0x000fea0000300000 */
.L_x_160:
[C---:B------:R-:W-:Y:S01]  /*7130*/  IADD3 R17, P2, PT, R24.reuse, 0xc400, RZ ;  /* 0x0000c40018117810 */ /* 0x040fe20007f5e0ff */
[----:B------:R3:W-:Y:S01]  /*7140*/  SYNCS.ARRIVE.TRANS64.A1T0 RZ, [R16+URZ+0xe0b0], RZ ;  /* 0x00e0b0ff10ff79a7 */ /* 0x0007e200081000ff */
[C---:B-1----:R-:W-:Y:S01]  /*7150*/  IADD3 R19, P1, PT, R24.reuse, 0xc200, RZ ;  /* 0x0000c20018137810 */ /* 0x042fe20007f3e0ff */
[----:B------:R-:W-:Y:S01]  /*7160*/  UISETP.NE.AND UP0, UPT, UR41, URZ, UPT ;  /* 0x000000ff2900728c */ /* 0x000fe2000bf05270 */
[C---:B------:R-:W-:Y:S01]  /*7170*/  IADD3 R21, P0, PT, R24.reuse, 0xc000, RZ ;  /* 0x0000c00018157810 */ /* 0x040fe20007f1e0ff */
[--C-:B------:R-:W-:Y:S01]  /*7180*/  IMAD.X R57, RZ, RZ, R25.reuse, P2 ;  /* 0x000000ffff397224 */ /* 0x100fe200010e0619 */
        /* <DEDUP_REMOVED lines=13> */
[----:B------:R-:W-:Y:S01]  /*7260*/  IMAD.X R39, RZ, RZ, R25, P0 ;  /* 0x000000ffff277224 */ /* 0x000fe200000e0619 */
[----:B------:R-:W-:Y:S01]  /*7270*/  SHF.R.U64 R18, R17, 0x3, R57 ;  /* 0x0000000311127819 */ /* 0x000fe20000001239 */
[--C-:B------:R-:W-:Y:S01]  /*7280*/  IMAD.X R37, RZ, RZ, R25.reuse, P3 ;  /* 0x000000ffff257224 */ /* 0x100fe200018e0619 */
[C---:B--2---:R-:W-:Y:S01]  /*7290*/  IADD3 R7, P2, PT, R24.reuse, 0xd400, RZ ;  /* 0x0000d40018077810 */ /* 0x044fe20007f5e0ff */
[----:B------:R-:W-:Y:S01]  /*72a0*/  IMAD.X R35, RZ, RZ, R25, P4 ;  /* 0x000000ffff237224 */ /* 0x000fe200020e0619 */
[----:B------:R-:W-:-:S02]  /*72b0*/  IADD3 R6, P1, PT, R24, 0xd600, RZ ;  /* 0x0000d60018067810 */ /* 0x000fc40007f3e0ff */
[----:B------:R-:W-:Y:S01]  /*72c0*/  SHF.R.U64 R15, R14, 0x3, R55 ;  /* 0x000000030e0f7819 */ /* 0x000fe20000001237 */
[----:B------:R-:W-:Y:S01]  /*72d0*/  IMAD.X R33, RZ, RZ, R25, P2 ;  /* 0x000000ffff217224 */ /* 0x000fe200010e0619 */
[----:B------:R-:W-:Y:S01]  /*72e0*/  SHF.R.U64 R22, R21, 0x3, R61 ;  /* 0x0000000315167819 */ /* 0x000fe2000000123d */
[----:B------:R-:W-:Y:S01]  /*72f0*/  IMAD.X R31, RZ, RZ, R25, P1 ;  /* 0x000000ffff1f7224 */ /* 0x000fe200008e0619 */
[----:B------:R-:W-:Y:S02]  /*7300*/  SHF.R.U64 R20, R19, 0x3, R59 ;  /* 0x0000000313147819 */ /* 0x000fe4000000123b */
[----:B------:R-:W-:Y:S02]  /*7310*/  LOP3.LUT R56, R17, 0x30, R18, 0x78, !PT ;  /* 0x0000003011387812 */ /* 0x000fe400078e7812 */
[----:B------:R-:W-:Y:S02]  /*7320*/  IADD3 R5, P0, PT, R24, 0xd800, RZ ;  /* 0x0000d80018057810 */ /* 0x000fe40007f1e0ff */
[----:B------:R-:W-:-:S02]  /*7330*/  SHF.R.U64 R18, R13, 0x3, R53 ;  /* 0x000000030d127819 */ /* 0x000fc40000001235 */
[C---:B------:R-:W-:Y:S01]  /*7340*/  IADD3 R4, P3, PT, R24.reuse, 0xda00, RZ ;  /* 0x0000da0018047810 */ /* 0x040fe20007f7e0ff */
[----:B------:R-:W-:Y:S01]  /*7350*/  IMAD.X R29, RZ, RZ, R25, P0 ;  /* 0x000000ffff1d7224 */ /* 0x000fe200000e0619 */
[----:B------:R-:W-:Y:S02]  /*7360*/  IADD3 R0, P4, PT, R24, 0xde00, RZ ;  /* 0x0000de0018007810 */ /* 0x000fe40007f9e0ff */
[----:B------:R-:W-:Y:S01]  /*7370*/  LOP3.LUT R54, R14, 0x30, R15, 0x78, !PT ;  /* 0x000000300e367812 */ /* 0x000fe200078e780f */
[----:B------:R-:W-:Y:S01]  /*7380*/  IMAD.X R27, RZ, RZ, R25, P3 ;  /* 0x000000ffff1b7224 */ /* 0x000fe200018e0619 */
[----:B------:R-:W-:Y:S01]  /*7390*/  SHF.R.U64 R17, R12, 0x3, R51 ;  /* 0x000000030c117819 */ /* 0x000fe20000001233 */
[----:B------:R-:W-:Y:S01]  /*73a0*/  IMAD.X R23, RZ, RZ, R25, P4 ;  /* 0x000000ffff177224 */ /* 0x000fe200020e0619 */
[----:B------:R-:W-:Y:S02]  /*73b0*/  IADD3 R3, P2, PT, R24, 0xdc00, RZ ;  /* 0x0000dc0018037810 */ /* 0x000fe40007f5e0ff */
[----:B------:R-:W-:-:S02]  /*73c0*/  LOP3.LUT R60, R21, 0x30, R22, 0x78, !PT ;  /* 0x00000030153c7812 */ /* 0x000fc400078e7816 */
[----:B------:R-:W-:Y:S01]  /*73d0*/  SHF.R.U64 R14, R11, 0x3, R49 ;  /* 0x000000030b0e7819 */ /* 0x000fe20000001231 */
[----:B------:R-:W-:Y:S01]  /*73e0*/  IMAD.X R25, RZ, RZ, R25, P2 ;  /* 0x000000ffff197224 */ /* 0x000fe200010e0619 */
[----:B------:R-:W-:Y:S01]  /*73f0*/  LOP3.LUT R58, R19, 0x30, R20, 0x78, !PT ;  /* 0x00000030133a7812 */ /* 0x000fe200078e7814 */
[----:B------:R3:W-:Y:S01]  /*7400*/  ST.E desc[UR44][R60.64], RZ ;  /* 0x000000ff3c007985 */ /* 0x0007e2000c10192c */
[----:B------:R-:W-:Y:S02]  /*7410*/  SHF.R.U64 R15, R10, 0x3, R39 ;  /* 0x000000030a0f7819 */ /* 0x000fe40000001227 */
[----:B------:R-:W-:Y:S01]  /*7420*/  LOP3.LUT R52, R13, 0x30, R18, 0x78, !PT ;  /* 0x000000300d347812 */ /* 0x000fe200078e7812 */
[----:B------:R3:W-:Y:S01]  /*7430*/  ST.E desc[UR44][R58.64], RZ ;  /* 0x000000ff3a007985 */ /* 0x0007e2000c10192c */
[----:B------:R-:W-:Y:S02]  /*7440*/  LOP3.LUT R50, R12, 0x30, R17, 0x78, !PT ;  /* 0x000000300c327812 */ /* 0x000fe400078e7811 */
[----:B------:R-:W-:Y:S01]  /*7450*/  SHF.R.U64 R13, R8, 0x3, R35 ;  /* 0x00000003080d7819 */ /* 0x000fe20000001223 */
[----:B------:R3:W-:Y:S01]  /*7460*/  ST.E desc[UR44][R56.64], RZ ;  /* 0x000000ff38007985 */ /* 0x0007e2000c10192c */
[----:B------:R-:W-:-:S02]  /*7470*/  LOP3.LUT R48, R11, 0x30, R14, 0x78, !PT ;  /* 0x000000300b307812 */ /* 0x000fc400078e780e */
[----:B------:R-:W-:Y:S01]  /*7480*/  SHF.R.U64 R12, R9, 0x3, R37 ;  /* 0x00000003090c7819 */ /* 0x000fe20000001225 */
[----:B------:R3:W-:Y:S01]  /*7490*/  ST.E desc[UR44][R54.64], RZ ;  /* 0x000000ff36007985 */ /* 0x0007e2000c10192c */
[----:B------:R-:W-:Y:S02]  /*74a0*/  LOP3.LUT R38, R10, 0x30, R15, 0x78, !PT ;  /* 0x000000300a267812 */ /* 0x000fe400078e780f */
[----:B------:R-:W-:Y:S01]  /*74b0*/  SHF.R.U64 R11, R6, 0x3, R31 ;  /* 0x00000003060b7819 */ /* 0x000fe2000000121f */
[----:B------:R3:W-:Y:S01]  /*74c0*/  ST.E desc[UR44][R52.64], RZ ;  /* 0x000000ff34007985 */ /* 0x0007e2000c10192c */
[----:B------:R-:W-:Y:S02]  /*74d0*/  SHF.R.U64 R10, R7, 0x3, R33 ;  /* 0x00000003070a7819 */ /* 0x000fe40000001221 */
[----:B------:R-:W-:Y:S01]  /*74e0*/  LOP3.LUT R34, R8, 0x30, R13, 0x78, !PT ;  /* 0x0000003008227812 */ /* 0x000fe200078e780d */
[----:B------:R3:W-:Y:S01]  /*74f0*/  ST.E desc[UR44][R50.64], RZ ;  /* 0x000000ff32007985 */ /* 0x0007e2000c10192c */
[----:B------:R-:W-:-:S02]  /*7500*/  LOP3.LUT R36, R9, 0x30, R12, 0x78, !PT ;  /* 0x0000003009247812 */ /* 0x000fc400078e780c */
[----:B------:R-:W-:Y:S01]  /*7510*/  SHF.R.U64 R8, R5, 0x3, R29 ;  /* 0x0000000305087819 */ /* 0x000fe2000000121d */
[----:B------:R3:W-:Y:S01]  /*7520*/  ST.E desc[UR44][R48.64], RZ ;  /* 0x000000ff30007985 */ /* 0x0007e2000c10192c */
[----:B------:R-:W-:Y:S02]  /*7530*/  LOP3.LUT R30, R6, 0x30, R11, 0x78, !PT ;  /* 0x00000030061e7812 */ /* 0x000fe400078e780b */
[----:B------:R-:W-:Y:S01]  /*7540*/  SHF.R.U64 R9, R4, 0x3, R27 ;  /* 0x0000000304097819 */ /* 0x000fe2000000121b */
[----:B------:R3:W-:Y:S01]  /*7550*/  ST.E desc[UR44][R38.64], RZ ;  /* 0x000000ff26007985 */ /* 0x0007e2000c10192c */
[----:B------:R-:W-:Y:S02]  /*7560*/  LOP3.LUT R32, R7, 0x30, R10, 0x78, !PT ;  /* 0x0000003007207812 */ /* 0x000fe400078e780a */
[----:B------:R-:W-:Y:S01]  /*7570*/  SHF.R.U64 R6, R3, 0x3, R25 ;  /* 0x0000000303067819 */ /* 0x000fe20000001219 */
[----:B------:R3:W-:Y:S01]  /*7580*/  ST.E desc[UR44][R36.64], RZ ;  /* 0x000000ff24007985 */ /* 0x0007e2000c10192c */
[----:B------:R-:W-:-:S02]  /*7590*/  SHF.R.U64 R7, R0, 0x3, R23 ;  /* 0x0000000300077819 */ /* 0x000fc40000001217 */
[----:B------:R-:W-:Y:S01]  /*75a0*/  LOP3.LUT R28, R5, 0x30, R8, 0x78, !PT ;  /* 0x00000030051c7812 */ /* 0x000fe200078e7808 */
[----:B------:R3:W-:Y:S01]  /*75b0*/  ST.E desc[UR44][R34.64], RZ ;  /* 0x000000ff22007985 */ /* 0x0007e2000c10192c */
[----:B------:R-:W-:Y:S02]  /*75c0*/  LOP3.LUT R26, R4, 0x30, R9, 0x78, !PT ;  /* 0x00000030041a7812 */ /* 0x000fe400078e7809 */
[----:B------:R-:W-:Y:S01]  /*75d0*/  LOP3.LUT R24, R3, 0x30, R6, 0x78, !PT ;  /* 0x0000003003187812 */ /* 0x000fe200078e7806 */
[----:B------:R3:W-:Y:S01]  /*75e0*/  ST.E desc[UR44][R32.64], RZ ;  /* 0x000000ff20007985 */ /* 0x0007e2000c10192c */
[----:B------:R-:W-:-:S03]  /*75f0*/  LOP3.LUT R22, R0, 0x30, R7, 0x78, !PT ;  /* 0x0000003000167812 */ /* 0x000fc600078e7807 */
[----:B------:R3:W-:Y:S04]  /*7600*/  ST.E desc[UR44][R30.64], RZ ;  /* 0x000000ff1e007985 */ /* 0x0007e8000c10192c */
[----:B------:R3:W-:Y:S04]  /*7610*/  ST.E desc[UR44][R28.64], RZ ;  /* 0x000000ff1c007985 */ /* 0x0007e8000c10192c */
[----:B------:R3:W-:Y:S04]  /*7620*/  ST.E desc[UR44][R26.64], RZ ;  /* 0x000000ff1a007985 */ /* 0x0007e8000c10192c */
[----:B------:R3:W-:Y:S04]  /*7630*/  ST.E desc[UR44][R24.64], RZ ;  /* 0x000000ff18007985 */ /* 0x0007e8000c10192c */
[----:B------:R3:W-:Y:S01]  /*7640*/  ST.E desc[UR44][R22.64], RZ ;  /* 0x000000ff16007985 */ /* 0x0007e2000c10192c */
[----:B------:R-:W-:Y:S01]  /*7650*/  @!PT LDS RZ, [RZ] ;  /* 0x00000000fffff984 */ /* 0x000fe20000000800 */
[----:B------:R-:W-:Y:S01]  /*7660*/  @!PT LDS RZ, [RZ] ;  /* 0x00000000fffff984 */ /* 0x000fe20000000800 */
[----:B------:R-:W-:Y:S01]  /*7670*/  @!PT LDS RZ, [RZ] ;  /* 0x00000000fffff984 */ /* 0x000fe20000000800 */
[----:B------:R-:W-:Y:S01]  /*7680*/  @!PT LDS RZ, [RZ] ;  /* 0x00000000fffff984 */ /* 0x000fe20000000800 */
[----:B------:R1:W-:Y:S06]  /*7690*/  MEMBAR.ALL.CTA ;  /* 0x0000000000007992 */ /* 0x0003ec0000008000 */
[----:B-1----:R-:W1:Y:S01]  /*76a0*/  FENCE.VIEW.ASYNC.S ;  /* 0x00000000000073c6 */ /* 0x002e620000000000 */
[----:B------:R-:W-:Y:S05]  /*76b0*/  BRA.U UP0, `(.L_x_161) ;  /* 0x0000000100047547 */ /* 0x000fea000b800000 */
[----:B------:R-:W-:Y:S05]  /*76c0*/  BPT.TRAP 0x1 ;  /* 0x000000040000795c */ /* 0x000fea0000300000 */
.L_x_161:
[----:B------:R-:W-:Y:S01]  /*76d0*/  SHF.L.U32 R3, R43, 0x1f, RZ ;  /* 0x0000001f2b037819 */ /* 0x000fe200000006ff */
[----:B------:R-:W-:Y:S03]  /*76e0*/  BSSY B0, `(.L_x_162) ;  /* 0x0000003000007945 */ /* 0x000fe60003800000 */
[----:B-1----:R-:W1:Y:S02]  /*76f0*/  SYNCS.PHASECHK.TRANS64.TRYWAIT P0, [R16+URZ+0xe0c8], R3 ;  /* 0x00e0c803100075a7 */ /* 0x002e6400080011ff */
[----:B-1----:R-:W-:Y:S05]  /*7700*/  @!P0 BRA `(.L_x_163) ;  /* 0x0000012800388947 */ /* 0x002fea0003800000 */
.L_x_417:
[----:B------:R-:W-:Y:S05]  /*7710*/  BSYNC B0 ;  /* 0x0000000000007941 */ /* 0x000fea0003800000 */
.L_x_162:
[----:B------:R-:W-:Y:S05]  /*7720*/  @!P5 BRA `(.L_x_164) ;  /* 0x0000000000ccd947 */ /* 0x000fea0003800000 */
[----:B-1----:R-:W1:Y:S01]  /*7730*/  LDC R3, c[0x0][0x904] ;  /* 0x00024100ff037b82 */ /* 0x002e620000000800 */
[----:B------:R-:W2:Y:S01]  /*7740*/  LDCU.64 UR4, c[0x0][0x908] ;  /* 0x00012100ff0477ac */ /* 0x000ea20008000a00 */
[----:B------:R-:W-:Y:S01]  /*7750*/  BSSY.RECONVERGENT B0, `(.L_x_164) ;  /* 0x0000030000007945 */ /* 0x000fe20003800200 */
[----:B--2---:R-:W-:Y:S01]  /*7760*/  IMAD.HI.U32 R0, R45, UR4, RZ ;  /* 0x000000042d007c27 */ /* 0x004fe2000f8e00ff */
[----:B------:R-:W2:Y:S01]  /*7770*/  LDCU UR4, c[0x0][0x380] ;  /* 0x00007000ff0477ac */ /* 0x000ea20008000800 */
[----:B-1----:R-:W-:-:S03]  /*7780*/  ISETP.NE.AND P0, PT, R3, 0x1, PT ;  /* 0x000000010300780c */ /* 0x002fc60003f05270 */
[----:B------:R-:W-:-:S04]  /*7790*/  SHF.R.U32.HI R0, RZ, UR5, R0 ;  /* 0x00000005ff007c19 */ /* 0x000fc80008011600 */
[----:B------:R-:W-:-:S05]  /*77a0*/  SEL R0, R45, R0, !P0 ;  /* 0x000000002d007207 */ /* 0x000fca0004000000 */
[----:B------:R-:W-:-:S04]  /*77b0*/  IMAD.MOV R0, RZ, RZ, -R0 ;  /* 0x000000ffff007224 */ /* 0x000fc800078e0a00 */
[----:B------:R-:W-:-:S05]  /*77c0*/  IMAD R7, R3, R0, R45 ;  /* 0x0000000003077224 */ /* 0x000fca00078e022d */
[----:B------:R-:W-:-:S05]  /*77d0*/  LEA R7, R7, R44, 0x8 ;  /* 0x0000002c07077211 */ /* 0x000fca00078e40ff */
[----:B------:R-:W-:-:S05]  /*77e0*/  VIADD R7, R7, 0x80 ;  /* 0x0000008007077836 */ /* 0x000fca0000000000 */
[----:B--2---:R-:W-:-:S13]  /*77f0*/  ISETP.GE.AND P0, PT, R7, UR4, PT ;  /* 0x0000000407007c0c */ /* 0x004fda000bf06270 */
[----:B------:R-:W-:Y:S05]  /*7800*/  @P0 BRA `(.L_x_165) ;  /* 0x0000000000900947 */ /* 0x000fea0003800000 */
[----:B------:R-:W1:Y:S01]  /*7810*/  LDC R5, c[0x0][0x38c] ;  /* 0x0000e300ff057b82 */ /* 0x000e620000000800 */
[----:B------:R-:W2:Y:S01]  /*7820*/  LDCU UR6, c[0x0][0x890] ;  /* 0x00011200ff0677ac */ /* 0x000ea20008000800 */
[----:B------:R-:W4:Y:S01]  /*7830*/  LDCU.64 UR4, c[0x0][0x888] ;  /* 0x00011100ff0477ac */ /* 0x000f220008000a00 */
[----:B--2---:R-:W-:Y:S01]  /*7840*/  IMAD R7, R40, UR6, R7 ;  /* 0x0000000628077c24 */ /* 0x004fe2000f8e0207 */
[----:B-1----:R-:W-:-:S04]  /*7850*/  IABS R4, R5 ;  /* 0x0000000500047213 */ /* 0x002fc80000000000 */
[----:B------:R-:W1:Y:S08]  /*7860*/  I2F.RP R10, R4 ;  /* 0x00000004000a7306 */ /* 0x000e700000209400 */
[----:B-1----:R-:W1:Y:S02]  /*7870*/  MUFU.RCP R8, R10 ;  /* 0x0000000a00087308 */ /* 0x002e640000001000 */
[----:B-1----:R-:W-:-:S06]  /*7880*/  IADD3 R8, PT, PT, R8, 0xffffffe, RZ ;  /* 0x0ffffffe08087810 */ /* 0x002fcc0007ffe0ff */
[----:B------:R-:W1:Y:S02]  /*7890*/  F2I.FTZ.U32.TRUNC.NTZ R9, R8 ;  /* 0x0000000800097305 */ /* 0x000e64000021f000 */
[----:B-1----:R-:W-:Y:S01]  /*78a0*/  IADD3 R0, PT, PT, RZ, -R9, RZ ;  /* 0x80000009ff007210 */ /* 0x002fe20007ffe0ff */
[----:B------:R-:W-:-:S04]  /*78b0*/  IMAD.MOV.U32 R8, RZ, RZ, RZ ;  /* 0x000000ffff087224 */ /* 0x000fc800078e00ff */
[----:B------:R-:W-:Y:S01]  /*78c0*/  IMAD R3, R0, R4, RZ ;  /* 0x0000000400037224 */ /* 0x000fe200078e02ff */
[----:B------:R-:W-:-:S03]  /*78d0*/  IABS R0, R2 ;  /* 0x0000000200007213 */ /* 0x000fc60000000000 */
[----:B------:R-:W-:Y:S01]  /*78e0*/  IMAD.HI.U32 R3, R9, R3, R8 ;  /* 0x0000000309037227 */ /* 0x000fe200078e0008 */
[----:B------:R-:W-:Y:S01]  /*78f0*/  MOV R6, R0 ;  /* 0x0000000000067202 */ /* 0x000fe20000000f00 */
[----:B------:R-:W1:Y:S04]  /*7900*/  LDC.64 R8, c[0x0][0x880] ;  /* 0x00022000ff087b82 */ /* 0x000e680000000a00 */
[----:B------:R-:W-:-:S04]  /*7910*/  IMAD.HI.U32 R0, R3, R6, RZ ;  /* 0x0000000603007227 */ /* 0x000fc800078e00ff */
[----:B------:R-:W-:-:S04]  /*7920*/  IMAD.MOV R3, RZ, RZ, -R0 ;  /* 0x000000ffff037224 */ /* 0x000fc800078e0a00 */
[----:B------:R-:W-:-:S05]  /*7930*/  IMAD R3, R4, R3, R6 ;  /* 0x0000000304037224 */ /* 0x000fca00078e0206 */
[----:B------:R-:W-:-:S13]  /*7940*/  ISETP.GT.U32.AND P0, PT, R4, R3, PT ;  /* 0x000000030400720c */ /* 0x000fda0003f04070 */
[-C--:B------:R-:W-:Y:S01]  /*7950*/  @!P0 IADD3 R3, PT, PT, R3, -R4.reuse, RZ ;  /* 0x8000000403038210 */ /* 0x080fe20007ffe0ff */
[----:B------:R-:W-:Y:S01]  /*7960*/  @!P0 VIADD R0, R0, 0x1 ;  /* 0x0000000100008836 */ /* 0x000fe20000000000 */
[----:B------:R-:W-:Y:S02]  /*7970*/  ISETP.NE.AND P0, PT, R5, RZ, PT ;  /* 0x000000ff0500720c */ /* 0x000fe40003f05270 */
[----:B------:R-:W-:Y:S02]  /*7980*/  ISETP.GE.U32.AND P2, PT, R3, R4, PT ;  /* 0x000000040300720c */ /* 0x000fe40003f46070 */
[----:B------:R-:W-:-:S04]  /*7990*/  LOP3.LUT R3, R2, R5, RZ, 0x3c, !PT ;  /* 0x0000000502037212 */ /* 0x000fc800078e3cff */
[----:B------:R-:W-:-:S07]  /*79a0*/  ISETP.GE.AND P1, PT, R3, RZ, PT ;  /* 0x000000ff0300720c */ /* 0x000fce0003f26270 */
[----:B------:R-:W-:-:S06]  /*79b0*/  @P2 IADD3 R0, PT, PT, R0, 0x1, RZ ;  /* 0x0000000100002810 */ /* 0x000fcc0007ffe0ff */
[----:B------:R-:W-:Y:S01]  /*79c0*/  @!P1 IMAD.MOV R0, RZ, RZ, -R0 ;  /* 0x000000ffff009224 */ /* 0x000fe200078e0a00 */
[----:B------:R-:W-:-:S04]  /*79d0*/  @!P0 LOP3.LUT R0, RZ, R5, RZ, 0x33, !PT ;  /* 0x00000005ff008212 */ /* 0x000fc800078e33ff */
[C---:B------:R-:W-:Y:S01]  /*79e0*/  IADD3 R3, PT, PT, -R0.reuse, RZ, RZ ;  /* 0x000000ff00037210 */ /* 0x040fe20007ffe1ff */
[----:B----4-:R-:W-:Y:S02]  /*79f0*/  IMAD R7, R0, UR5, R7 ;  /* 0x0000000500077c24 */ /* 0x010fe4000f8e0207 */
[----:B------:R-:W-:Y:S02]  /*7a00*/  IMAD.MOV.U32 R0, RZ, RZ, -0x800000 ;  /* 0xff800000ff007424 */ /* 0x000fe400078e00ff */
[----:B------:R-:W-:-:S04]  /*7a10*/  IMAD R2, R5, R3, R2 ;  /* 0x0000000305027224 */ /* 0x000fc800078e0202 */
[----:B------:R-:W-:-:S04]  /*7a20*/  IMAD R7, R2, UR4, R7 ;  /* 0x0000000402077c24 */ /* 0x000fc8000f8e0207 */
[----:B-1----:R-:W-:-:S05]  /*7a30*/  IMAD.WIDE R8, R7, 0x4, R8 ;  /* 0x0000000407087825 */ /* 0x002fca00078e0208 */
[----:B------:R1:W-:Y:S02]  /*7a40*/  STG.E desc[UR44][R8.64], R0 ;  /* 0x0000000008007986 */ /* 0x0003e4000c10192c */
.L_x_165:
[----:B------:R-:W-:Y:S05]  /*7a50*/  BSYNC.RECONVERGENT B0 ;  /* 0x0000000000007941 */ /* 0x000fea0003800200 */
.L_x_164:
[----:B------:R-:W-:Y:S01]  /*7a60*/  @!PT LDS RZ, [RZ] ;  /* 0x00000000fffff984 */ /* 0x000fe20000000800 */
[----:B------:R-:W-:Y:S01]  /*7a70*/  @!PT LDS RZ, [RZ] ;  /* 0x00000000fffff984 */ /* 0x000fe20000000800 */
[----:B------:R-:W-:Y:S01]  /*7a80*/  @!PT LDS RZ, [RZ] ;  /* 0x00000000fffff984 */ /* 0x000fe20000000800 */
[----:B------:R-:W-:Y:S01]  /*7a90*/  @!PT LDS RZ, [RZ] ;  /* 0x00000000fffff984 */ /* 0x000fe20000000800 */
[----:B------:R2:W-:Y:S06]  /*7aa0*/  MEMBAR.ALL.CTA ;  /* 0x0000000000007992 */ /* 0x0005ec0000008000 */
[----:B--2---:R-:W2:Y:S01]  /*7ab0*/  FENCE.VIEW.ASYNC.S ;  /* 0x00000000000073c6 */ /* 0x004ea20000000000 */
[----:B------:R-:W-:-:S09]  /*7ac0*/  UISETP.NE.AND UP0, UPT, UR41, URZ, UPT ;  /* 0x000000ff2900728c */ /* 0x000fd2000bf05270 */
[----:B------:R-:W-:Y:S05]  /*7ad0*/  BRA.U UP0, `(.L_x_166) ;  /* 0x0000000100047547 */ /* 0x000fea000b800000 */
[----:B------:R-:W-:Y:S05]  /*7ae0*/  BPT.TRAP 0x1 ;  /* 0x000000040000795c */ /* 0x000fea0000300000 */
.L_x_166:
[----:B--2---:R2:W-:Y:S01]  /*7af0*/  SYNCS.ARRIVE.TRANS64.A1T0 RZ, [R16+URZ+0xe0b8], RZ ;  /* 0x00e0b8ff10ff79a7 */ /* 0x0045e200081000ff */
[----:B------:R-:W-:Y:S01]  /*7b00*/  LOP3.LUT R43, R43, 0x1, RZ, 0x3c, !PT ;  /* 0x000000012b2b7812 */ /* 0x000fe200078e3cff */
[----:B------:R-:W-:Y:S06]  /*7b10*/  BRA `(.L_x_92) ;  /* 0x0000002c00207947 */ /* 0x000fec0003800000 */
.L_x_93:
[----:B------:R-:W-:Y:S01]  /*7b20*/  LEA R7, R7, 0x100, 0x8 ;  /* 0x0000010007077811 */ /* 0x000fe200078e40ff */
[----:B------:R-:W-:Y:S02]  /*7b30*/  UIADD3 UR5, UPT, UPT, UR5, 0x7f, URZ ;  /* 0x0000007f05057890 */ /* 0x000fe4000fffe0ff */
[----:B------:R-:W-:Y:S01]  /*7b40*/  UISETP.NE.AND UP0, UPT, UR40, URZ, UPT ;  /* 0x000000ff2800728c */ /* 0x000fe2000bf05270 */
[----:B------:R-:W-:Y:S01]  /*7b50*/  SHF.R.S32.HI R0, RZ, 0x1f, R7 ;  /* 0x0000001fff007819 */ /* 0x000fe20000011407 */
[----:B------:R-:W-:-:S03]  /*7b60*/  USHF.R.S32.HI UR4, URZ, 0x1f, UR5 ;  /* 0x0000001fff047899 */ /* 0x000fc60008011405 */
[----:B------:R-:W-:Y:S01]  /*7b70*/  LEA.HI R0, R0, R7, RZ, 0x7 ;  /* 0x0000000700007211 */ /* 0x000fe200078f38ff */
[----:B------:R-:W-:-:S04]  /*7b80*/  ULEA.HI UR4, UR4, UR5, URZ, 0x7 ;  /* 0x0000000504047291 */ /* 0x000fc8000f8f38ff */
[----:B------:R-:W-:Y:S01]  /*7b90*/  VIADD R22, R0, 0x7f ;  /* 0x0000007f00167836 */ /* 0x000fe20000000000 */
[----:B------:R-:W-:-:S04]  /*7ba0*/  USHF.R.S32.HI UR4, URZ, 0x7, UR4 ;  /* 0x00000007ff047899 */ /* 0x000fc80008011404 */
[----:B------:R-:W-:-:S04]  /*7bb0*/  SHF.R.S32.HI R22, RZ, 0x7, R22 ;  /* 0x00000007ff167819 */ /* 0x000fc80000011416 */
[----:B------:R-:W-:Y:S01]  /*7bc0*/  VIMNMX R22, PT, PT, R22, UR4, PT ;  /* 0x0000000416167c48 */ /* 0x000fe2000bfe0100 */
[----:B------:R-:W-:Y:S06]  /*7bd0*/  BRA.U !UP0, `(.L_x_167) ;  /* 0x0000000108047547 */ /* 0x000fec000b800000 */
[----:B------:R-:W-:Y:S05]  /*7be0*/  BPT.TRAP 0x1 ;  /* 0x000000040000795c */ /* 0x000fea0000300000 */
.L_x_167:
[----:B------:R-:W1:Y:S01]  /*7bf0*/  S2R R48, SR_CgaCtaId ;  /* 0x0000000000307919 */ /* 0x000e620000008800 */
[----:B------:R-:W-:Y:S01]  /*7c00*/  MOV R47, 0x400 ;  /* 0x00000400002f7802 */ /* 0x000fe20000000f00 */
[----:B------:R-:W-:Y:S01]  /*7c10*/  BSSY B0, `(.L_x_168) ;  /* 0x0000005000007945 */ /* 0x000fe20003800000 */
[----:B------:R-:W-:Y:S02]  /*7c20*/  SHF.L.U32 R0, R42, 0x1f, RZ ;  /* 0x0000001f2a007819 */ /* 0x000fe400000006ff */
[----:B-1----:R-:W-:-:S04]  /*7c30*/  LEA R47, R48, R47, 0x18 ;  /* 0x0000002f302f7211 */ /* 0x002fc800078ec0ff */
[----:B------:R-:W1:Y:S02]  /*7c40*/  SYNCS.PHASECHK.TRANS64.TRYWAIT P0, [R47+URZ+0xe070], R0 ;  /* 0x00e070002f0075a7 */ /* 0x000e6400080011ff */
[----:B-1----:R-:W-:Y:S05]  /*7c50*/  @!P0 BRA `(.L_x_169) ;  /* 0x0000012000f88947 */ /* 0x002fea0003800000 */
.L_x_418:
[----:B------:R-:W-:Y:S05]  /*7c60*/  BSYNC B0 ;  /* 0x0000000000007941 */ /* 0x000fea0003800000 */
.L_x_168:
[----:B------:R-:W-:-:S09]  /*7c70*/  UISETP.NE.AND UP0, UPT, UR40, URZ, UPT ;  /* 0x000000ff2800728c */ /* 0x000fd2000bf05270 */
[----:B------:R-:W-:Y:S05]  /*7c80*/  BRA.U !UP0, `(.L_x_170) ;  /* 0x0000000108047547 */ /* 0x000fea000b800000 */
[----:B------:R-:W-:Y:S05]  /*7c90*/  BPT.TRAP 0x1 ;  /* 0x000000040000795c */ /* 0x000fea0000300000 */
.L_x_170:
[----:B------:R-:W-:Y:S01]  /*7ca0*/  IADD3 R23, PT, PT, R47, 0xe078, RZ ;  /* 0x0000e0782f177810 */ /* 0x000fe20007ffe0ff */
[----:B------:R-:W-:-:S03]  /*7cb0*/  UISETP.NE.AND UP0, UPT, UR39, URZ, UPT ;  /* 0x000000ff2700728c */ /* 0x000fc6000bf05270 */
[----:B-1----:R-:W-:-:S04]  /*7cc0*/  PRMT R0, R48, 0x654, R23 ;  /* 0x0000065430007816 */ /* 0x002fc80000000017 */
[----:B------:R1:W-:Y:S02]  /*7cd0*/  SYNCS.ARRIVE.TRANS64.RED.A1T0 RZ, [R0+URZ], RZ ;  /* 0x000000ff00ff79a7 */ /* 0x0003e400081004ff */
[----:B------:R-:W-:Y:S05]  /*7ce0*/  BRA.U !UP0, `(.L_x_171) ;  /* 0x0000000108047547 */ /* 0x000fea000b800000 */
[----:B------:R-:W-:Y:S05]  /*7cf0*/  BPT.TRAP 0x1 ;  /* 0x000000040000795c */ /* 0x000fea0000300000 */
.L_x_171:
[----:B------:R-:W-:Y:S01]  /*7d00*/  IMAD.U32 R3, RZ, RZ, UR42 ;  /* 0x0000002aff037e24 */ /* 0x000fe2000f8e00ff */
[----:B------:R-:W-:-:S04]  /*7d10*/  ISETP.GE.AND P0, PT, R22, 0x2, PT ;  /* 0x000000021600780c */ /* 0x000fc80003f06270 */
[----:B------:R-:W-:-:S04]  /*7d20*/  SHF.L.U32 R4, R3, 0x1f, RZ ;  /* 0x0000001f03047819 */ /* 0x000fc800000006ff */
[----:B------:R-:W2:Y:S02]  /*7d30*/  SYNCS.PHASECHK.TRANS64.TRYWAIT P1, [R47+URZ+0xe080], R4 ;  /* 0x00e080042f0075a7 */ /* 0x000ea400080211ff */
[----:B--2---:R-:W-:Y:S05]  /*7d40*/  @!P1 BRA `(.L_x_172) ;  /* 0x0000012000d09947 */ /* 0x004fea0003800000 */
.L_x_419:
[----:B------:R-:W-:Y:S01]  /*7d50*/  LOP3.LUT R3, R42, 0x1, RZ, 0x3c, !PT ;  /* 0x000000012a037812 */ /* 0x000fe200078e3cff */
[----:B------:R-:W-:Y:S06]  /*7d60*/  @!P0 BRA `(.L_x_173) ;  /* 0x0000000c00308947 */ /* 0x000fec0003800000 */
.L_x_192:
[----:B------:R-:W-:Y:S05]  /*7d70*/  YIELD ;  /* 0x0000000000007946 */ /* 0x000fea0003800000 */
[----:B------:R-:W-:Y:S01]  /*7d80*/  UISETP.NE.AND UP0, UPT, UR40, URZ, UPT ;  /* 0x000000ff2800728c */ /* 0x000fe2000bf05270 */
[C---:B------:R-:W-:Y:S01]  /*7d90*/  ISETP.GT.U32.AND P0, PT, R22.reuse, 0x2, PT ;  /* 0x000000021600780c */ /* 0x040fe20003f04070 */
[----:B------:R-:W-:Y:S02]  /*7da0*/  IMAD.MOV.U32 R42, RZ, RZ, R3 ;  /* 0x000000ffff2a7224 */ /* 0x000fe400078e0003 */
[----:B------:R-:W-:Y:S01]  /*7db0*/  VIADD R22, R22, 0xffffffff ;  /* 0xffffffff16167836 */ /* 0x000fe20000000000 */
[----:B------:R-:W-:-:S04]  /*7dc0*/  P2R R49, PR, RZ, 0x1 ;  /* 0x00000001ff317803 */ /* 0x000fc80000000000 */
[----:B--2---:R-:W-:Y:S05]  /*7dd0*/  BRA.U !UP0, `(.L_x_174) ;  /* 0x0000000108047547 */ /* 0x004fea000b800000 */
[----:B------:R-:W-:Y:S05]  /*7de0*/  BPT.TRAP 0x1 ;  /* 0x000000040000795c */ /* 0x000fea0000300000 */
.L_x_174:
[----:B-1----:R-:W-:Y:S01]  /*7df0*/  SHF.L.U32 R0, R42, 0x1f, RZ ;  /* 0x0000001f2a007819 */ /* 0x002fe200000006ff */
[----:B------:R-:W-:-:S03]  /*7e00*/  IMAD.U32 R50, R41, 0x10000, RZ ;  /* 0x0001000029327824 */ /* 0x000fc600078e00ff */
[----:B------:R-:W1:Y:S02]  /*7e10*/  SYNCS.PHASECHK.TRANS64.TRYWAIT P0, [R47+URZ+0xe070], R0 ;  /* 0x00e070002f0075a7 */ /* 0x000e6400080011ff */
[----:B------:R-:W-:Y:S01]  /*7e20*/  LOP3.LUT R50, R50, 0x600000, RZ, 0xc0, !PT ;  /* 0x0060000032327812 */ /* 0x000fe200078ec0ff */
[----:B-1----:R-:W-:Y:S06]  /*7e30*/  @!P0 BRA `(.L_x_175) ;  /* 0x0000012000a88947 */ /* 0x002fec0003800000 */
.L_x_420:
[----:B------:R-:W-:Y:S05]  /*7e40*/  WARPSYNC.ALL ;  /* 0x0000000000007948 */ /* 0x000fea0003800000 */
[----:B------:R-:W-:Y:S01]  /*7e50*/  R2UR UR4, R50 ;  /* 0x00000000320472ca */ /* 0x000fe200000e0000 */
[----:B------:R-:W-:Y:S01]  /*7e60*/  UISETP.NE.AND UP0, UPT, UR41, URZ, UPT ;  /* 0x000000ff2900728c */ /* 0x000fe2000bf05270 */
[----:B------:R-:W-:Y:S01]  /*7e70*/  PLOP3.LUT P0, PT, PT, PT, PT, 0x80, 0x8 ;  /* 0x000000000008781c */ /* 0x000fe20003f0f070 */
[----:B------:R-:W-:-:S10]  /*7e80*/  IMAD.MOV.U32 R52, RZ, RZ, 0x3f800000 ;  /* 0x3f800000ff347424 */ /* 0x000fd400078e00ff */
[----:B--2---:R-:W2:Y:S02]  /*7e90*/  LDTM.x2 R4, tmem[UR4] ;  /* 0x00000004000479ee */ /* 0x004ea400080c0000 */
[----:B--2---:R-:W-:-:S13]  /*7ea0*/  FSETP.NEU.AND P2, PT, R4, R5, PT ;  /* 0x000000050400720b */ /* 0x004fda0003f4d000 */
[----:B-1----:R-:W1:Y:S01]  /*7eb0*/  @P2 LDC R0, c[0x0][0x704] ;  /* 0x0001c100ff002b82 */ /* 0x002e620000000800 */
[----:B------:R-:W-:-:S04]  /*7ec0*/  @P2 FADD R5, R4, -R5 ;  /* 0x8000000504052221 */ /* 0x000fc80000000000 */
[----:B-1----:R-:W-:-:S05]  /*7ed0*/  @P2 FMUL R5, R5, R0 ;  /* 0x0000000005052220 */ /* 0x002fca0000400000 */
[----:B------:R-:W-:-:S04]  /*7ee0*/  @P2 FSETP.GEU.AND P1, PT, R5, -126, PT ;  /* 0xc2fc00000500280b */ /* 0x000fc80003f2e000 */
[----:B------:R-:W-:-:S13]  /*7ef0*/  @P2 PLOP3.LUT P0, PT, P1, PT, PT, 0x80, 0x8 ;  /* 0x000000000008281c */ /* 0x000fda0000f0f070 */
[----:B------:R-:W-:-:S04]  /*7f00*/  @!P0 FMUL R5, R5, 0.5 ;  /* 0x3f00000005058820 */ /* 0x000fc80000400000 */
[----:B------:R-:W1:Y:S02]  /*7f10*/  @P2 MUFU.EX2 R0, R5 ;  /* 0x0000000500002308 */ /* 0x000e640000000800 */
[----:B-1----:R-:W-:-:S05]  /*7f20*/  @!P0 FMUL R0, R0, R0 ;  /* 0x0000000000008220 */ /* 0x002fca0000400000 */
[----:B------:R-:W-:Y:S01]  /*7f30*/  @P2 MOV R52, R0 ;  /* 0x0000000000342202 */ /* 0x000fe20000000f00 */
[----:B------:R-:W-:Y:S06]  /*7f40*/  BRA.U UP0, `(.L_x_176) ;  /* 0x0000000100047547 */ /* 0x000fec000b800000 */
[----:B------:R-:W-:Y:S05]  /*7f50*/  BPT.TRAP 0x1 ;  /* 0x000000040000795c */ /* 0x000fea0000300000 */
.L_x_176:
[----:B------:R-:W-:Y:S01]  /*7f60*/  IMAD.U32 R0, RZ, RZ, UR43 ;  /* 0x0000002bff007e24 */ /* 0x000fe2000f8e00ff */
[----:B------:R-:W-:-:S04]  /*7f70*/  FSETP.NEU.AND P1, PT, R52, 1, PT ;  /* 0x3f8000003400780b */ /* 0x000fc80003f2d000 */
[----:B------:R-:W-:-:S04]  /*7f80*/  SHF.L.U32 R0, R0, 0x1f, RZ ;  /* 0x0000001f00007819 */ /* 0x000fc800000006ff */
[----:B------:R-:W1:Y:S02]  /*7f90*/  SYNCS.PHASECHK.TRANS64.TRYWAIT P0, [R47+URZ+0xe090], R0 ;  /* 0x00e090002f0075a7 */ /* 0x000e6400080011ff */
[----:B-1----:R-:W-:Y:S05]  /*7fa0*/  @!P0 BRA `(.L_x_177) ;  /* 0x0000012000608947 */ /* 0x002fea0003800000 */
.L_x_421:
[----:B------:R-:W-:-:S13]  /*7fb0*/  VOTE.ANY P1, P1 ;  /* 0x0000000000ff7806 */ /* 0x000fda0000820100 */
[----:B------:R-:W-:Y:S05]  /*7fc0*/  @!P1 BRA `(.L_x_178) ;  /* 0x0000000000cc9947 */ /* 0x000fea0003800000 */
[----:B-1----:R-:W-:Y:S01]  /*7fd0*/  SHF.R.U32.HI R0, RZ, 0x5, R41 ;  /* 0x00000005ff007819 */ /* 0x002fe20000011629 */
[----:B------:R-:W-:Y:S01]  /*7fe0*/  BSSY.RECONVERGENT B6, `(.L_x_179) ;  /* 0x0000018000067945 */ /* 0x000fe20003800200 */
[----:B------:R-:W-:Y:S02]  /*7ff0*/  LOP3.LUT R51, R50, 0x100, RZ, 0xfc, !PT ;  /* 0x0000010032337812 */ /* 0x000fe400078efcff */
[----:B------:R-:W-:Y:S02]  /*8000*/  SHF.R.U32.HI R3, RZ, 0x15, R50 ;  /* 0x00000015ff037819 */ /* 0x000fe40000011632 */
[----:B------:R-:W-:Y:S02]  /*8010*/  LOP3.LUT R0, R0, 0x3, RZ, 0xc0, !PT ;  /* 0x0000000300007812 */ /* 0x000fe400078ec0ff */
[----:B------:R-:W-:Y:S02]  /*8020*/  R2UR UR4, R51 ;  /* 0x00000000330472ca */ /* 0x000fe400000e0000 */
[----:B------:R-:W-:-:S11]  /*8030*/  ISETP.NE.AND P0, PT, R0, R3, PT ;  /* 0x000000030000720c */ /* 0x000fd60003f05270 */
[----:B------:R-:W1:Y:S02]  /*8040*/  LDTM.x16 R24, tmem[UR4] ;  /* 0x00000004001879ee */ /* 0x000e640008240000 */
[----:B-1----:R-:W-:Y:S05]  /*8050*/  @!P0 BRA `(.L_x_180) ;  /* 0x0000000000408947 */ /* 0x002fea0003800000 */
[----:B------:R-:W-:Y:S01]  /*8060*/  MOV R14, 0x8 ;  /* 0x00000008000e7802 */ /* 0x000fe20000000f00 */
[----:B------:R-:W1:Y:S01]  /*8070*/  LDCU.64 UR8, c[0x4][0xb0] ;  /* 0x01001600ff0877ac */ /* 0x000e620008000a00 */
[----:B------:R-:W-:Y:S02]  /*8080*/  HFMA2 R12, -RZ, RZ, 0, 5.9604644775390625e-08 ;  /* 0x00000001ff0c7431 */ /* 0x000fe400000001ff */
[----:B------:R-:W-:Y:S01]  /*8090*/  IMAD.MOV.U32 R8, RZ, RZ, 0x192 ;  /* 0x00000192ff087424 */ /* 0x000fe200078e00ff */
[----:B------:R-:W2:Y:S01]  /*80a0*/  LDCU.64 UR6, c[0x4][0xb8] ;  /* 0x01001700ff0677ac */ /* 0x000ea20008000a00 */
[----:B------:R-:W3:Y:S01]  /*80b0*/  LDC.64 R14, c[0x4][R14] ;  /* 0x010000000e0e7b82 */ /* 0x000ee20000000a00 */
[----:B------:R-:W-:Y:S01]  /*80c0*/  IMAD.MOV.U32 R13, RZ, RZ, RZ ;  /* 0x000000ffff0d7224 */ /* 0x000fe200078e00ff */
[----:B------:R-:W4:Y:S01]  /*80d0*/  LDCU.64 UR4, c[0x4][0x30] ;  /* 0x01000600ff0477ac */ /* 0x000f220008000a00 */
[----:B-1----:R-:W-:Y:S01]  /*80e0*/  IMAD.U32 R4, RZ, RZ, UR8 ;  /* 0x00000008ff047e24 */ /* 0x002fe2000f8e00ff */
[----:B------:R-:W-:Y:S01]  /*80f0*/  MOV R5, UR9 ;  /* 0x0000000900057c02 */ /* 0x000fe20008000f00 */
[----:B--2---:R-:W-:Y:S01]  /*8100*/  IMAD.U32 R6, RZ, RZ, UR6 ;  /* 0x00000006ff067e24 */ /* 0x004fe2000f8e00ff */
[----:B------:R-:W-:Y:S01]  /*8110*/  MOV R7, UR7 ;  /* 0x0000000700077c02 */ /* 0x000fe20008000f00 */
[----:B----4-:R-:W-:Y:S01]  /*8120*/  IMAD.U32 R10, RZ, RZ, UR4 ;  /* 0x00000004ff0a7e24 */ /* 0x010fe2000f8e00ff */
[----:B------:R-:W-:-:S02]  /*8130*/  MOV R11, UR5 ;  /* 0x00000005000b7c02 */ /* 0x000fc40008000f00 */
[----:B------:R-:W-:-:S07]  /*8140*/  LEPC R20, `(.L_x_180) ;  /* 0x000000001014794e */ /* 0x000fce0000000000 */
[----:B---3--:R-:W-:Y:S05]  /*8150*/  CALL.ABS.NOINC R14 ;  /* 0x000000000e007343 */ /* 0x008fea0003c00000 */
.L_x_180:
[----:B------:R-:W-:Y:S05]  /*8160*/  BSYNC.RECONVERGENT B6 ;  /* 0x0000000000067941 */ /* 0x000fea0003800200 */
.L_x_179:
[----:B------:R-:W-:Y:S01]  /*8170*/  LOP3.LUT R0, R50, 0x110, RZ, 0xfc, !PT ;  /* 0x0000011032007812 */ /* 0x000fe200078efcff */
[----:B------:R-:W-:Y:S05]  /*8180*/  WARPSYNC.ALL ;  /* 0x0000000000007948 */ /* 0x000fea0003800000 */
[----:B------:R-:W-:Y:S02]  /*8190*/  R2UR UR4, R0 ;  /* 0x00000000000472ca */ /* 0x000fe400000e0000 */
[----:B------:R-:W-:Y:S02]  /*81a0*/  FSETP.NEU.AND P0, PT, R52, 1, PT ;  /* 0x3f8000003400780b */ /* 0x000fe40003f0d000 */
[----:B------:R-:W-:-:S09]  /*81b0*/  R2UR UR5, R51 ;  /* 0x00000000330572ca */ /* 0x000fd200000e0000 */
[----:B------:R-:W1:Y:S01]  /*81c0*/  LDTM.x16 R4, tmem[UR4] ;  /* 0x00000004000479ee */ /* 0x000e620008240000 */
[----:B------:R-:W-:Y:S01]  /*81d0*/  R2UR UR4, R0 ;  /* 0x00000000000472ca */ /* 0x000fe200000e0000 */
[C---:B------:R-:W-:Y:S02]  /*81e0*/  @P0 FMUL2 R24, R52.reuse.F32, R24.F32x2.HI_LO ;  /* 0x000000183418024a */ /* 0x040fe40000040000 */
[C---:B------:R-:W-:Y:S02]  /*81f0*/  @P0 FMUL2 R26, R52.reuse.F32, R26.F32x2.HI_LO ;  /* 0x0000001a341a024a */ /* 0x040fe40000040000 */
[C---:B------:R-:W-:Y:S02]  /*8200*/  @P0 FMUL2 R28, R52.reuse.F32, R28.F32x2.HI_LO ;  /* 0x0000001c341c024a */ /* 0x040fe40000040000 */
[C---:B------:R-:W-:Y:S02]  /*8210*/  @P0 FMUL2 R30, R52.reuse.F32, R30.F32x2.HI_LO ;  /* 0x0000001e341e024a */ /* 0x040fe40000040000 */
[----:B------:R-:W-:-:S02]  /*8220*/  @P0 FMUL2 R32, R52.F32, R32.F32x2.HI_LO ;  /* 0x000000203420024a */ /* 0x000fc40000040000 */
[C---:B------:R-:W-:Y:S02]  /*8230*/  @P0 FMUL2 R34, R52.reuse.F32, R34.F32x2.HI_LO ;  /* 0x000000223422024a */ /* 0x040fe40000040000 */
[C---:B------:R-:W-:Y:S02]  /*8240*/  @P0 FMUL2 R36, R52.reuse.F32, R36.F32x2.HI_LO ;  /* 0x000000243424024a */ /* 0x040fe40000040000 */
[----:B------:R-:W-:-:S04]  /*8250*/  @P0 FMUL2 R38, R52.F32, R38.F32x2.HI_LO ;  /* 0x000000263426024a */ /* 0x000fc80000040000 */
[----:B------:R2:W-:Y:S01]  /*8260*/  STTM.x16 tmem[UR5], R24 ;  /* 0x00000018000079ed */ /* 0x0005e20008240005 */
[C---:B-1----:R-:W-:Y:S02]  /*8270*/  @P0 FMUL2 R4, R52.reuse.F32, R4.F32x2.HI_LO ;  /* 0x000000043404024a */ /* 0x042fe40000040000 */
[C---:B------:R-:W-:Y:S02]  /*8280*/  @P0 FMUL2 R6, R52.reuse.F32, R6.F32x2.HI_LO ;  /* 0x000000063406024a */ /* 0x040fe40000040000 */
[C---:B------:R-:W-:Y:S02]  /*8290*/  @P0 FMUL2 R8, R52.reuse.F32, R8.F32x2.HI_LO ;  /* 0x000000083408024a */ /* 0x040fe40000040000 */
[C---:B------:R-:W-:Y:S02]  /*82a0*/  @P0 FMUL2 R10, R52.reuse.F32, R10.F32x2.HI_LO ;  /* 0x0000000a340a024a */ /* 0x040fe40000040000 */
[C---:B------:R-:W-:Y:S02]  /*82b0*/  @P0 FMUL2 R12, R52.reuse.F32, R12.F32x2.HI_LO ;  /* 0x0000000c340c024a */ /* 0x040fe40000040000 */
[----:B------:R-:W-:-:S02]  /*82c0*/  @P0 FMUL2 R14, R52.F32, R14.F32x2.HI_LO ;  /* 0x0000000e340e024a */ /* 0x000fc40000040000 */
[C---:B------:R-:W-:Y:S02]  /*82d0*/  @P0 FMUL2 R16, R52.reuse.F32, R16.F32x2.HI_LO ;  /* 0x000000103410024a */ /* 0x040fe40000040000 */
[----:B------:R-:W-:-:S04]  /*82e0*/  @P0 FMUL2 R18, R52.F32, R18.F32x2.HI_LO ;  /* 0x000000123412024a */ /* 0x000fc80000040000 */
[----:B------:R2:W-:Y:S02]  /*82f0*/  STTM.x16 tmem[UR4], R4 ;  /* 0x00000004000079ed */ /* 0x0005e40008240004 */
.L_x_178:
[----:B------:R-:W-:-:S09]  /*8300*/  UISETP.NE.AND UP0, UPT, UR39, URZ, UPT ;  /* 0x000000ff2700728c */ /* 0x000fd2000bf05270 */
[----:B------:R-:W-:Y:S05]  /*8310*/  BRA.U !UP0, `(.L_x_181) ;  /* 0x0000000108047547 */ /* 0x000fea000b800000 */
[----:B------:R-:W-:Y:S05]  /*8320*/  BPT.TRAP 0x1 ;  /* 0x000000040000795c */ /* 0x000fea0000300000 */
.L_x_181:
[----:B------:R-:W-:Y:S01]  /*8330*/  IADD3 R3, PT, PT, R47, 0xe088, RZ ;  /* 0x0000e0882f037810 */ /* 0x000fe20007ffe0ff */
[----:B------:R-:W-:Y:S02]  /*8340*/  UISETP.NE.AND UP0, UPT, UR41, URZ, UPT ;  /* 0x000000ff2900728c */ /* 0x000fe4000bf05270 */
[----:B------:R-:W-:Y:S01]  /*8350*/  ULOP3.LUT UR42, UR42, 0x1, URZ, 0x3c, !UPT ;  /* 0x000000012a2a7892 */ /* 0x000fe2000f8e3cff */
[----:B-1----:R-:W-:-:S04]  /*8360*/  PRMT R0, R48, 0x654, R3 ;  /* 0x0000065430007816 */ /* 0x002fc80000000003 */
[----:B------:R1:W-:Y:S01]  /*8370*/  SYNCS.ARRIVE.TRANS64.RED.A1T0 RZ, [R0+URZ], RZ ;  /* 0x000000ff00ff79a7 */ /* 0x0003e200081004ff */
[----:B------:R-:W3:Y:S01]  /*8380*/  FENCE.VIEW.ASYNC.T ;  /* 0x00000000000073c6 */ /* 0x000ee20000000200 */
[----:B------:R-:W-:Y:S05]  /*8390*/  BRA.U UP0, `(.L_x_182) ;  /* 0x0000000100087547 */ /* 0x000fea000b800000 */
[----:B------:R-:W-:Y:S05]  /*83a0*/  BPT.TRAP 0x1 ;  /* 0x000000040000795c */ /* 0x000fea0000300000 */
[----:B------:R-:W-:Y:S05]  /*83b0*/  BPT.TRAP 0x1 ;  /* 0x000000040000795c */ /* 0x000fea0000300000 */
.L_x_182:
[----:B------:R-:W-:Y:S01]  /*83c0*/  IADD3 R3, PT, PT, R47, 0xe0a0, RZ ;  /* 0x0000e0a02f037810 */ /* 0x000fe20007ffe0ff */
[----:B------:R-:W-:-:S03]  /*83d0*/  UISETP.NE.AND UP0, UPT, UR39, URZ, UPT ;  /* 0x000000ff2700728c */ /* 0x000fc6000bf05270 */
[----:B-1----:R-:W-:-:S04]  /*83e0*/  PRMT R0, R48, 0x654, R3 ;  /* 0x0000065430007816 */ /* 0x002fc80000000003 */
[----:B---3--:R1:W-:Y:S02]  /*83f0*/  SYNCS.ARRIVE.TRANS64.RED.A1T0 RZ, [R0+URZ], RZ ;  /* 0x000000ff00ff79a7 */ /* 0x0083e400081004ff */
[----:B------:R-:W-:Y:S05]  /*8400*/  BRA.U !UP0, `(.L_x_183) ;  /* 0x0000000108047547 */ /* 0x000fea000b800000 */
[----:B------:R-:W-:Y:S05]  /*8410*/  BPT.TRAP 0x1 ;  /* 0x000000040000795c */ /* 0x000fea0000300000 */
.L_x_183:
[----:B-1----:R-:W-:Y:S01]  /*8420*/  IMAD.U32 R0, RZ, RZ, UR42 ;  /* 0x0000002aff007e24 */ /* 0x002fe2000f8e00ff */
[----:B------:R-:W-:-:S04]  /*8430*/  LOP3.LUT R3, R50, 0x80, RZ, 0xfc, !PT ;  /* 0x0000008032037812 */ /* 0x000fc800078efcff */
[----:B------:R-:W-:-:S04]  /*8440*/  SHF.L.U32 R0, R0, 0x1f, RZ ;  /* 0x0000001f00007819 */ /* 0x000fc800000006ff */
[----:B------:R-:W1:Y:S02]  /*8450*/  SYNCS.PHASECHK.TRANS64.TRYWAIT P0, [R47+URZ+0xe080], R0 ;  /* 0x00e080002f0075a7 */ /* 0x000e6400080011ff */
[----:B-1----:R-:W-:Y:S05]  /*8460*/  @!P0 BRA `(.L_x_184) ;  /* 0x0000011c00448947 */ /* 0x002fea0003800000 */
.L_x_422:
        /* <DEDUP_REMOVED lines=17> */
.L_x_185:
[----:B------:R-:W-:Y:S01]  /*8580*/  IMAD.U32 R0, RZ, RZ, UR43 ;  /* 0x0000002bff007e24 */ /* 0x000fe2000f8e00ff */
[----:B------:R-:W-:-:S04]  /*8590*/  FSETP.NEU.AND P1, PT, R52, 1, PT ;  /* 0x3f8000003400780b */ /* 0x000fc80003f2d000 */
[----:B------:R-:W-:-:S04]  /*85a0*/  SHF.L.U32 R0, R0, 0x1f, RZ ;  /* 0x0000001f00007819 */ /* 0x000fc800000006ff */
[----:B------:R-:W1:Y:S02]  /*85b0*/  SYNCS.PHASECHK.TRANS64.TRYWAIT P0, [R47+URZ+0xe098], R0 ;  /* 0x00e098002f0075a7 */ /* 0x000e6400080011ff */
[----:B-1----:R-:W-:Y:S05]  /*85c0*/  @!P0 BRA `(.L_x_186) ;  /* 0x0000011c00008947 */ /* 0x002fea0003800000 */
.L_x_423:
        /* <DEDUP_REMOVED lines=27> */
.L_x_189:
[----:B------:R-:W-:Y:S05]  /*8780*/  BSYNC.RECONVERGENT B6 ;  /* 0x0000000000067941 */ /* 0x000fea0003800200 */
.L_x_188:
        /* <DEDUP_REMOVED lines=25> */
.L_x_187:
[----:B------:R-:W-:-:S09]  /*8920*/  UISETP.NE.AND UP0, UPT, UR40, URZ, UPT ;  /* 0x000000ff2800728c */ /* 0x000fd2000bf05270 */
[----:B------:R-:W-:Y:S05]  /*8930*/  BRA.U !UP0, `(.L_x_190) ;  /* 0x0000000108047547 */ /* 0x000fea000b800000 */
[----:B------:R-:W-:Y:S05]  /*8940*/  BPT.TRAP 0x1 ;  /* 0x000000040000795c */ /* 0x000fea0000300000 */
.L_x_190:
[----:B-1----:R-:W-:Y:S01]  /*8950*/  PRMT R0, R48, 0x654, R23 ;  /* 0x0000065430007816 */ /* 0x002fe20000000017 */
[----:B------:R-:W-:-:S03]  /*8960*/  UISETP.NE.AND UP0, UPT, UR41, URZ, UPT ;  /* 0x000000ff2900728c */ /* 0x000fc6000bf05270 */
[----:B------:R1:W-:Y:S01]  /*8970*/  SYNCS.ARRIVE.TRANS64.RED.A1T0 RZ, [R0+URZ], RZ ;  /* 0x000000ff00ff79a7 */ /* 0x0003e200081004ff */
[----:B------:R-:W3:Y:S05]  /*8980*/  FENCE.VIEW.ASYNC.T ;  /* 0x00000000000073c6 */ /* 0x000eea0000000200 */
[----:B------:R-:W-:Y:S05]  /*8990*/  BRA.U UP0, `(.L_x_191) ;  /* 0x0000000100087547 */ /* 0x000fea000b800000 */
[----:B------:R-:W-:Y:S05]  /*89a0*/  BPT.TRAP 0x1 ;  /* 0x000000040000795c */ /* 0x000fea0000300000 */
[----:B------:R-:W-:Y:S05]  /*89b0*/  BPT.TRAP 0x1 ;  /* 0x000000040000795c */ /* 0x000fea0000300000 */
.L_x_191:
[----:B------:R-:W-:Y:S01]  /*89c0*/  ISETP.NE.AND P0, PT, R49, RZ, PT ;  /* 0x000000ff3100720c */ /* 0x000fe20003f05270 */
[----:B------:R-:W-:Y:S01]  /*89d0*/  VIADD R3, R47, 0xe0a8 ;  /* 0x0000e0a82f037836 */ /* 0x000fe20000000000 */
[----:B------:R-:W-:-:S04]  /*89e0*/  ULOP3.LUT UR43, UR43, 0x1, URZ, 0x3c, !UPT ;  /* 0x000000012b2b7892 */ /* 0x000fc8000f8e3cff */
[----:B------:R-:W-:-:S04]  /*89f0*/  PRMT R3, R48, 0x654, R3 ;  /* 0x0000065430037816 */ /* 0x000fc80000000003 */
[----:B---3--:R3:W-:Y:S02]  /*8a00*/  SYNCS.ARRIVE.TRANS64.RED.A1T0 RZ, [R3+URZ], RZ ;  /* 0x000000ff03ff79a7 */ /* 0x0087e400081004ff */
[----:B---3--:R-:W-:Y:S01]  /*8a10*/  LOP3.LUT R3, R42, 0x1, RZ, 0x3c, !PT ;  /* 0x000000012a037812 */ /* 0x008fe200078e3cff */
[----:B------:R-:W-:Y:S06]  /*8a20*/  @P0 BRA `(.L_x_192) ;  /* 0xfffffff000d00947 */ /* 0x000fec000383ffff */
.L_x_173:
[----:B------:R-:W-:-:S09]  /*8a30*/  UISETP.NE.AND UP0, UPT, UR39, URZ, UPT ;  /* 0x000000ff2700728c */ /* 0x000fd2000bf05270 */
[----:B------:R-:W-:Y:S05]  /*8a40*/  BRA.U !UP0, `(.L_x_193) ;  /* 0x0000000108047547 */ /* 0x000fea000b800000 */
[----:B------:R-:W-:Y:S05]  /*8a50*/  BPT.TRAP 0x1 ;  /* 0x000000040000795c */ /* 0x000fea0000300000 */
.L_x_193:
[----:B--2---:R-:W-:Y:S01]  /*8a60*/  IADD3 R31, PT, PT, R47, 0xe088, RZ ;  /* 0x0000e0882f1f7810 */ /* 0x004fe20007ffe0ff */
[----:B------:R-:W-:-:S03]  /*8a70*/  UISETP.NE.AND UP0, UPT, UR40, URZ, UPT ;  /* 0x000000ff2800728c */ /* 0x000fc6000bf05270 */
[----:B------:R-:W-:-:S04]  /*8a80*/  PRMT R4, R48, 0x654, R31 ;  /* 0x0000065430047816 */ /* 0x000fc8000000001f */
[----:B------:R2:W-:Y:S02]  /*8a90*/  SYNCS.ARRIVE.TRANS64.RED.A1T0 RZ, [R4+URZ], RZ ;  /* 0x000000ff04ff79a7 */ /* 0x0005e400081004ff */
[----:B------:R-:W-:Y:S05]  /*8aa0*/  BRA.U !UP0, `(.L_x_194) ;  /* 0x0000000108047547 */ /* 0x000fea000b800000 */
[----:B------:R-:W-:Y:S05]  /*8ab0*/  BPT.TRAP 0x1 ;  /* 0x000000040000795c */ /* 0x000fea0000300000 */
.L_x_194:
[----:B--2---:R-:W-:Y:S01]  /*8ac0*/  SHF.L.U32 R4, R3, 0x1f, RZ ;  /* 0x0000001f03047819 */ /* 0x004fe200000006ff */
[----:B------:R-:W-:-:S03]  /*8ad0*/  IMAD.U32 R27, R41, 0x10000, RZ ;  /* 0x00010000291b7824 */ /* 0x000fc600078e00ff */
[----:B------:R-:W2:Y:S02]  /*8ae0*/  SYNCS.PHASECHK.TRANS64.TRYWAIT P0, [R47+URZ+0xe070], R4 ;  /* 0x00e070042f0075a7 */ /* 0x000ea400080011ff */
[----:B------:R-:W-:Y:S01]  /*8af0*/  LOP3.LUT R27, R27, 0x600000, RZ, 0xc0, !PT ;  /* 0x006000001b1b7812 */ /* 0x000fe200078ec0ff */
[----:B--2---:R-:W-:Y:S06]  /*8b00*/  @!P0 BRA `(.L_x_195) ;  /* 0x0000011400c48947 */ /* 0x004fec0003800000 */
.L_x_424:
[----:B------:R-:W-:Y:S05]  /*8b10*/  WARPSYNC.ALL ;  /* 0x0000000000007948 */ /* 0x000fea0003800000 */
[----:B------:R-:W-:Y:S01]  /*8b20*/  R2UR UR4, R27 ;  /* 0x000000001b0472ca */ /* 0x000fe200000e0000 */
[----:B------:R-:W-:-:S12]  /*8b30*/  UISETP.NE.AND UP0, UPT, UR40, URZ, UPT ;  /* 0x000000ff2800728c */ /* 0x000fd8000bf05270 */
[----:B------:R-:W3:Y:S02]  /*8b40*/  LDTM.x2 R22, tmem[UR4] ;  /* 0x00000004001679ee */ /* 0x000ee400080c0000 */
[----:B---3--:R-:W-:Y:S05]  /*8b50*/  BRA.U !UP0, `(.L_x_196) ;  /* 0x0000000108047547 */ /* 0x008fea000b800000 */
[----:B------:R-:W-:Y:S05]  /*8b60*/  BPT.TRAP 0x1 ;  /* 0x000000040000795c */ /* 0x000fea0000300000 */
.L_x_196:
[----:B------:R3:W-:Y:S01]  /*8b70*/  SYNCS.ARRIVE.TRANS64.RED.A1T0 RZ, [R0+URZ], RZ ;  /* 0x000000ff00ff79a7 */ /* 0x0007e200081004ff */
[----:B------:R-:W-:-:S09]  /*8b80*/  UISETP.NE.AND UP0, UPT, UR41, URZ, UPT ;  /* 0x000000ff2900728c */ /* 0x000fd2000bf05270 */
[----:B------:R-:W-:Y:S05]  /*8b90*/  BRA.U UP0, `(.L_x_197) ;  /* 0x0000000100047547 */ /* 0x000fea000b800000 */
[----:B------:R-:W-:Y:S05]  /*8ba0*/  BPT.TRAP 0x1 ;  /* 0x000000040000795c */ /* 0x000fea0000300000 */
.L_x_197:
[----:B-1-3--:R-:W-:-:S04]  /*8bb0*/  MOV R0, UR43 ;  /* 0x0000002b00007c02 */ /* 0x00afc80008000f00 */
[----:B------:R-:W-:-:S04]  /*8bc0*/  SHF.L.U32 R0, R0, 0x1f, RZ ;  /* 0x0000001f00007819 */ /* 0x000fc800000006ff */
[----:B------:R-:W1:Y:S02]  /*8bd0*/  SYNCS.PHASECHK.TRANS64.TRYWAIT P0, [R47+URZ+0xe090], R0 ;  /* 0x00e090002f0075a7 */ /* 0x000e6400080011ff */
[----:B-1----:R-:W-:Y:S05]  /*8be0*/  @!P0 BRA `(.L_x_198) ;  /* 0x0000011400a08947 */ /* 0x002fea0003800000 */
.L_x_425:
[----:B------:R-:W-:-:S09]  /*8bf0*/  UISETP.NE.AND UP0, UPT, UR41, URZ, UPT ;  /* 0x000000ff2900728c */ /* 0x000fd2000bf05270 */
[----:B------:R-:W-:Y:S05]  /*8c00*/  BRA.U UP0, `(.L_x_199) ;  /* 0x0000000100047547 */ /* 0x000fea000b800000 */
[----:B------:R-:W-:Y:S05]  /*8c10*/  BPT.TRAP 0x1 ;  /* 0x000000040000795c */ /* 0x000fea0000300000 */
.L_x_199:
[----:B-1----:R-:W-:Y:S01]  /*8c20*/  SHF.L.U32 R0, R43, 0x1f, RZ ;  /* 0x0000001f2b007819 */ /* 0x002fe200000006ff */
[----:B------:R1:W3:Y:S01]  /*8c30*/  MUFU.RCP R3, R22 ;  /* 0x0000001600037308 */ /* 0x0002e20000001000 */
[----:B------:R-:W-:Y:S02]  /*8c40*/  BSSY B0, `(.L_x_200) ;  /* 0x0000003000007945 */ /* 0x000fe40003800000 */
[----:B------:R-:W4:Y:S02]  /*8c50*/  SYNCS.PHASECHK.TRANS64.TRYWAIT P0, [R47+URZ+0xe0c0], R0 ;  /* 0x00e0c0002f0075a7 */ /* 0x000f2400080011ff */
[----:B-1-34-:R-:W-:Y:S05]  /*8c60*/  @!P0 BRA `(.L_x_201) ;  /* 0x0000011400948947 */ /* 0x01afea0003800000 */
.L_x_426:
[----:B------:R-:W-:Y:S05]  /*8c70*/  BSYNC B0 ;  /* 0x0000000000007941 */ /* 0x000fea0003800000 */
.L_x_200:
[----:B------:R-:W3:Y:S01]  /*8c80*/  LDCU UR4, c[0x0][0x708] ;  /* 0x0000e100ff0477ac */ /* 0x000ee20008000800 */
[----:B------:R-:W-:Y:S01]  /*8c90*/  FFMA R32, -R22, R3, 1 ;  /* 0x3f80000016207423 */ /* 0x000fe20000000103 */
[----:B------:R-:W4:Y:S03]  /*8ca0*/  LDC R30, c[0x0][0x708] ;  /* 0x0001c200ff1e7b82 */ /* 0x000f260000000800 */
[----:B------:R-:W-:Y:S01]  /*8cb0*/  FFMA R32, R3, R32, R3 ;  /* 0x0000002003207223 */ /* 0x000fe20000000003 */
[----:B---3--:R-:W-:-:S03]  /*8cc0*/  MOV R3, UR4 ;  /* 0x0000000400037c02 */ /* 0x008fc60008000f00 */
[----:B------:R-:W-:Y:S01]  /*8cd0*/  FFMA R5, R32, UR4, RZ ;  /* 0x0000000420057c23 */ /* 0x000fe200080000ff */
[----:B------:R-:W3:Y:S03]  /*8ce0*/  FCHK P0, R3, R22 ;  /* 0x0000001603007302 */ /* 0x000ee60000000000 */
[----:B-1----:R-:W-:-:S04]  /*8cf0*/  FFMA R0, -R22, R5, UR4 ;  /* 0x0000000416007e23 */ /* 0x002fc80008000105 */
[----:B------:R-:W-:Y:S01]  /*8d00*/  FFMA R32, R32, R0, R5 ;  /* 0x0000000020207223 */ /* 0x000fe20000000005 */
[----:B---3--:R-:W-:Y:S06]  /*8d10*/  @!P0 BRA `(.L_x_202) ;  /* 0x0000000000088947 */ /* 0x008fec0003800000 */
[----:B--2---:R-:W-:Y:S02]  /*8d20*/  MOV R4, 0x8d40 ;  /* 0x00008d4000047802 */ /* 0x004fe40000000f00 */
[----:B----4-:R-:W-:Y:S05]  /*8d30*/  CALL.REL.NOINC `($__internal_3_$__cuda_sm3x_div_rn_noftz_f32_slowpath) ;  /* 0x0000012000a47944 */ /* 0x010fea0003c00000 */
.L_x_202:
[----:B------:R-:W-:Y:S01]  /*8d40*/  LOP3.LUT R0, R27, 0x100, RZ, 0xfc, !PT ;  /* 0x000001001b007812 */ /* 0x000fe200078efcff */
[----:B------:R-:W-:Y:S05]  /*8d50*/  WARPSYNC.ALL ;  /* 0x0000000000007948 */ /* 0x000fea0003800000 */
[----:B------:R-:W-:Y:S01]  /*8d60*/  R2UR UR4, R0 ;  /* 0x00000000000472ca */ /* 0x000fe200000e0000 */
[----:B------:R-:W-:Y:S01]  /*8d70*/  IMAD.SHL.U32 R26, R41, 0x20, RZ ;  /* 0x00000020291a7824 */ /* 0x000fe200078e00ff */
[----:B------:R-:W1:Y:S04]  /*8d80*/  S2R R0, SR_SWINHI ;  /* 0x0000000000007919 */ /* 0x000e680000002f00 */
[----:B------:R-:W-:-:S07]  /*8d90*/  LOP3.LUT R26, R26, 0xfe0, RZ, 0xc0, !PT ;  /* 0x00000fe01a1a7812 */ /* 0x000fce00078ec0ff */
[----:B--2---:R-:W2:Y:S01]  /*8da0*/  LDTM.x16 R4, tmem[UR4] ;  /* 0x00000004000479ee */ /* 0x004ea20008240000 */
[----:B------:R-:W-:Y:S02]  /*8db0*/  MOV R28, R47 ;  /* 0x0000002f001c7202 */ /* 0x000fe40000000f00 */
[----:B-1----:R-:W-:Y:S01]  /*8dc0*/  MOV R29, R0 ;  /* 0x00000000001d7202 */ /* 0x002fe20000000f00 */
[----:B--2---:R-:W-:Y:S02]  /*8dd0*/  FMUL2 R24, R32.F32, R10.F32x2.HI_LO ;  /* 0x0000000a2018724a */ /* 0x004fe40000040000 */
[----:B------:R-:W-:-:S04]  /*8de0*/  IMAD.WIDE.U32 R10, R26, 0x2, R28 ;  /* 0x000000021a0a7825 */ /* 0x000fc800078e001c */
[C---:B------:R-:W-:Y:S01]  /*8df0*/  FMUL2 R20, R32.reuse.F32, R8.F32x2.HI_LO ;  /* 0x000000082014724a */ /* 0x040fe20000040000 */
[----:B------:R-:W-:Y:S01]  /*8e00*/  SHF.R.U32.HI R29, RZ, 0x5, R41 ;  /* 0x00000005ff1d7819 */ /* 0x000fe20000011629 */
[C---:B------:R-:W-:Y:S01]  /*8e10*/  FMUL2 R4, R32.reuse.F32, R4.F32x2.HI_LO ;  /* 0x000000042004724a */ /* 0x040fe20000040000 */
[----:B------:R-:W-:Y:S01]  /*8e20*/  SHF.R.U32.HI R28, RZ, 0x15, R27 ;  /* 0x00000015ff1c7819 */ /* 0x000fe2000001161b */
[----:B------:R-:W-:Y:S01]  /*8e30*/  FMUL2 R6, R32.F32, R6.F32x2.HI_LO ;  /* 0x000000062006724a */ /* 0x000fe20000040000 */
[----:B------:R-:W-:Y:S01]  /*8e40*/  IADD3 R0, P1, PT, R10, 0xa000, RZ ;  /* 0x0000a0000a007810 */ /* 0x000fe20007f3e0ff */
[----:B------:R-:W-:Y:S01]  /*8e50*/  FMUL2 R12, R32.F32, R12.F32x2.HI_LO ;  /* 0x0000000c200c724a */ /* 0x000fe20000040000 */
[----:B------:R-:W-:Y:S01]  /*8e60*/  IADD3 R3, P0, PT, R10, 0xa010, RZ ;  /* 0x0000a0100a037810 */ /* 0x000fe20007f1e0ff */
[C---:B------:R-:W-:Y:S01]  /*8e70*/  FMUL2 R14, R32.reuse.F32, R14.F32x2.HI_LO ;  /* 0x0000000e200e724a */ /* 0x040fe20000040000 */
[----:B------:R-:W-:Y:S01]  /*8e80*/  F2FP.F16.F32.PACK_AB R10, R21, R20 ;  /* 0x00000014150a723e */ /* 0x000fe200000000ff */
[--C-:B------:R-:W-:Y:S01]  /*8e90*/  IMAD.X R35, RZ, RZ, R11.reuse, P1 ;  /* 0x000000ffff237224 */ /* 0x100fe200008e060b */
[----:B------:R-:W-:Y:S01]  /*8ea0*/  F2FP.F16.F32.PACK_AB R8, R5, R4 ;  /* 0x000000040508723e */ /* 0x000fe200000000ff */
[----:B------:R-:W-:Y:S01]  /*8eb0*/  IMAD.X R21, RZ, RZ, R11, P0 ;  /* 0x000000ffff157224 */ /* 0x000fe200000e060b */
[----:B------:R-:W-:Y:S01]  /*8ec0*/  F2FP.F16.F32.PACK_AB R9, R7, R6 ;  /* 0x000000060709723e */ /* 0x000fe200000000ff */
[----:B------:R-:W-:Y:S01]  /*8ed0*/  FMUL2 R16, R32.F32, R16.F32x2.HI_LO ;  /* 0x000000102010724a */ /* 0x000fe20000040000 */
[----:B------:R-:W-:Y:S01]  /*8ee0*/  SHF.R.U64 R7, R0, 0x3, R35 ;  /* 0x0000000300077819 */ /* 0x000fe20000001223 */
[----:B------:R-:W-:Y:S01]  /*8ef0*/  FMUL2 R18, R32.F32, R18.F32x2.HI_LO ;  /* 0x000000122012724a */ /* 0x000fe20000040000 */
[----:B------:R-:W-:-:S02]  /*8f00*/  F2FP.F16.F32.PACK_AB R4, R13, R12 ;  /* 0x0000000c0d04723e */ /* 0x000fc400000000ff */
[----:B------:R-:W-:Y:S02]  /*8f10*/  SHF.R.U64 R12, R3, 0x3, R21 ;  /* 0x00000003030c7819 */ /* 0x000fe40000001215 */
[----:B------:R-:W-:Y:S02]  /*8f20*/  F2FP.F16.F32.PACK_AB R11, R25, R24 ;  /* 0x00000018190b723e */ /* 0x000fe400000000ff */
[----:B------:R-:W-:Y:S02]  /*8f30*/  LOP3.LUT R34, R0, 0x30, R7, 0x78, !PT ;  /* 0x0000003000227812 */ /* 0x000fe400078e7807 */
[----:B------:R-:W-:Y:S02]  /*8f40*/  F2FP.F16.F32.PACK_AB R5, R15, R14 ;  /* 0x0000000e0f05723e */ /* 0x000fe400000000ff */
[----:B------:R-:W-:Y:S01]  /*8f50*/  F2FP.F16.F32.PACK_AB R6, R17, R16 ;  /* 0x000000101106723e */ /* 0x000fe200000000ff */
[----:B------:R1:W-:Y:S01]  /*8f60*/  ST.E.128 desc[UR44][R34.64], R8 ;  /* 0x0000000822007985 */ /* 0x0003e2000c101d2c */
[----:B------:R-:W-:-:S02]  /*8f70*/  LOP3.LUT R20, R3, 0x30, R12, 0x78, !PT ;  /* 0x0000003003147812 */ /* 0x000fc400078e780c */
[----:B------:R-:W-:Y:S02]  /*8f80*/  F2FP.F16.F32.PACK_AB R7, R19, R18 ;  /* 0x000000121307723e */ /* 0x000fe400000000ff */
[----:B------:R-:W-:-:S03]  /*8f90*/  LOP3.LUT R29, R29, 0x3, RZ, 0xc0, !PT ;  /* 0x000000031d1d7812 */ /* 0x000fc600078ec0ff */
[----:B------:R1:W-:Y:S01]  /*8fa0*/  ST.E.128 desc[UR44][R20.64], R4 ;  /* 0x0000000414007985 */ /* 0x0003e2000c101d2c */
[----:B------:R-:W-:-:S13]  /*8fb0*/  ISETP.NE.AND P0, PT, R29, R28, PT ;  /* 0x0000001c1d00720c */ /* 0x000fda0003f05270 */
[----:B------:R-:W-:Y:S05]  /*8fc0*/  @!P0 BRA `(.L_x_203) ;  /* 0x0000000000408947 */ /* 0x000fea0003800000 */
[----:B------:R-:W-:Y:S01]  /*8fd0*/  MOV R14, 0x8 ;  /* 0x00000008000e7802 */ /* 0x000fe20000000f00 */
[----:B------:R-:W2:Y:S01]  /*8fe0*/  LDCU.64 UR6, c[0x4][0xb0] ;  /* 0x01001600ff0677ac */ /* 0x000ea20008000a00 */
[----:B------:R-:W-:Y:S02]  /*8ff0*/  HFMA2 R12, -RZ, RZ, 0, 5.9604644775390625e-08 ;  /* 0x00000001ff0c7431 */ /* 0x000fe400000001ff */
[----:B-1----:R-:W-:Y:S01]  /*9000*/  IMAD.MOV.U32 R8, RZ, RZ, 0x192 ;  /* 0x00000192ff087424 */ /* 0x002fe200078e00ff */
[----:B------:R-:W1:Y:S01]  /*9010*/  LDCU.64 UR4, c[0x4][0xb8] ;  /* 0x01001700ff0477ac */ /* 0x000e620008000a00 */
[----:B------:R-:W3:Y:S01]  /*9020*/  LDC.64 R14, c[0x4][R14] ;  /* 0x010000000e0e7b82 */ /* 0x000ee20000000a00 */
[----:B------:R-:W-:Y:S01]  /*9030*/  IMAD.MOV.U32 R13, RZ, RZ, RZ ;  /* 0x000000ffff0d7224 */ /* 0x000fe200078e00ff */
[----:B------:R-:W5:Y:S01]  /*9040*/  LDCU.64 UR8, c[0x4][0x40] ;  /* 0x01000800ff0877ac */ /* 0x000f620008000a00 */
[----:B--2---:R-:W-:Y:S01]  /*9050*/  IMAD.U32 R4, RZ, RZ, UR6 ;  /* 0x00000006ff047e24 */ /* 0x004fe2000f8e00ff */
[----:B------:R-:W-:Y:S01]  /*9060*/  MOV R5, UR7 ;  /* 0x0000000700057c02 */ /* 0x000fe20008000f00 */
[----:B-1----:R-:W-:Y:S01]  /*9070*/  IMAD.U32 R6, RZ, RZ, UR4 ;  /* 0x00000004ff067e24 */ /* 0x002fe2000f8e00ff */
[----:B------:R-:W-:Y:S01]  /*9080*/  MOV R7, UR5 ;  /* 0x0000000500077c02 */ /* 0x000fe20008000f00 */
[----:B-----5:R-:W-:Y:S01]  /*9090*/  IMAD.U32 R10, RZ, RZ, UR8 ;  /* 0x00000008ff0a7e24 */ /* 0x020fe2000f8e00ff */
[----:B------:R-:W-:-:S02]  /*90a0*/  MOV R11, UR9 ;  /* 0x00000009000b7c02 */ /* 0x000fc40008000f00 */
[----:B------:R-:W-:-:S07]  /*90b0*/  LEPC R20, `(.L_x_203) ;  /* 0x000000001014794e */ /* 0x000fce0000000000 */
[----:B---34-:R-:W-:Y:S05]  /*90c0*/  CALL.ABS.NOINC R14 ;  /* 0x000000000e007343 */ /* 0x018fea0003c00000 */
.L_x_203:
[----:B------:R-:W-:Y:S01]  /*90d0*/  LOP3.LUT R0, R27, 0x110, RZ, 0xfc, !PT ;  /* 0x000001101b007812 */ /* 0x000fe200078efcff */
[----:B------:R-:W-:Y:S05]  /*90e0*/  WARPSYNC.ALL ;  /* 0x0000000000007948 */ /* 0x000fea0003800000 */
[----:B------:R-:W-:Y:S02]  /*90f0*/  R2UR UR4, R0 ;  /* 0x00000000000472ca */ /* 0x000fe400000e0000 */
[----:B------:R-:W2:Y:S11]  /*9100*/  S2R R0, SR_SWINHI ;  /* 0x0000000000007919 */ /* 0x000eb60000002f00 */
[----:B-1----:R-:W1:Y:S01]  /*9110*/  LDTM.x16 R4, tmem[UR4] ;  /* 0x00000004000479ee */ /* 0x002e620008240000 */
[----:B------:R-:W3:Y:S02]  /*9120*/  LDCU.64 UR4, c[0x0][0x880] ;  /* 0x00011000ff0477ac */ /* 0x000ee40008000a00 */
[----:B---3--:R-:W-:Y:S01]  /*9130*/  UISETP.NE.U32.AND UP0, UPT, UR4, URZ, UPT ;  /* 0x000000ff0400728c */ /* 0x008fe2000bf05070 */
[----:B------:R-:W-:-:S02]  /*9140*/  MOV R34, R47 ;  /* 0x0000002f00227202 */ /* 0x000fc40000000f00 */
[----:B--2---:R-:W-:Y:S01]  /*9150*/  MOV R35, R0 ;  /* 0x0000000000237202 */ /* 0x004fe20000000f00 */
[----:B------:R-:W-:Y:S01]  /*9160*/  UISETP.NE.AND.EX UP0, UPT, UR5, URZ, UPT, UP0 ;  /* 0x000000ff0500728c */ /* 0x000fe2000bf05300 */
[----:B-1----:R-:W-:Y:S02]  /*9170*/  FMUL2 R6, R32.F32, R6.F32x2.HI_LO ;  /* 0x000000062006724a */ /* 0x002fe40000040000 */
[----:B------:R-:W-:-:S04]  /*9180*/  IMAD.WIDE.U32 R34, R26, 0x2, R34 ;  /* 0x000000021a227825 */ /* 0x000fc800078e0022 */
[C---:B------:R-:W-:Y:S02]  /*9190*/  FMUL2 R20, R32.reuse.F32, R8.F32x2.HI_LO ;  /* 0x000000082014724a */ /* 0x040fe40000040000 */
[C---:B------:R-:W-:Y:S01]  /*91a0*/  FMUL2 R4, R32.reuse.F32, R4.F32x2.HI_LO ;  /* 0x000000042004724a */ /* 0x040fe20000040000 */
[----:B------:R-:W-:Y:S01]  /*91b0*/  F2FP.F16.F32.PACK_AB R9, R7, R6 ;  /* 0x000000060709723e */ /* 0x000fe200000000ff */
[----:B------:R-:W-:Y:S01]  /*91c0*/  FMUL2 R24, R32.F32, R10.F32x2.HI_LO ;  /* 0x0000000a2018724a */ /* 0x000fe20000040000 */
[----:B------:R-:W-:Y:S01]  /*91d0*/  IADD3 R0, P1, PT, R34, 0xa030, RZ ;  /* 0x0000a03022007810 */ /* 0x000fe20007f3e0ff */
[----:B------:R-:W-:Y:S01]  /*91e0*/  FMUL2 R12, R32.F32, R12.F32x2.HI_LO ;  /* 0x0000000c200c724a */ /* 0x000fe20000040000 */
[----:B------:R-:W-:Y:S01]  /*91f0*/  IADD3 R3, P0, PT, R34, 0xa020, RZ ;  /* 0x0000a02022037810 */ /* 0x000fe20007f1e0ff */
[----:B------:R-:W-:Y:S01]  /*9200*/  FMUL2 R14, R32.F32, R14.F32x2.HI_LO ;  /* 0x0000000e200e724a */ /* 0x000fe20000040000 */
[----:B------:R-:W-:Y:S01]  /*9210*/  F2FP.F16.F32.PACK_AB R8, R5, R4 ;  /* 0x000000040508723e */ /* 0x000fe200000000ff */
[----:B------:R-:W-:-:S02]  /*9220*/  IMAD.X R33, RZ, RZ, R35, P1 ;  /* 0x000000ffff217224 */ /* 0x000fc400008e0623 */
[C---:B------:R-:W-:Y:S02]  /*9230*/  FMUL2 R16, R32.reuse.F32, R16.F32x2.HI_LO ;  /* 0x000000102010724a */ /* 0x040fe40000040000 */
[----:B------:R-:W-:Y:S02]  /*9240*/  IMAD.X R35, RZ, RZ, R35, P0 ;  /* 0x000000ffff237224 */ /* 0x000fe400000e0623 */
[----:B------:R-:W-:Y:S01]  /*9250*/  FMUL2 R18, R32.F32, R18.F32x2.HI_LO ;  /* 0x000000122012724a */ /* 0x000fe20000040000 */
[----:B------:R-:W-:Y:S02]  /*9260*/  F2FP.F16.F32.PACK_AB R10, R21, R20 ;  /* 0x00000014150a723e */ /* 0x000fe400000000ff */
[----:B------:R-:W-:Y:S02]  /*9270*/  SHF.R.U64 R7, R0, 0x3, R33 ;  /* 0x0000000300077819 */ /* 0x000fe40000001221 */
[----:B------:R-:W-:Y:S02]  /*9280*/  SHF.R.U64 R6, R3, 0x3, R35 ;  /* 0x0000000303067819 */ /* 0x000fe40000001223 */
[----:B------:R-:W-:-:S02]  /*9290*/  F2FP.F16.F32.PACK_AB R11, R25, R24 ;  /* 0x00000018190b723e */ /* 0x000fc400000000ff */
[----:B------:R-:W-:Y:S02]  /*92a0*/  LOP3.LUT R34, R3, 0x30, R6, 0x78, !PT ;  /* 0x0000003003227812 */ /* 0x000fe400078e7806 */
[----:B------:R-:W-:Y:S02]  /*92b0*/  LOP3.LUT R32, R0, 0x30, R7, 0x78, !PT ;  /* 0x0000003000207812 */ /* 0x000fe400078e7807 */
[----:B------:R-:W-:Y:S01]  /*92c0*/  F2FP.F16.F32.PACK_AB R4, R13, R12 ;  /* 0x0000000c0d04723e */ /* 0x000fe200000000ff */
[----:B------:R1:W-:Y:S01]  /*92d0*/  ST.E.128 desc[UR44][R34.64], R8 ;  /* 0x0000000822007985 */ /* 0x0003e2000c101d2c */
[----:B------:R-:W-:Y:S02]  /*92e0*/  F2FP.F16.F32.PACK_AB R5, R15, R14 ;  /* 0x0000000e0f05723e */ /* 0x000fe400000000ff */
[----:B------:R-:W-:Y:S02]  /*92f0*/  F2FP.F16.F32.PACK_AB R6, R17, R16 ;  /* 0x000000101106723e */ /* 0x000fe400000000ff */
[----:B------:R-:W-:-:S05]  /*9300*/  F2FP.F16.F32.PACK_AB R7, R19, R18 ;  /* 0x000000121307723e */ /* 0x000fca00000000ff */
[----:B------:R1:W-:Y:S01]  /*9310*/  ST.E.128 desc[UR44][R32.64], R4 ;  /* 0x0000000420007985 */ /* 0x0003e2000c101d2c */
[----:B------:R-:W-:Y:S01]  /*9320*/  @!PT LDS RZ, [RZ] ;  /* 0x00000000fffff984 */ /* 0x000fe20000000800 */
[----:B------:R-:W-:Y:S01]  /*9330*/  @!PT LDS RZ, [RZ] ;  /* 0x00000000fffff984 */ /* 0x000fe20000000800 */
[----:B------:R-:W-:Y:S01]  /*9340*/  @!PT LDS RZ, [RZ] ;  /* 0x00000000fffff984 */ /* 0x000fe20000000800 */
[----:B------:R-:W-:Y:S01]  /*9350*/  @!PT LDS RZ, [RZ] ;  /* 0x00000000fffff984 */ /* 0x000fe20000000800 */
[----:B------:R2:W-:Y:S06]  /*9360*/  MEMBAR.ALL.CTA ;  /* 0x0000000000007992 */ /* 0x0005ec0000008000 */
[----:B--2---:R-:W2:Y:S01]  /*9370*/  FENCE.VIEW.ASYNC.S ;  /* 0x00000000000073c6 */ /* 0x004ea20000000000 */
[----:B------:R-:W-:Y:S05]  /*9380*/  BRA.U !UP0, `(.L_x_204) ;  /* 0x0000000508347547 */ /* 0x000fea000b800000 */
[C---:B------:R-:W-:Y:S01]  /*9390*/  FSETP.GEU.AND P0, PT, R22.reuse, 1.175494350822287508e-38, PT ;  /* 0x008000001600780b */ /* 0x040fe20003f0e000 */
[----:B-1----:R-:W1:Y:S01]  /*93a0*/  LDC R4, c[0x0][0x904] ;  /* 0x00024100ff047b82 */ /* 0x002e620000000800 */
[----:B------:R-:W-:Y:S01]  /*93b0*/  MOV R3, 0x3e055027 ;  /* 0x3e05502700037802 */ /* 0x000fe20000000f00 */
[----:B------:R-:W3:Y:S01]  /*93c0*/  LDCU.64 UR4, c[0x0][0x908] ;  /* 0x00012100ff0477ac */ /* 0x000ee20008000a00 */
[----:B------:R-:W-:Y:S01]  /*93d0*/  FSEL R8, RZ, -23, P0 ;  /* 0xc1b80000ff087808 */ /* 0x000fe20000000000 */
[----:B------:R-:W-:Y:S08]  /*93e0*/  BSSY.RECONVERGENT B0, `(.L_x_204) ;  /* 0x0000047000007945 */ /* 0x000ff00003800200 */
[----:B------:R-:W-:-:S05]  /*93f0*/  @!P0 FMUL R22, R22, 8388608 ;  /* 0x4b00000016168820 */ /* 0x000fca0000400000 */
[C---:B------:R-:W-:Y:S02]  /*9400*/  IADD3 R5, PT, PT, R22.reuse, -0x3f2aaaab, RZ ;  /* 0xc0d5555516057810 */ /* 0x040fe40007ffe0ff */
[----:B------:R-:W-:Y:S01]  /*9410*/  ISETP.GT.U32.AND P1, PT, R22, 0x7f7fffff, PT ;  /* 0x7f7fffff1600780c */ /* 0x000fe20003f24070 */
[----:B---3--:R-:W-:Y:S01]  /*9420*/  IMAD.HI.U32 R0, R45, UR4, RZ ;  /* 0x000000042d007c27 */ /* 0x008fe2000f8e00ff */
[----:B------:R-:W-:Y:S01]  /*9430*/  LOP3.LUT R5, R5, 0xff800000, RZ, 0xc0, !PT ;  /* 0xff80000005057812 */ /* 0x000fe200078ec0ff */
[----:B------:R-:W3:Y:S01]  /*9440*/  LDCU UR4, c[0x0][0x380] ;  /* 0x00007000ff0477ac */ /* 0x000ee20008000800 */
[----:B-1----:R-:W-:Y:S02]  /*9450*/  ISETP.NE.AND P0, PT, R4, 0x1, PT ;  /* 0x000000010400780c */ /* 0x002fe40003f05270 */
[-C--:B------:R-:W-:Y:S02]  /*9460*/  IADD3 R6, PT, PT, R22, -R5.reuse, RZ ;  /* 0x8000000516067210 */ /* 0x080fe40007ffe0ff */
[----:B------:R-:W-:Y:S01]  /*9470*/  SHF.R.U32.HI R0, RZ, UR5, R0 ;  /* 0x00000005ff007c19 */ /* 0x000fe20008011600 */
[----:B------:R-:W1:Y:S01]  /*9480*/  LDCU UR5, c[0x0][0x700] ;  /* 0x0000e000ff0577ac */ /* 0x000e620008000800 */
[----:B------:R-:W-:Y:S01]  /*9490*/  I2FP.F32.S32 R5, R5 ;  /* 0x0000000500057245 */ /* 0x000fe20000201400 */
[----:B------:R-:W-:Y:S01]  /*94a0*/  FADD R6, R6, -1 ;  /* 0xbf80000006067421 */ /* 0x000fe20000000000 */
[----:B------:R-:W-:-:S03]  /*94b0*/  SEL R0, R45, R0, !P0 ;  /* 0x000000002d007207 */ /* 0x000fc60004000000 */
[----:B------:R-:W-:Y:S01]  /*94c0*/  FFMA R3, R6, -R3, 0.14084610342979431152 ;  /* 0x3e1039f606037423 */ /* 0x000fe20000000803 */
[----:B------:R-:W-:Y:S01]  /*94d0*/  IADD3 R0, PT, PT, -R0, RZ, RZ ;  /* 0x000000ff00007210 */ /* 0x000fe20007ffe1ff */
[----:B------:R-:W-:Y:S02]  /*94e0*/  FFMA R5, R5, 1.1920928955078125e-07, R8 ;  /* 0x3400000005057823 */ /* 0x000fe40000000008 */
[----:B------:R-:W-:Y:S02]  /*94f0*/  FFMA R3, R6, R3, -0.12148627638816833496 ;  /* 0xbdf8cdcc06037423 */ /* 0x000fe40000000003 */
[----:B------:R-:W-:Y:S02]  /*9500*/  IMAD R7, R4, R0, R45 ;  /* 0x0000000004077224 */ /* 0x000fe400078e022d */
[----:B------:R-:W-:-:S04]  /*9510*/  FFMA R3, R6, R3, 0.13980610668659210205 ;  /* 0x3e0f295506037423 */ /* 0x000fc80000000003 */
[----:B------:R-:W-:-:S04]  /*9520*/  FFMA R3, R6, R3, -0.16684235632419586182 ;  /* 0xbe2ad8b906037423 */ /* 0x000fc80000000003 */
[----:B------:R-:W-:-:S04]  /*9530*/  FFMA R3, R6, R3, 0.20012299716472625732 ;  /* 0x3e4ced0b06037423 */ /* 0x000fc80000000003 */
[----:B------:R-:W-:-:S04]  /*9540*/  FFMA R3, R6, R3, -0.24999669194221496582 ;  /* 0xbe7fff2206037423 */ /* 0x000fc80000000003 */
[----:B------:R-:W-:-:S04]  /*9550*/  FFMA R3, R6, R3, 0.33333182334899902344 ;  /* 0x3eaaaa7806037423 */ /* 0x000fc80000000003 */
[----:B------:R-:W-:-:S04]  /*9560*/  FFMA R3, R6, R3, -0.5 ;  /* 0xbf00000006037423 */ /* 0x000fc80000000003 */
[----:B------:R-:W-:-:S04]  /*9570*/  FMUL R3, R6, R3 ;  /* 0x0000000306037220 */ /* 0x000fc80000400000 */
[----:B------:R-:W-:Y:S01]  /*9580*/  FFMA R6, R6, R3, R6 ;  /* 0x0000000306067223 */ /* 0x000fe20000000006 */
[----:B------:R-:W-:-:S03]  /*9590*/  MOV R3, 0x7f800000 ;  /* 0x7f80000000037802 */ /* 0x000fc60000000f00 */
[----:B------:R-:W-:Y:S02]  /*95a0*/  FFMA R5, R5, 0.69314718246459960938, R6 ;  /* 0x3f31721805057823 */ /* 0x000fe40000000006 */
[C---:B------:R-:W-:Y:S01]  /*95b0*/  @P1 FFMA R5, R22.reuse, R3, +INF ;  /* 0x7f80000016051423 */ /* 0x040fe20000000003 */
[----:B------:R-:W-:Y:S02]  /*95c0*/  LEA R3, R7, R44, 0x8 ;  /* 0x0000002c07037211 */ /* 0x000fe400078e40ff */
[----:B------:R-:W-:Y:S02]  /*95d0*/  FSETP.NEU.AND P1, PT, R22, RZ, PT ;  /* 0x000000ff1600720b */ /* 0x000fe40003f2d000 */
[----:B---3--:R-:W-:Y:S02]  /*95e0*/  ISETP.GE.AND P0, PT, R3, UR4, PT ;  /* 0x0000000403007c0c */ /* 0x008fe4000bf06270 */
[----:B------:R-:W-:-:S05]  /*95f0*/  FSEL R0, R5, -INF , P1 ;  /* 0xff80000005007808 */ /* 0x000fca0000800000 */
[----:B-1----:R-:W-:-:S06]  /*9600*/  FFMA R23, R23, UR5, R0 ;  /* 0x0000000517177c23 */ /* 0x002fcc0008000000 */
[----:B------:R-:W-:Y:S05]  /*9610*/  @P0 BRA `(.L_x_205) ;  /* 0x00000000008c0947 */ /* 0x000fea0003800000 */
[----:B------:R-:W1:Y:S01]  /*9620*/  LDC R7, c[0x0][0x38c] ;  /* 0x0000e300ff077b82 */ /* 0x000e620000000800 */
[----:B------:R-:W3:Y:S01]  /*9630*/  LDCU UR6, c[0x0][0x890] ;  /* 0x00011200ff0677ac */ /* 0x000ee20008000800 */
[----:B------:R-:W5:Y:S01]  /*9640*/  LDCU.64 UR4, c[0x0][0x888] ;  /* 0x00011100ff0477ac */ /* 0x000f620008000a00 */
[----:B---3--:R-:W-:Y:S01]  /*9650*/  IMAD R3, R40, UR6, R3 ;  /* 0x0000000628037c24 */ /* 0x008fe2000f8e0203 */
[----:B-1----:R-:W-:-:S04]  /*9660*/  IABS R5, R7 ;  /* 0x0000000700057213 */ /* 0x002fc80000000000 */
[----:B------:R-:W1:Y:S08]  /*9670*/  I2F.RP R10, R5 ;  /* 0x00000005000a7306 */ /* 0x000e700000209400 */
[----:B-1----:R-:W1:Y:S02]  /*9680*/  MUFU.RCP R8, R10 ;  /* 0x0000000a00087308 */ /* 0x002e640000001000 */
[----:B-1----:R-:W-:-:S06]  /*9690*/  IADD3 R8, PT, PT, R8, 0xffffffe, RZ ;  /* 0x0ffffffe08087810 */ /* 0x002fcc0007ffe0ff */
[----:B------:R1:W3:Y:S02]  /*96a0*/  F2I.FTZ.U32.TRUNC.NTZ R9, R8 ;  /* 0x0000000800097305 */ /* 0x0002e4000021f000 */
[----:B-1----:R-:W-:Y:S02]  /*96b0*/  HFMA2 R8, -RZ, RZ, 0, 0 ;  /* 0x00000000ff087431 */ /* 0x002fe400000001ff */
[----:B---3--:R-:W-:-:S04]  /*96c0*/  IMAD.MOV R0, RZ, RZ, -R9 ;  /* 0x000000ffff007224 */ /* 0x008fc800078e0a09 */
[----:B------:R-:W-:Y:S01]  /*96d0*/  IMAD R4, R0, R5, RZ ;  /* 0x0000000500047224 */ /* 0x000fe200078e02ff */
[----:B------:R-:W-:-:S03]  /*96e0*/  IABS R0, R2 ;  /* 0x0000000200007213 */ /* 0x000fc60000000000 */
[----:B------:R-:W-:-:S04]  /*96f0*/  IMAD.HI.U32 R9, R9, R4, R8 ;  /* 0x0000000409097227 */ /* 0x000fc800078e0008 */
[----:B------:R-:W-:-:S04]  /*9700*/  IMAD.MOV.U32 R6, RZ, RZ, R0 ;  /* 0x000000ffff067224 */ /* 0x000fc800078e0000 */
[----:B------:R-:W-:Y:S02]  /*9710*/  IMAD.HI.U32 R4, R9, R6, RZ ;  /* 0x0000000609047227 */ /* 0x000fe400078e00ff */
[----:B------:R-:W1:Y:S03]  /*9720*/  LDC.64 R8, c[0x0][0x880] ;  /* 0x00022000ff087b82 */ /* 0x000e660000000a00 */
[----:B------:R-:W-:-:S05]  /*9730*/  IADD3 R0, PT, PT, -R4, RZ, RZ ;  /* 0x000000ff04007210 */ /* 0x000fca0007ffe1ff */
[----:B------:R-:W-:-:S05]  /*9740*/  IMAD R0, R5, R0, R6 ;  /* 0x0000000005007224 */ /* 0x000fca00078e0206 */
[----:B------:R-:W-:-:S13]  /*9750*/  ISETP.GT.U32.AND P0, PT, R5, R0, PT ;  /* 0x000000000500720c */ /* 0x000fda0003f04070 */
[----:B------:R-:W-:Y:S01]  /*9760*/  @!P0 IMAD.IADD R0, R0, 0x1, -R5 ;  /* 0x0000000100008824 */ /* 0x000fe200078e0a05 */
[----:B------:R-:W-:Y:S02]  /*9770*/  @!P0 IADD3 R4, PT, PT, R4, 0x1, RZ ;  /* 0x0000000104048810 */ /* 0x000fe40007ffe0ff */
[----:B------:R-:W-:Y:S02]  /*9780*/  ISETP.NE.AND P0, PT, R7, RZ, PT ;  /* 0x000000ff0700720c */ /* 0x000fe40003f05270 */
[----:B------:R-:W-:Y:S02]  /*9790*/  ISETP.GE.U32.AND P2, PT, R0, R5, PT ;  /* 0x000000050000720c */ /* 0x000fe40003f46070 */
[----:B------:R-:W-:-:S04]  /*97a0*/  LOP3.LUT R0, R2, R7, RZ, 0x3c, !PT ;  /* 0x0000000702007212 */ /* 0x000fc800078e3cff */
[----:B------:R-:W-:-:S07]  /*97b0*/  ISETP.GE.AND P1, PT, R0, RZ, PT ;  /* 0x000000ff0000720c */ /* 0x000fce0003f26270 */
[----:B------:R-:W-:-:S06]  /*97c0*/  @P2 VIADD R4, R4, 0x1 ;  /* 0x0000000104042836 */ /* 0x000fcc0000000000 */
[----:B------:R-:W-:Y:S02]  /*97d0*/  @!P1 IADD3 R4, PT, PT, -R4, RZ, RZ ;  /* 0x000000ff04049210 */ /* 0x000fe40007ffe1ff */
[----:B------:R-:W-:-:S04]  /*97e0*/  @!P0 LOP3.LUT R4, RZ, R7, RZ, 0x33, !PT ;  /* 0x00000007ff048212 */ /* 0x000fc800078e33ff */
[C---:B------:R-:W-:Y:S01]  /*97f0*/  IADD3 R0, PT, PT, -R4.reuse, RZ, RZ ;  /* 0x000000ff04007210 */ /* 0x040fe20007ffe1ff */
[----:B-----5:R-:W-:-:S04]  /*9800*/  IMAD R3, R4, UR5, R3 ;  /* 0x0000000504037c24 */ /* 0x020fc8000f8e0203 */
[----:B------:R-:W-:-:S04]  /*9810*/  IMAD R0, R7, R0, R2 ;  /* 0x0000000007007224 */ /* 0x000fc800078e0202 */
[----:B------:R-:W-:-:S04]  /*9820*/  IMAD R3, R0, UR4, R3 ;  /* 0x0000000400037c24 */ /* 0x000fc8000f8e0203 */
[----:B-1----:R-:W-:-:S05]  /*9830*/  IMAD.WIDE R8, R3, 0x4, R8 ;  /* 0x0000000403087825 */ /* 0x002fca00078e0208 */
[----:B------:R1:W-:Y:S02]  /*9840*/  STG.E desc[UR44][R8.64], R23 ;  /* 0x0000001708007986 */ /* 0x0003e4000c10192c */
.L_x_205:
[----:B------:R-:W-:Y:S05]  /*9850*/  BSYNC.RECONVERGENT B0 ;  /* 0x0000000000007941 */ /* 0x000fea0003800200 */
.L_x_204:
[----:B------:R-:W-:Y:S01]  /*9860*/  UISETP.NE.AND UP0, UPT, UR41, URZ, UPT ;  /* 0x000000ff2900728c */ /* 0x000fe2000bf05270 */
[----:B------:R-:W-:-:S08]  /*9870*/  NOP ;  /* 0x0000000000007918 */ /* 0x000fd00000000000 */
[----:B------:R-:W-:Y:S05]  /*9880*/  BRA.U UP0, `(.L_x_206) ;  /* 0x0000000100087547 */ /* 0x000fea000b800000 */
[----:B------:R-:W-:Y:S05]  /*9890*/  BPT.TRAP 0x1 ;  /* 0x000000040000795c */ /* 0x000fea0000300000 */
[----:B------:R-:W-:Y:S05]  /*98a0*/  BPT.TRAP 0x1 ;  /* 0x000000040000795c */ /* 0x000fea0000300000 */
.L_x_206:
[----:B------:R-:W-:Y:S01]  /*98b0*/  IADD3 R3, PT, PT, R47, 0xe0a0, RZ ;  /* 0x0000e0a02f037810 */ /* 0x000fe20007ffe0ff */
[----:B------:R-:W-:-:S03]  /*98c0*/  UISETP.NE.AND UP0, UPT, UR41, URZ, UPT ;  /* 0x000000ff2900728c */ /* 0x000fc6000bf05270 */
[----:B------:R-:W-:-:S04]  /*98d0*/  PRMT R0, R48, 0x654, R3 ;  /* 0x0000065430007816 */ /* 0x000fc80000000003 */
[----:B--2---:R2:W-:Y:S02]  /*98e0*/  SYNCS.ARRIVE.TRANS64.RED.A1T0 RZ, [R0+URZ], RZ ;  /* 0x000000ff00ff79a7 */ /* 0x0045e400081004ff */
[----:B------:R-:W-:Y:S05]  /*98f0*/  BRA.U UP0, `(.L_x_207) ;  /* 0x0000000100047547 */ /* 0x000fea000b800000 */
[----:B------:R-:W-:Y:S05]  /*9900*/  BPT.TRAP 0x1 ;  /* 0x000000040000795c */ /* 0x000fea0000300000 */
.L_x_207:
[----:B------:R3:W-:Y:S01]  /*9910*/  SYNCS.ARRIVE.TRANS64.A1T0 RZ, [R47+URZ+0xe0b0], RZ ;  /* 0x00e0b0ff2fff79a7 */ /* 0x0007e200081000ff */
[----:B------:R-:W-:-:S09]  /*9920*/  UISETP.NE.AND UP0, UPT, UR39, URZ, UPT ;  /* 0x000000ff2700728c */ /* 0x000fd2000bf05270 */
[----:B------:R-:W-:Y:S05]  /*9930*/  BRA.U !UP0, `(.L_x_208) ;  /* 0x0000000108047547 */ /* 0x000fea000b800000 */
[----:B------:R-:W-:Y:S05]  /*9940*/  BPT.TRAP 0x1 ;  /* 0x000000040000795c */ /* 0x000fea0000300000 */
.L_x_208:
[----:B------:R-:W-:Y:S01]  /*9950*/  ULOP3.LUT UR4, UR42, 0x1, URZ, 0x3c, !UPT ;  /* 0x000000012a047892 */ /* 0x000fe2000f8e3cff */
[----:B--2---:R-:W-:-:S05]  /*9960*/  LOP3.LUT R0, R27, 0x80, RZ, 0xfc, !PT ;  /* 0x000000801b007812 */ /* 0x004fca00078efcff */
[----:B-1----:R-:W-:-:S05]  /*9970*/  IMAD.U32 R4, RZ, RZ, UR4 ;  /* 0x00000004ff047e24 */ /* 0x002fca000f8e00ff */
[----:B------:R-:W-:-:S04]  /*9980*/  SHF.L.U32 R4, R4, 0x1f, RZ ;  /* 0x0000001f04047819 */ /* 0x000fc800000006ff */
[----:B------:R-:W1:Y:S02]  /*9990*/  SYNCS.PHASECHK.TRANS64.TRYWAIT P0, [R47+URZ+0xe080], R4 ;  /* 0x00e080042f0075a7 */ /* 0x000e6400080011ff */
[----:B-1----:R-:W-:Y:S05]  /*99a0*/  @!P0 BRA `(.L_x_209) ;  /* 0x0000010800588947 */ /* 0x002fea0003800000 */
.L_x_427:
[----:B------:R-:W-:Y:S01]  /*99b0*/  R2UR UR4, R0 ;  /* 0x00000000000472ca */ /* 0x000fe200000e0000 */
[----:B------:R-:W-:-:S12]  /*99c0*/  UISETP.NE.AND UP0, UPT, UR39, URZ, UPT ;  /* 0x000000ff2700728c */ /* 0x000fd8000bf05270 */
[----:B------:R-:W2:Y:S02]  /*99d0*/  LDTM.x2 R22, tmem[UR4] ;  /* 0x00000004001679ee */ /* 0x000ea400080c0000 */
[----:B--2---:R-:W-:Y:S05]  /*99e0*/  BRA.U !UP0, `(.L_x_210) ;  /* 0x0000000108047547 */ /* 0x004fea000b800000 */
[----:B------:R-:W-:Y:S05]  /*99f0*/  BPT.TRAP 0x1 ;  /* 0x000000040000795c */ /* 0x000fea0000300000 */
.L_x_210:
[----:B------:R-:W-:Y:S01]  /*9a00*/  PRMT R31, R48, 0x654, R31 ;  /* 0x00000654301f7816 */ /* 0x000fe2000000001f */
[----:B------:R-:W-:-:S03]  /*9a10*/  UISETP.NE.AND UP0, UPT, UR41, URZ, UPT ;  /* 0x000000ff2900728c */ /* 0x000fc6000bf05270 */
[----:B------:R2:W-:Y:S06]  /*9a20*/  SYNCS.ARRIVE.TRANS64.RED.A1T0 RZ, [R31+URZ], RZ ;  /* 0x000000ff1fff79a7 */ /* 0x0005ec00081004ff */
[----:B------:R-:W-:Y:S05]  /*9a30*/  BRA.U UP0, `(.L_x_211) ;  /* 0x0000000100047547 */ /* 0x000fea000b800000 */
[----:B------:R-:W-:Y:S05]  /*9a40*/  BPT.TRAP 0x1 ;  /* 0x000000040000795c */ /* 0x000fea0000300000 */
.L_x_211:
[----:B------:R-:W-:-:S04]  /*9a50*/  MOV R0, UR43 ;  /* 0x0000002b00007c02 */ /* 0x000fc80008000f00 */
[----:B------:R-:W-:-:S04]  /*9a60*/  SHF.L.U32 R0, R0, 0x1f, RZ ;  /* 0x0000001f00007819 */ /* 0x000fc800000006ff */
[----:B------:R-:W5:Y:S02]  /*9a70*/  SYNCS.PHASECHK.TRANS64.TRYWAIT P0, [R47+URZ+0xe098], R0 ;  /* 0x00e098002f0075a7 */ /* 0x000f6400080011ff */
[----:B-----5:R-:W-:Y:S05]  /*9a80*/  @!P0 BRA `(.L_x_212) ;  /* 0x0000010800348947 */ /* 0x020fea0003800000 */
.L_x_428:
[----:B------:R-:W-:-:S09]  /*9a90*/  UISETP.NE.AND UP0, UPT, UR41, URZ, UPT ;  /* 0x000000ff2900728c */ /* 0x000fd2000bf05270 */
[----:B------:R-:W-:Y:S05]  /*9aa0*/  BRA.U UP0, `(.L_x_213) ;  /* 0x0000000100047547 */ /* 0x000fea000b800000 */
[----:B------:R-:W-:Y:S05]  /*9ab0*/  BPT.TRAP 0x1 ;  /* 0x000000040000795c */ /* 0x000fea0000300000 */
.L_x_213:
[----:B------:R-:W-:Y:S01]  /*9ac0*/  SHF.L.U32 R0, R43, 0x1f, RZ ;  /* 0x0000001f2b007819 */ /* 0x000fe200000006ff */
[----:B------:R1:W1:Y:S01]  /*9ad0*/  MUFU.RCP R3, R22 ;  /* 0x0000001600037308 */ /* 0x0002620000001000 */
[----:B------:R-:W-:Y:S02]  /*9ae0*/  BSSY B0, `(.L_x_214) ;  /* 0x0000003000007945 */ /* 0x000fe40003800000 */
[----:B------:R-:W5:Y:S02]  /*9af0*/  SYNCS.PHASECHK.TRANS64.TRYWAIT P0, [R47+URZ+0xe0c8], R0 ;  /* 0x00e0c8002f0075a7 */ /* 0x000f6400080011ff */
[----:B-1---5:R-:W-:Y:S05]  /*9b00*/  @!P0 BRA `(.L_x_215) ;  /* 0x0000010800288947 */ /* 0x022fea0003800000 */
.L_x_429:
[----:B------:R-:W-:Y:S05]  /*9b10*/  BSYNC B0 ;  /* 0x0000000000007941 */ /* 0x000fea0003800000 */
.L_x_214:
[----:B------:R-:W1:Y:S01]  /*9b20*/  LDCU UR4, c[0x0][0x708] ;  /* 0x0000e100ff0477ac */ /* 0x000e620008000800 */
[----:B------:R-:W-:-:S04]  /*9b30*/  FFMA R0, -R22, R3, 1 ;  /* 0x3f80000016007423 */ /* 0x000fc80000000103 */
[----:B------:R-:W-:Y:S01]  /*9b40*/  FFMA R0, R3, R0, R3 ;  /* 0x0000000003007223 */ /* 0x000fe20000000003 */
[----:B-1----:R-:W-:-:S03]  /*9b50*/  MOV R3, UR4 ;  /* 0x0000000400037c02 */ /* 0x002fc60008000f00 */
[----:B--2---:R-:W-:Y:S01]  /*9b60*/  FFMA R31, R0, UR4, RZ ;  /* 0x00000004001f7c23 */ /* 0x004fe200080000ff */
[----:B------:R-:W1:Y:S03]  /*9b70*/  FCHK P0, R3, R22 ;  /* 0x0000001603007302 */ /* 0x000e660000000000 */
[----:B------:R-:W-:-:S04]  /*9b80*/  FFMA R4, -R22, R31, UR4 ;  /* 0x0000000416047e23 */ /* 0x000fc8000800011f */
[----:B------:R-:W-:Y:S01]  /*9b90*/  FFMA R31, R0, R4, R31 ;  /* 0x00000004001f7223 */ /* 0x000fe2000000001f */
[----:B-1----:R-:W-:Y:S06]  /*9ba0*/  @!P0 BRA `(.L_x_216) ;  /* 0x00000000000c8947 */ /* 0x002fec0003800000 */
[----:B------:R-:W-:Y:S02]  /*9bb0*/  MOV R4, 0x9bd0 ;  /* 0x00009bd000047802 */ /* 0x000fe40000000f00 */
[----:B---34-:R-:W-:Y:S05]  /*9bc0*/  CALL.REL.NOINC `($__internal_3_$__cuda_sm3x_div_rn_noftz_f32_slowpath) ;  /* 0x0000011400007944 */ /* 0x018fea0003c00000 */
[----:B------:R-:W-:-:S07]  /*9bd0*/  MOV R31, R32 ;  /* 0x00000020001f7202 */ /* 0x000fce0000000f00 */
.L_x_216:
[----:B------:R-:W-:Y:S01]  /*9be0*/  LOP3.LUT R0, R27, 0x180, RZ, 0xfc, !PT ;  /* 0x000001801b007812 */ /* 0x000fe200078efcff */
[----:B------:R-:W-:Y:S05]  /*9bf0*/  WARPSYNC.ALL ;  /* 0x0000000000007948 */ /* 0x000fea0003800000 */
[----:B------:R-:W-:Y:S02]  /*9c00*/  R2UR UR4, R0 ;  /* 0x00000000000472ca */ /* 0x000fe400000e0000 */
[----:B------:R-:W1:Y:S11]  /*9c10*/  S2R R0, SR_SWINHI ;  /* 0x0000000000007919 */ /* 0x000e760000002f00 */
[----:B------:R-:W2:Y:S01]  /*9c20*/  LDTM.x16 R4, tmem[UR4] ;  /* 0x00000004000479ee */ /* 0x000ea20008240000 */
[----:B------:R-:W-:-:S02]  /*9c30*/  MOV R32, R47 ;  /* 0x0000002f00207202 */ /* 0x000fc40000000f00 */
[----:B-1----:R-:W-:Y:S01]  /*9c40*/  MOV R33, R0 ;  /* 0x0000000000217202 */ /* 0x002fe20000000f00 */
[----:B--2---:R-:W-:Y:S02]  /*9c50*/  FMUL2 R6, R31.F32, R6.F32x2.HI_LO ;  /* 0x000000061f06724a */ /* 0x004fe40000040000 */
[----:B------:R-:W-:-:S04]  /*9c60*/  IMAD.WIDE.U32 R32, R26, 0x2, R32 ;  /* 0x000000021a207825 */ /* 0x000fc800078e0020 */
[C---:B------:R-:W-:Y:S02]  /*9c70*/  FMUL2 R20, R31.reuse.F32, R8.F32x2.HI_LO ;  /* 0x000000081f14724a */ /* 0x040fe40000040000 */
[----:B------:R-:W-:Y:S01]  /*9c80*/  FMUL2 R4, R31.F32, R4.F32x2.HI_LO ;  /* 0x000000041f04724a */ /* 0x000fe20000040000 */
[----:B------:R-:W-:Y:S01]  /*9c90*/  F2FP.F16.F32.PACK_AB R9, R7, R6 ;  /* 0x000000060709723e */ /* 0x000fe200000000ff */
[C---:B------:R-:W-:Y:S01]  /*9ca0*/  FMUL2 R24, R31.reuse.F32, R10.F32x2.HI_LO ;  /* 0x0000000a1f18724a */ /* 0x040fe20000040000 */
[C---:B------:R-:W-:Y:S01]  /*9cb0*/  IADD3 R0, P1, PT, R32.reuse, 0xc010, RZ ;  /* 0x0000c01020007810 */ /* 0x040fe20007f3e0ff */
[C---:B------:R-:W-:Y:S01]  /*9cc0*/  FMUL2 R12, R31.reuse.F32, R12.F32x2.HI_LO ;  /* 0x0000000c1f0c724a */ /* 0x040fe20000040000 */
        /* <DEDUP_REMOVED lines=17> */
[----:B------:R-:W-:-:S02]  /*9de0*/  F2FP.F16.F32.PACK_AB R7, R19, R18 ;  /* 0x000000121307723e */ /* 0x000fc400000000ff */
[----:B------:R-:W-:-:S03]  /*9df0*/  ISETP.NE.AND P0, PT, R29, R28, PT ;  /* 0x0000001c1d00720c */ /* 0x000fc60003f05270 */
[----:B------:R1:W-:Y:S10]  /*9e00*/  ST.E.128 desc[UR44][R34.64], R4 ;  /* 0x0000000422007985 */ /* 0x0003f4000c101d2c */
        /* <DEDUP_REMOVED lines=17> */
.L_x_217:
[----:B------:R-:W2:Y:S01]  /*9f20*/  LDCU.64 UR4, c[0x0][0x880] ;  /* 0x00011000ff0477ac */ /* 0x000ea20008000a00 */
[----:B------:R-:W5:Y:S01]  /*9f30*/  S2R R0, SR_SWINHI ;  /* 0x0000000000007919 */ /* 0x000f620000002f00 */
[----:B------:R-:W-:Y:S02]  /*9f40*/  LOP3.LUT R27, R27, 0x190, RZ, 0xfc, !PT ;  /* 0x000001901b1b7812 */ /* 0x000fe400078efcff */
[----:B--2---:R-:W-:-:S04]  /*9f50*/  ISETP.NE.U32.AND P0, PT, RZ, UR4, PT ;  /* 0x00000004ff007c0c */ /* 0x004fc8000bf05070 */
[----:B------:R-:W-:Y:S01]  /*9f60*/  ISETP.NE.AND.EX P0, PT, RZ, UR5, PT, P0 ;  /* 0x00000005ff007c0c */ /* 0x000fe2000bf05300 */
[----:B------:R-:W-:Y:S05]  /*9f70*/  WARPSYNC.ALL ;  /* 0x0000000000007948 */ /* 0x000fea0003800000 */
[----:B------:R-:W-:Y:S02]  /*9f80*/  R2UR UR4, R27 ;  /* 0x000000001b0472ca */ /* 0x000fe400000e0000 */
[----:B------:R-:W-:Y:S02]  /*9f90*/  MOV R28, R47 ;  /* 0x0000002f001c7202 */ /* 0x000fe40000000f00 */
[----:B-----5:R-:W-:-:S03]  /*9fa0*/  MOV R29, R0 ;  /* 0x00000000001d7202 */ /* 0x020fc60000000f00 */
[----:B------:R-:W-:-:S06]  /*9fb0*/  IMAD.WIDE.U32 R28, R26, 0x2, R28 ;  /* 0x000000021a1c7825 */ /* 0x000fcc00078e001c */
[----:B-1----:R-:W1:Y:S01]  /*9fc0*/  LDTM.x16 R4, tmem[UR4] ;  /* 0x00000004000479ee */ /* 0x002e620008240000 */
[C---:B------:R-:W-:Y:S02]  /*9fd0*/  IADD3 R26, P1, PT, R28.reuse, 0xc020, RZ ;  /* 0x0000c0201c1a7810 */ /* 0x040fe40007f3e0ff */
[----:B------:R-:W-:-:S03]  /*9fe0*/  IADD3 R3, P2, PT, R28, 0xc030, RZ ;  /* 0x0000c0301c037810 */ /* 0x000fc60007f5e0ff */
[--C-:B------:R-:W-:Y:S02]  /*9ff0*/  IMAD.X R27, RZ, RZ, R29.reuse, P1 ;  /* 0x000000ffff1b7224 */ /* 0x100fe400008e061d */
[----:B------:R-:W-:-:S05]  /*a000*/  IMAD.X R29, RZ, RZ, R29, P2 ;  /* 0x000000ffff1d7224 */ /* 0x000fca00010e061d */
[----:B------:R-:W-:-:S04]  /*a010*/  SHF.R.U64 R0, R3, 0x3, R29 ;  /* 0x0000000303007819 */ /* 0x000fc8000000121d */
[----:B------:R-:W-:Y:S01]  /*a020*/  LOP3.LUT R28, R3, 0x30, R0, 0x78, !PT ;  /* 0x00000030031c7812 */ /* 0x000fe200078e7800 */
[C---:B-1----:R-:W-:Y:S01]  /*a030*/  FMUL2 R20, R31.reuse.F32, R8.F32x2.HI_LO ;  /* 0x000000081f14724a */ /* 0x042fe20000040000 */
[C---:B------:R-:W-:Y:S01]  /*a040*/  SHF.R.U64 R9, R26.reuse, 0x3, R27 ;  /* 0x000000031a097819 */ /* 0x040fe2000000121b */
[C---:B------:R-:W-:Y:S02]  /*a050*/  FMUL2 R4, R31.reuse.F32, R4.F32x2.HI_LO ;  /* 0x000000041f04724a */ /* 0x040fe40000040000 */
[C---:B------:R-:W-:Y:S01]  /*a060*/  FMUL2 R6, R31.reuse.F32, R6.F32x2.HI_LO ;  /* 0x000000061f06724a */ /* 0x040fe20000040000 */
[----:B------:R-:W-:Y:S01]  /*a070*/  LOP3.LUT R26, R26, 0x30, R9, 0x78, !PT ;  /* 0x000000301a1a7812 */ /* 0x000fe200078e7809 */
[----:B------:R-:W-:Y:S01]  /*a080*/  FMUL2 R24, R31.F32, R10.F32x2.HI_LO ;  /* 0x0000000a1f18724a */ /* 0x000fe20000040000 */
[----:B------:R-:W-:Y:S01]  /*a090*/  F2FP.F16.F32.PACK_AB R8, R5, R4 ;  /* 0x000000040508723e */ /* 0x000fe200000000ff */
[----:B------:R-:W-:Y:S01]  /*a0a0*/  FMUL2 R12, R31.F32, R12.F32x2.HI_LO ;  /* 0x0000000c1f0c724a */ /* 0x000fe20000040000 */
[----:B------:R-:W-:Y:S01]  /*a0b0*/  F2FP.F16.F32.PACK_AB R9, R7, R6 ;  /* 0x000000060709723e */ /* 0x000fe200000000ff */
[----:B------:R-:W-:Y:S01]  /*a0c0*/  FMUL2 R14, R31.F32, R14.F32x2.HI_LO ;  /* 0x0000000e1f0e724a */ /* 0x000fe20000040000 */
[----:B------:R-:W-:Y:S01]  /*a0d0*/  F2FP.F16.F32.PACK_AB R10, R21, R20 ;  /* 0x00000014150a723e */ /* 0x000fe200000000ff */
[----:B------:R-:W-:Y:S01]  /*a0e0*/  FMUL2 R16, R31.F32, R16.F32x2.HI_LO ;  /* 0x000000101f10724a */ /* 0x000fe20000040000 */
[----:B------:R-:W-:Y:S01]  /*a0f0*/  F2FP.F16.F32.PACK_AB R11, R25, R24 ;  /* 0x00000018190b723e */ /* 0x000fe200000000ff */
[----:B------:R-:W-:Y:S01]  /*a100*/  FMUL2 R18, R31.F32, R18.F32x2.HI_LO ;  /* 0x000000121f12724a */ /* 0x000fe20000040000 */
[----:B------:R-:W-:-:S02]  /*a110*/  F2FP.F16.F32.PACK_AB R4, R13, R12 ;  /* 0x0000000c0d04723e */ /* 0x000fc400000000ff */
[----:B------:R-:W-:Y:S01]  /*a120*/  F2FP.F16.F32.PACK_AB R5, R15, R14 ;  /* 0x0000000e0f05723e */ /* 0x000fe200000000ff */
[----:B------:R1:W-:Y:S01]  /*a130*/  ST.E.128 desc[UR44][R26.64], R8 ;  /* 0x000000081a007985 */ /* 0x0003e2000c101d2c */
        /* <DEDUP_REMOVED lines=9> */
[----:B------:R-:W-:Y:S05]  /*a1d0*/  @!P0 BRA `(.L_x_218) ;  /* 0x0000000400388947 */ /* 0x000fea0003800000 */
[C---:B------:R-:W-:Y:S01]  /*a1e0*/  FSETP.GEU.AND P1, PT, R22.reuse, 1.175494350822287508e-38, PT ;  /* 0x008000001600780b */ /* 0x040fe20003f2e000 */
[----:B------:R-:W5:Y:S01]  /*a1f0*/  LDC R3, c[0x0][0x904] ;  /* 0x00024100ff037b82 */ /* 0x000f620000000800 */
[----:B------:R-:W-:Y:S01]  /*a200*/  MOV R0, 0x3e055027 ;  /* 0x3e05502700007802 */ /* 0x000fe20000000f00 */
[----:B------:R-:W3:Y:S01]  /*a210*/  LDCU.64 UR4, c[0x0][0x908] ;  /* 0x00012100ff0477ac */ /* 0x000ee20008000a00 */
[----:B-1----:R-:W-:Y:S01]  /*a220*/  FSEL R7, RZ, -23, P1 ;  /* 0xc1b80000ff077808 */ /* 0x002fe20000800000 */
[----:B------:R-:W-:Y:S08]  /*a230*/  BSSY.RECONVERGENT B0, `(.L_x_218) ;  /* 0x0000048000007945 */ /* 0x000ff00003800200 */
[----:B------:R-:W-:-:S05]  /*a240*/  @!P1 FMUL R22, R22, 8388608 ;  /* 0x4b00000016169820 */ /* 0x000fca0000400000 */
[C---:B------:R-:W-:Y:S02]  /*a250*/  IADD3 R9, PT, PT, R22.reuse, -0x3f2aaaab, RZ ;  /* 0xc0d5555516097810 */ /* 0x040fe40007ffe0ff */
[C---:B------:R-:W-:Y:S02]  /*a260*/  FSETP.NEU.AND P1, PT, R22.reuse, RZ, PT ;  /* 0x000000ff1600720b */ /* 0x040fe40003f2d000 */
[----:B------:R-:W-:Y:S02]  /*a270*/  LOP3.LUT R9, R9, 0xff800000, RZ, 0xc0, !PT ;  /* 0xff80000009097812 */ /* 0x000fe400078ec0ff */
[----:B-----5:R-:W-:Y:S02]  /*a280*/  ISETP.NE.AND P0, PT, R3, 0x1, PT ;  /* 0x000000010300780c */ /* 0x020fe40003f05270 */
[-C--:B------:R-:W-:Y:S02]  /*a290*/  IADD3 R5, PT, PT, R22, -R9.reuse, RZ ;  /* 0x8000000916057210 */ /* 0x080fe40007ffe0ff */
[----:B------:R-:W-:-:S03]  /*a2a0*/  I2FP.F32.S32 R6, R9 ;  /* 0x0000000900067245 */ /* 0x000fc60000201400 */
[----:B------:R-:W-:Y:S02]  /*a2b0*/  FADD R5, R5, -1 ;  /* 0xbf80000005057421 */ /* 0x000fe40000000000 */
[----:B------:R-:W-:Y:S02]  /*a2c0*/  FFMA R6, R6, 1.1920928955078125e-07, R7 ;  /* 0x3400000006067823 */ /* 0x000fe40000000007 */
[----:B------:R-:W-:-:S04]  /*a2d0*/  FFMA R0, R5, -R0, 0.14084610342979431152 ;  /* 0x3e1039f605007423 */ /* 0x000fc80000000800 */
[----:B------:R-:W-:Y:S01]  /*a2e0*/  FFMA R4, R5, R0, -0.12148627638816833496 ;  /* 0xbdf8cdcc05047423 */ /* 0x000fe20000000000 */
[----:B---3--:R-:W-:Y:S01]  /*a2f0*/  IMAD.HI.U32 R0, R45, UR4, RZ ;  /* 0x000000042d007c27 */ /* 0x008fe2000f8e00ff */
[----:B------:R-:W1:Y:S03]  /*a300*/  LDCU UR4, c[0x0][0x380] ;  /* 0x00007000ff0477ac */ /* 0x000e660008000800 */
[C---:B------:R-:W-:Y:S01]  /*a310*/  FFMA R4, R5.reuse, R4, 0.13980610668659210205 ;  /* 0x3e0f295505047423 */ /* 0x040fe20000000004 */
[----:B------:R-:W-:Y:S01]  /*a320*/  SHF.R.U32.HI R0, RZ, UR5, R0 ;  /* 0x00000005ff007c19 */ /* 0x000fe20008011600 */
[----:B------:R-:W3:Y:S02]  /*a330*/  LDCU UR5, c[0x0][0x700] ;  /* 0x0000e000ff0577ac */ /* 0x000ee40008000800 */
[----:B------:R-:W-:Y:S01]  /*a340*/  FFMA R4, R5, R4, -0.16684235632419586182 ;  /* 0xbe2ad8b905047423 */ /* 0x000fe20000000004 */
[----:B------:R-:W-:-:S03]  /*a350*/  SEL R0, R45, R0, !P0 ;  /* 0x000000002d007207 */ /* 0x000fc60004000000 */
[C---:B------:R-:W-:Y:S01]  /*a360*/  FFMA R4, R5.reuse, R4, 0.20012299716472625732 ;  /* 0x3e4ced0b05047423 */ /* 0x040fe20000000004 */
[----:B------:R-:W-:Y:S02]  /*a370*/  ISETP.GT.U32.AND P0, PT, R22, 0x7f7fffff, PT ;  /* 0x7f7fffff1600780c */ /* 0x000fe40003f04070 */
[----:B------:R-:W-:Y:S01]  /*a380*/  IADD3 R0, PT, PT, -R0, RZ, RZ ;  /* 0x000000ff00007210 */ /* 0x000fe20007ffe1ff */
[----:B------:R-:W-:-:S04]  /*a390*/  FFMA R4, R5, R4, -0.24999669194221496582 ;  /* 0xbe7fff2205047423 */ /* 0x000fc80000000004 */
[----:B------:R-:W-:Y:S01]  /*a3a0*/  FFMA R4, R5, R4, 0.33333182334899902344 ;  /* 0x3eaaaa7805047423 */ /* 0x000fe20000000004 */
[----:B------:R-:W-:Y:S01]  /*a3b0*/  IMAD R7, R3, R0, R45 ;  /* 0x0000000003077224 */ /* 0x000fe200078e022d */
[----:B------:R-:W-:Y:S02]  /*a3c0*/  MOV R3, 0x7f800000 ;  /* 0x7f80000000037802 */ /* 0x000fe40000000f00 */
[----:B------:R-:W-:Y:S02]  /*a3d0*/  FFMA R4, R5, R4, -0.5 ;  /* 0xbf00000005047423 */ /* 0x000fe40000000004 */
[----:B------:R-:W-:Y:S02]  /*a3e0*/  LEA R7, R7, R44, 0x8 ;  /* 0x0000002c07077211 */ /* 0x000fe400078e40ff */
[----:B------:R-:W-:-:S04]  /*a3f0*/  FMUL R4, R5, R4 ;  /* 0x0000000405047220 */ /* 0x000fc80000400000 */
[----:B------:R-:W-:-:S04]  /*a400*/  FFMA R5, R5, R4, R5 ;  /* 0x0000000405057223 */ /* 0x000fc80000000005 */
[----:B------:R-:W-:Y:S01]  /*a410*/  FFMA R5, R6, 0.69314718246459960938, R5 ;  /* 0x3f31721806057823 */ /* 0x000fe20000000005 */
[----:B------:R-:W-:Y:S01]  /*a420*/  @P0 FFMA R5, R22, R3, +INF ;  /* 0x7f80000016050423 */ /* 0x000fe20000000003 */
[----:B------:R-:W-:-:S04]  /*a430*/  IADD3 R3, PT, PT, R7, 0x80, RZ ;  /* 0x0000008007037810 */ /* 0x000fc80007ffe0ff */
[----:B-1----:R-:W-:Y:S02]  /*a440*/  ISETP.GE.AND P0, PT, R3, UR4, PT ;  /* 0x0000000403007c0c */ /* 0x002fe4000bf06270 */
[----:B------:R-:W-:-:S05]  /*a450*/  FSEL R0, R5, -INF , P1 ;  /* 0xff80000005007808 */ /* 0x000fca0000800000 */
[----:B---3--:R-:W-:-:S06]  /*a460*/  FFMA R23, R23, UR5, R0 ;  /* 0x0000000517177c23 */ /* 0x008fcc0008000000 */
        /* <DEDUP_REMOVED lines=36> */
.L_x_219:
[----:B------:R-:W-:Y:S05]  /*a6b0*/  BSYNC.RECONVERGENT B0 ;  /* 0x0000000000007941 */ /* 0x000fea0003800200 */
.L_x_218:
[----:B------:R-:W-:Y:S01]  /*a6c0*/  UISETP.NE.AND UP0, UPT, UR41, URZ, UPT ;  /* 0x000000ff2900728c */ /* 0x000fe2000bf05270 */
[----:B------:R-:W-:-:S08]  /*a6d0*/  NOP ;  /* 0x0000000000007918 */ /* 0x000fd00000000000 */
[----:B------:R-:W-:Y:S05]  /*a6e0*/  BRA.U UP0, `(.L_x_220) ;  /* 0x0000000100087547 */ /* 0x000fea000b800000 */
[----:B------:R-:W-:Y:S05]  /*a6f0*/  BPT.TRAP 0x1 ;  /* 0x000000040000795c */ /* 0x000fea0000300000 */
[----:B------:R-:W-:Y:S05]  /*a700*/  BPT.TRAP 0x1 ;  /* 0x000000040000795c */ /* 0x000fea0000300000 */
.L_x_220:
[----:B------:R-:W-:Y:S01]  /*a710*/  IADD3 R3, PT, PT, R47, 0xe0a8, RZ ;  /* 0x0000e0a82f037810 */ /* 0x000fe20007ffe0ff */
[----:B------:R-:W-:-:S03]  /*a720*/  UISETP.NE.AND UP0, UPT, UR41, URZ, UPT ;  /* 0x000000ff2900728c */ /* 0x000fc6000bf05270 */
[----:B------:R-:W-:-:S04]  /*a730*/  PRMT R3, R48, 0x654, R3 ;  /* 0x0000065430037816 */ /* 0x000fc80000000003 */
[----:B--2---:R2:W-:Y:S02]  /*a740*/  SYNCS.ARRIVE.TRANS64.RED.A1T0 RZ, [R3+URZ], RZ ;  /* 0x000000ff03ff79a7 */ /* 0x0045e400081004ff */
[----:B------:R-:W-:Y:S05]  /*a750*/  BRA.U UP0, `(.L_x_221) ;  /* 0x0000000100047547 */ /* 0x000fea000b800000 */
[----:B------:R-:W-:Y:S05]  /*a760*/  BPT.TRAP 0x1 ;  /* 0x000000040000795c */ /* 0x000fea0000300000 */
.L_x_221:
[----:B------:R1:W-:Y:S01]  /*a770*/  SYNCS.ARRIVE.TRANS64.A1T0 RZ, [R47+URZ+0xe0b8], RZ ;  /* 0x00e0b8ff2fff79a7 */ /* 0x0003e200081000ff */
[----:B------:R-:W-:Y:S01]  /*a780*/  LOP3.LUT R43, R43, 0x1, RZ, 0x3c, !PT ;  /* 0x000000012b2b7812 */ /* 0x000fe200078e3cff */
[----:B------:R-:W-:-:S12]  /*a790*/  ULOP3.LUT UR43, UR43, 0x1, URZ, 0x3c, !UPT ;  /* 0x000000012b2b7892 */ /* 0x000fd8000f8e3cff */
.L_x_92:
[----:B------:R-:W-:Y:S05]  /*a7a0*/  BSYNC B7 ;  /* 0x0000000000077941 */ /* 0x000fea0003800000 */
.L_x_91:
[----:B------:R-:W5:Y:S01]  /*a7b0*/  LDCU UR4, c[0x0][0x900] ;  /* 0x00012000ff0477ac */ /* 0x000f620008000800 */
[----:B------:R-:W-:-:S04]  /*a7c0*/  IADD3 R45, PT, PT, R45, UR36, RZ ;  /* 0x000000242d2d7c10 */ /* 0x000fc8000fffe0ff */
[----:B-----5:R-:W-:-:S13]  /*a7d0*/  ISETP.GE.AND P0, PT, R45, UR4, PT ;  /* 0x000000042d007c0c */ /* 0x020fda000bf06270 */
[----:B------:R-:W-:Y:S05]  /*a7e0*/  @!P0 BRA `(.L_x_222) ;  /* 0xffffff9800988947 */ /* 0x000fea000383ffff */
[----:B------:R-:W-:Y:S05]  /*a7f0*/  BSYNC B8 ;  /* 0x0000000000087941 */ /* 0x000fea0003800000 */
.L_x_90:
[----:B------:R-:W-:Y:S05]  /*a800*/  EXIT ;  /* 0x000000000000794d */ /* 0x000fea0003800000 */
.L_x_27:
[----:B------:R-:W-:-:S08]  /*a810*/  NOP ;  /* 0x0000000000007918 */ /* 0x000fd00000000000 */
[----:B------:R-:W1:Y:S02]  /*a820*/  USETMAXREG.TRY_ALLOC.CTAPOOL UP0, 0xc0 ;  /* 0x000000c0000079c8 */ /* 0x000e640008000600 */
[----:B-1----:R-:W-:Y:S05]  /*a830*/  BRA.U !UP0, `(.L_x_27) ;  /* 0xfffffffd08f47547 */ /* 0x002fea000b83ffff */
[----:B------:R-:W1:Y:S08]  /*a840*/  LDC R0, c[0x0][0x900] ;  /* 0x00024000ff007b82 */ /* 0x000e700000000800 */
[----:B------:R-:W2:Y:S01]  /*a850*/  S2UR UR43, SR_CgaCtaId ;  /* 0x00000000002b79c3 */ /* 0x000ea20000008800 */
[----:B-1----:R-:W-:-:S13]  /*a860*/  ISETP.LE.AND P0, PT, R0, UR36, PT ;  /* 0x0000002400007c0c */ /* 0x002fda000bf03270 */
[----:B--2---:R-:W-:Y:S05]  /*a870*/  @P0 EXIT ;  /* 0x000000000000094d */ /* 0x004fea0003800000 */
[----:B------:R-:W-:Y:S02]  /*a880*/  UISETP.NE.AND UP0, UPT, UR56, URZ, UPT ;  /* 0x000000ff3800728c */ /* 0x000fe4000bf05270 */
[----:B------:R-:W-:Y:S01]  /*a890*/  USHF.L.U32 UR46, UR8, 0x3, URZ ;  /* 0x00000003082e7899 */ /* 0x000fe200080006ff */
[----:B------:R-:W-:Y:S01]  /*a8a0*/  UMOV UR45, 0x400 ;  /* 0x00000400002d7882 */ /* 0x000fe20000000000 */
[----:B------:R-:W-:Y:S02]  /*a8b0*/  USEL UR48, UR7, UR6, UP0 ;  /* 0x0000000607307287 */ /* 0x000fe40008000000 */
[----:B------:R-:W-:Y:S02]  /*a8c0*/  ULEA UR45, UR43, UR45, 0x18 ;  /* 0x0000002d2b2d7291 */ /* 0x000fe4000f8ec0ff */
[----:B------:R-:W-:Y:S02]  /*a8d0*/  ULOP3.LUT UR9, UR46, 0x8, URZ, 0x3c, !UPT ;  /* 0x000000082e097892 */ /* 0x000fe4000f8e3cff */
[----:B------:R-:W-:-:S02]  /*a8e0*/  UIADD3 UR46, UPT, UPT, UR46, 0xe0d0, UR45 ;  /* 0x0000e0d02e2e7890 */ /* 0x000fc4000fffe02d */
[----:B------:R-:W-:Y:S02]  /*a8f0*/  USEL UR47, UR5, UR4, UP0 ;  /* 0x00000004052f7287 */ /* 0x000fe40008000000 */
[----:B------:R-:W-:Y:S02]  /*a900*/  ULOP3.LUT UR48, UR48, 0x1, URZ, 0xc0, !UPT ;  /* 0x0000000130307892 */ /* 0x000fe4000f8ec0ff */
[----:B------:R-:W-:Y:S01]  /*a910*/  UIADD3 UR45, UPT, UPT, UR9, 0xe0d0, UR45 ;  /* 0x0000e0d0092d7890 */ /* 0x000fe2000fffe02d */
[----:B------:R-:W-:Y:S01]  /*a920*/  UMOV UR54, URZ ;  /* 0x000000ff00367c82 */ /* 0x000fe20008000000 */
[----:B------:R-:W-:Y:S01]  /*a930*/  UMOV UR53, 0x1 ;  /* 0x0000000100357882 */ /* 0x000fe20000000000 */
[----:B------:R-:W-:Y:S01]  /*a940*/  UMOV UR52, 0x1 ;  /* 0x0000000100347882 */ /* 0x000fe20000000000 */
[----:B------:R-:W-:-:S08]  /*a950*/  UMOV UR51, URZ ;  /* 0x000000ff00337c82 */ /* 0x000fd00008000000 */
.L_x_274:
[----:B------:R-:W1:Y:S01]  /*a960*/  LDCU.64 UR6, c[0x0][0x908] ;  /* 0x00012100ff0677ac */ /* 0x000e620008000a00 */
[----:B--2---:R-:W2:Y:S01]  /*a970*/  LDCU UR8, c[0x0][0x904] ;  /* 0x00012080ff0877ac */ /* 0x004ea20008000800 */
[----:B---3--:R-:W3:Y:S01]  /*a980*/  LDCU.64 UR4, c[0x0][0x380] ;  /* 0x00007000ff0477ac */ /* 0x008ee20008000a00 */
[----:B-1----:R-:W-:Y:S02]  /*a990*/  UIMAD.WIDE.U32 UR10, UR36, UR6, URZ ;  /* 0x00000006240a72a5 */ /* 0x002fe4000f8e00ff */
[----:B--2---:R-:W-:Y:S02]  /*a9a0*/  UISETP.NE.AND UP0, UPT, UR8, 0x1, UPT ;  /* 0x000000010800788c */ /* 0x004fe4000bf05270 */
[----:B------:R-:W-:-:S04]  /*a9b0*/  USHF.R.U32.HI UR6, URZ, UR7, UR11 ;  /* 0x00000007ff067299 */ /* 0x000fc8000801160b */
[----:B------:R-:W-:Y:S02]  /*a9c0*/  USEL UR6, UR36, UR6, !UP0 ;  /* 0x0000000624067287 */ /* 0x000fe4000c000000 */
[----:B---3--:R-:W-:Y:S02]  /*a9d0*/  UISETP.NE.AND UP0, UPT, UR5, URZ, UPT ;  /* 0x000000ff0500728c */ /* 0x008fe4000bf05270 */
[----:B------:R-:W-:-:S04]  /*a9e0*/  UIADD3 UR6, UPT, UPT, -UR6, URZ, URZ ;  /* 0x000000ff06067290 */ /* 0x000fc8000fffe1ff */
[----:B------:R-:W-:-:S04]  /*a9f0*/  UIMAD UR6, UR8, UR6, UR36 ;  /* 0x00000006080672a4 */ /* 0x000fc8000f8e0224 */
[----:B------:R-:W-:-:S04]  /*aa00*/  USHF.L.U32 UR6, UR6, 0x8, URZ ;  /* 0x0000000806067899 */ /* 0x000fc800080006ff */
[----:B------:R-:W-:-:S09]  /*aa10*/  UISETP.GE.OR UP0, UPT, UR6, UR4, !UP0 ;  /* 0x000000040600728c */ /* 0x000fd2000c706670 */
[----:B----4-:R-:W-:Y:S05]  /*aa20*/  BRA.U UP0, `(.L_x_223) ;  /* 0x000000b900707547 */ /* 0x010fea000b800000 */
[----:B------:R-:W-:Y:S02]  /*aa30*/  UIADD3 UR4, UPT, UPT, UR6, 0x100, URZ ;  /* 0x0000010006047890 */ /* 0x000fe4000fffe0ff */
        /* <DEDUP_REMOVED lines=9> */
[----:B------:R-:W-:-:S04]  /*aad0*/  USEL UR41, UR7, UR5, UP0 ;  /* 0x0000000507297287 */ /* 0x000fc80008000000 */
[----:B------:R-:W-:-:S04]  /*aae0*/  UISETP.LT.AND UP0, UPT, UR41, 0x2, UPT ;  /* 0x000000022900788c */ /* 0x000fc8000bf01270 */
[----:B------:R-:W-:Y:S02]  /*aaf0*/  USEL UR50, UR41, 0x2, UP0 ;  /* 0x0000000229327887 */ /* 0x000fe40008000000 */
[----:B------:R-:W-:Y:S02]  /*ab00*/  UISETP.NE.AND UP0, UPT, UR48, URZ, UPT ;  /* 0x000000ff3000728c */ /* 0x000fe4000bf05270 */
[----:B------:R-:W-:-:S07]  /*ab10*/  UIADD3 UR7, UPT, UPT, UR41, -UR50, URZ ;  /* 0x8000003229077290 */ /* 0x000fce000fffe0ff */
[----:B------:R-:W-:Y:S05]  /*ab20*/  BRA.U UP0, `(.L_x_224) ;  /* 0x0000000100047547 */ /* 0x000fea000b800000 */
[----:B------:R-:W-:Y:S05]  /*ab30*/  BPT.TRAP 0x1 ;  /* 0x000000040000795c */ /* 0x000fea0000300000 */
.L_x_224:
[----:B------:R-:W1:Y:S01]  /*ab40*/  S2UR UR4, SR_CgaCtaId ;  /* 0x00000000000479c3 */ /* 0x000e620000008800 */
[----:B------:R-:W-:Y:S01]  /*ab50*/  UISETP.NE.AND UP0, UPT, UR56, URZ, UPT ;  /* 0x000000ff3800728c */ /* 0x000fe2000bf05270 */
[----:B------:R-:W-:Y:S02]  /*ab60*/  UMOV UR5, 0x400 ;  /* 0x0000040000057882 */ /* 0x000fe40000000000 */
[----:B-1----:R-:W-:Y:S02]  /*ab70*/  ULEA UR4, UR4, UR5, 0x18 ;  /* 0x0000000504047291 */ /* 0x002fe4000f8ec0ff */
[----:B------:R-:W-:Y:S02]  /*ab80*/  USEL UR5, UR52, UR53, UP0 ;  /* 0x0000003534057287 */ /* 0x000fe40008000000 */
[----:B------:R-:W-:-:S04]  /*ab90*/  UIADD3 UR6, UPT, UPT, UR4, 0xe088, URZ ;  /* 0x0000e08804067890 */ /* 0x000fc8000fffe0ff */
[----:B------:R-:W-:Y:S01]  /*aba0*/  @UP0 UIADD3 UR6, UPT, UPT, UR4, 0xe078, URZ ;  /* 0x0000e07804060890 */ /* 0x000fe2000fffe0ff */
[----:B------:R-:W-:-:S04]  /*abb0*/  MOV R3, UR5 ;  /* 0x0000000500037c02 */ /* 0x000fc80008000f00 */
[----:B------:R-:W-:-:S04]  /*abc0*/  SHF.L.U32 R3, R3, 0x1f, RZ ;  /* 0x0000001f03037819 */ /* 0x000fc800000006ff */
[----:B------:R-:W1:Y:S02]  /*abd0*/  SYNCS.PHASECHK.TRANS64.TRYWAIT P0, [UR6], R3 ;  /* 0x00000003ff0075a7 */ /* 0x000e640008001106 */
[----:B-1----:R-:W-:Y:S05]  /*abe0*/  @!P0 BRA `(.L_x_225) ;  /* 0x000000f800048947 */ /* 0x002fea0003800000 */
.L_x_431:
[----:B------:R-:W-:Y:S01]  /*abf0*/  UISETP.GE.AND UP0, UPT, UR7, 0x1, UPT ;  /* 0x000000010700788c */ /* 0x000fe2000bf06270 */
[----:B------:R-:W-:Y:S01]  /*ac00*/  HFMA2 R16, -RZ, RZ, 0, 0 ;  /* 0x00000000ff107431 */ /* 0x000fe200000001ff */
[----:B------:R-:W-:Y:S01]  /*ac10*/  MOV R17, 0xff800000 ;  /* 0xff80000000117802 */ /* 0x000fe20000000f00 */
[----:B------:R-:W-:-:S06]  /*ac20*/  UMOV UR49, URZ ;  /* 0x000000ff00317c82 */ /* 0x000fcc0008000000 */
[----:B------:R-:W-:Y:S05]  /*ac30*/  BRA.U !UP0, `(.L_x_226) ;  /* 0x00000045086c7547 */ /* 0x000fea000b800000 */
[----:B------:R-:W-:Y:S01]  /*ac40*/  ULOP3.LUT UR38, URZ, UR50, URZ, 0x33, !UPT ;  /* 0x00000032ff267292 */ /* 0x000fe2000f8e33ff */
[----:B------:R-:W-:Y:S01]  /*ac50*/  MOV R16, RZ ;  /* 0x000000ff00107202 */ /* 0x000fe20000000f00 */
[----:B------:R-:W2:Y:S01]  /*ac60*/  LDCU UR37, c[0x0][0x704] ;  /* 0x0000e080ff2577ac */ /* 0x000ea20008000800 */
[----:B------:R-:W-:Y:S01]  /*ac70*/  MOV R156, 0xff800000 ;  /* 0xff800000009c7802 */ /* 0x000fe20000000f00 */
[----:B------:R-:W-:-:S04]  /*ac80*/  UIADD3 UR38, UPT, UPT, UR41, UR38, URZ ;  /* 0x0000002629267290 */ /* 0x000fc8000fffe0ff */
.L_x_247:
[----:B------:R-:W3:Y:S01]  /*ac90*/  S2R R2, SR_TID.X ;  /* 0x0000000000027919 */ /* 0x000ee20000002100 */
[----:B------:R-:W-:Y:S01]  /*aca0*/  UISETP.NE.AND UP0, UPT, UR56, URZ, UPT ;  /* 0x000000ff3800728c */ /* 0x000fe2000bf05270 */
[----:B------:R-:W-:-:S03]  /*acb0*/  UMOV UR4, 0x20 ;  /* 0x0000002000047882 */ /* 0x000fc60000000000 */
[----:B------:R-:W-:Y:S01]  /*acc0*/  USEL UR4, UR4, 0xa0, UP0 ;  /* 0x000000a004047887 */ /* 0x000fe20008000000 */
[----:B---3--:R-:W-:-:S05]  /*acd0*/  IMAD.U32 R18, R2, 0x10000, RZ ;  /* 0x0001000002127824 */ /* 0x008fca00078e00ff */
[----:B------:R-:W-:-:S05]  /*ace0*/  LOP3.LUT R18, R18, 0x600000, RZ, 0xc0, !PT ;  /* 0x0060000012127812 */ /* 0x000fca00078ec0ff */
[----:B-1----:R-:W-:Y:S01]  /*acf0*/  VIADD R0, R18, UR4 ;  /* 0x0000000412007c36 */ /* 0x002fe20008000000 */
[----:B------:R-:W-:Y:S02]  /*ad00*/  USEL UR4, UR51, UR54, UP0 ;  /* 0x0000003633047287 */ /* 0x000fe40008000000 */
[----:B------:R-:W-:-:S03]  /*ad10*/  UISETP.GT.U32.AND UP0, UPT, UR47, 0x1, UPT ;  /* 0x000000012f00788c */ /* 0x000fc6000bf04070 */
[----:B------:R-:W1:Y:S02]  /*ad20*/  SHFL.IDX PT, R0, R0, RZ, 0x1f ;  /* 0x00001fff00007589 */ /* 0x000e6400000e0000 */
[----:B-1----:R-:W-:-:S04]  /*ad30*/  R2UR UR40, R0 ;  /* 0x00000000002872ca */ /* 0x002fc800000e0000 */
[----:B--2---:R-:W-:Y:S11]  /*ad40*/  BRA.U UP0, `(.L_x_227) ;  /* 0x0000000100047547 */ /* 0x004ff6000b800000 */
[----:B--2---:R-:W-:Y:S05]  /*ad50*/  BPT.TRAP 0x1 ;  /* 0x000000040000795c */ /* 0x004fea0000300000 */
.L_x_227:
[----:B------:R-:W1:Y:S01]  /*ad60*/  S2UR UR39, SR_CgaCtaId ;  /* 0x00000000002779c3 */ /* 0x000e620000008800 */
[----:B------:R-:W-:Y:S01]  /*ad70*/  UISETP.NE.AND UP0, UPT, UR56, URZ, UPT ;  /* 0x000000ff3800728c */ /* 0x000fe2000bf05270 */
[----:B------:R-:W-:Y:S01]  /*ad80*/  IMAD.U32 R3, RZ, RZ, UR4 ;  /* 0x00000004ff037e24 */ /* 0x000fe2000f8e00ff */
[----:B------:R-:W-:Y:S01]  /*ad90*/  UMOV UR5, 0x400 ;  /* 0x0000040000057882 */ /* 0x000fe20000000000 */
[----:B------:R-:W-:Y:S01]  /*ada0*/  SHF.R.U32.HI R2, RZ, 0x5, R2 ;  /* 0x00000005ff027819 */ /* 0x000fe20000011602 */
[----:B------:R-:W-:Y:S01]  /*adb0*/  USEL UR4, URZ, 0x80, UP0 ;  /* 0x00000080ff047887 */ /* 0x000fe20008000000 */
[----:B------:R-:W-:Y:S02]  /*adc0*/  SHF.R.U32.HI R22, RZ, 0x15, R18 ;  /* 0x00000015ff167819 */ /* 0x000fe40000011612 */
[----:B------:R-:W-:Y:S02]  /*add0*/  SHF.L.U32 R3, R3, 0x1f, RZ ;  /* 0x0000001f03037819 */ /* 0x000fe400000006ff */
[----:B------:R-:W-:-:S02]  /*ade0*/  LOP3.LUT R19, R2, 0x3, RZ, 0xc0, !PT ;  /* 0x0000000302137812 */ /* 0x000fc400078ec0ff */
[----:B------:R-:W-:Y:S02]  /*adf0*/  LOP3.LUT R18, R18, UR4, RZ, 0xfc, !PT ;  /* 0x0000000412127c12 */ /* 0x000fe4000f8efcff */
[----:B------:R-:W-:Y:S01]  /*ae00*/  ISETP.NE.AND P0, PT, R19, R22, PT ;  /* 0x000000161300720c */ /* 0x000fe20003f05270 */
[----:B-1----:R-:W-:-:S04]  /*ae10*/  ULEA UR39, UR39, UR5, 0x18 ;  /* 0x0000000527277291 */ /* 0x002fc8000f8ec0ff */
[----:B------:R-:W-:Y:S02]  /*ae20*/  UIADD3 UR5, UPT, UPT, UR39, 0xe060, URZ ;  /* 0x0000e06027057890 */ /* 0x000fe4000fffe0ff */
[----:B------:R-:W-:-:S09]  /*ae30*/  @UP0 UIADD3 UR5, UPT, UPT, UR39, 0xe050, URZ ;  /* 0x0000e05027050890 */ /* 0x000fd2000fffe0ff */
[----:B------:R-:W1:Y:S02]  /*ae40*/  SYNCS.PHASECHK.TRANS64.TRYWAIT P1, [UR5], R3 ;  /* 0x00000003ff0075a7 */ /* 0x000e640008021105 */
[----:B-1----:R-:W-:Y:S05]  /*ae50*/  @!P1 BRA `(.L_x_228) ;  /* 0x000000f400809947 */ /* 0x002fea0003800000 */
.L_x_433:
[----:B------:R-:W-:Y:S05]  /*ae60*/  @!P0 BRA `(.L_x_229) ;  /* 0x0000000000408947 */ /* 0x000fea0003800000 */
[----:B------:R-:W-:Y:S01]  /*ae70*/  MOV R14, 0x8 ;  /* 0x00000008000e7802 */ /* 0x000fe20000000f00 */
[----:B------:R-:W3:Y:S01]  /*ae80*/  LDCU.64 UR6, c[0x4][0xb0] ;  /* 0x01001600ff0677ac */ /* 0x000ee20008000a00 */
[----:B------:R-:W-:Y:S02]  /*ae90*/  HFMA2 R12, -RZ, RZ, 0, 5.9604644775390625e-08 ;  /* 0x00000001ff0c7431 */ /* 0x000fe400000001ff */
[----:B------:R-:W-:Y:S01]  /*aea0*/  IMAD.MOV.U32 R8, RZ, RZ, 0x192 ;  /* 0x00000192ff087424 */ /* 0x000fe200078e00ff */
[----:B------:R-:W4:Y:S01]  /*aeb0*/  LDCU.64 UR4, c[0x4][0xb8] ;  /* 0x01001700ff0477ac */ /* 0x000f220008000a00 */
[----:B------:R-:W1:Y:S01]  /*aec0*/  LDC.64 R14, c[0x4][R14] ;  /* 0x010000000e0e7b82 */ /* 0x000e620000000a00 */
[----:B------:R-:W-:Y:S01]  /*aed0*/  IMAD.MOV.U32 R13, RZ, RZ, RZ ;  /* 0x000000ffff0d7224 */ /* 0x000fe200078e00ff */
[----:B------:R-:W5:Y:S01]  /*aee0*/  LDCU.64 UR8, c[0x4][0x10] ;  /* 0x01000200ff0877ac */ /* 0x000f620008000a00 */
[----:B---3--:R-:W-:Y:S01]  /*aef0*/  IMAD.U32 R4, RZ, RZ, UR6 ;  /* 0x00000006ff047e24 */ /* 0x008fe2000f8e00ff */
[----:B------:R-:W-:Y:S01]  /*af00*/  MOV R5, UR7 ;  /* 0x0000000700057c02 */ /* 0x000fe20008000f00 */
[----:B----4-:R-:W-:Y:S01]  /*af10*/  IMAD.U32 R6, RZ, RZ, UR4 ;  /* 0x00000004ff067e24 */ /* 0x010fe2000f8e00ff */
[----:B------:R-:W-:Y:S01]  /*af20*/  MOV R7, UR5 ;  /* 0x0000000500077c02 */ /* 0x000fe20008000f00 */
[----:B-----5:R-:W-:Y:S01]  /*af30*/  IMAD.U32 R10, RZ, RZ, UR8 ;  /* 0x00000008ff0a7e24 */ /* 0x020fe2000f8e00ff */
[----:B------:R-:W-:-:S02]  /*af40*/  MOV R11, UR9 ;  /* 0x00000009000b7c02 */ /* 0x000fc40008000f00 */
[----:B------:R-:W-:-:S07]  /*af50*/  LEPC R20, `(.L_x_229) ;  /* 0x000000001014794e */ /* 0x000fce0000000000 */
[----:B-12---:R-:W-:Y:S05]  /*af60*/  CALL.ABS.NOINC R14 ;  /* 0x000000000e007343 */ /* 0x006fea0003c00000 */
.L_x_229:
[C---:B-1----:R-:W-:Y:S01]  /*af70*/  VIADD R0, R18.reuse, 0x20 ;  /* 0x0000002012007836 */ /* 0x042fe20000000000 */
[----:B------:R-:W-:Y:S05]  /*af80*/  WARPSYNC.ALL ;  /* 0x0000000000007948 */ /* 0x000fea0003800000 */
[----:B------:R-:W-:Y:S02]  /*af90*/  SHF.R.U32.HI R0, RZ, 0x15, R0 ;  /* 0x00000015ff007819 */ /* 0x000fe40000011600 */
[----:B------:R-:W-:Y:S02]  /*afa0*/  R2UR UR4, R18 ;  /* 0x00000000120472ca */ /* 0x000fe400000e0000 */
[----:B------:R-:W-:-:S11]  /*afb0*/  ISETP.NE.AND P0, PT, R19, R0, PT ;  /* 0x000000001300720c */ /* 0x000fd60003f05270 */
[----:B------:R-:W1:Y:S02]  /*afc0*/  LDTM.x32 R124, tmem[UR4] ;  /* 0x00000004007c79ee */ /* 0x000e6400082c0000 */
[----:B-1----:R-:W-:Y:S05]  /*afd0*/  @!P0 BRA `(.L_x_230) ;  /* 0x0000000000408947 */ /* 0x002fea0003800000 */
[----:B------:R-:W-:Y:S01]  /*afe0*/  MOV R14, 0x8 ;  /* 0x00000008000e7802 */ /* 0x000fe20000000f00 */
[----:B------:R-:W1:Y:S01]  /*aff0*/  LDCU.64 UR8, c[0x4][0xb0] ;  /* 0x01001600ff0877ac */ /* 0x000e620008000a00 */
[----:B------:R-:W-:Y:S02]  /*b000*/  HFMA2 R12, -RZ, RZ, 0, 5.9604644775390625e-08 ;  /* 0x00000001ff0c7431 */ /* 0x000fe400000001ff */
[----:B------:R-:W-:Y:S01]  /*b010*/  IMAD.MOV.U32 R8, RZ, RZ, 0x192 ;  /* 0x00000192ff087424 */ /* 0x000fe200078e00ff */
[----:B------:R-:W3:Y:S01]  /*b020*/  LDCU.64 UR6, c[0x4][0xb8] ;  /* 0x01001700ff0677ac */ /* 0x000ee20008000a00 */
[----:B------:R-:W4:Y:S01]  /*b030*/  LDC.64 R14, c[0x4][R14] ;  /* 0x010000000e0e7b82 */ /* 0x000f220000000a00 */
[----:B------:R-:W-:Y:S01]  /*b040*/  IMAD.MOV.U32 R13, RZ, RZ, RZ ;  /* 0x000000ffff0d7224 */ /* 0x000fe200078e00ff */
[----:B------:R-:W5:Y:S01]  /*b050*/  LDCU.64 UR4, c[0x4][0x10] ;  /* 0x01000200ff0477ac */ /* 0x000f620008000a00 */
[----:B-1----:R-:W-:Y:S01]  /*b060*/  IMAD.U32 R4, RZ, RZ, UR8 ;  /* 0x00000008ff047e24 */ /* 0x002fe2000f8e00ff */
[----:B------:R-:W-:Y:S01]  /*b070*/  MOV R5, UR9 ;  /* 0x0000000900057c02 */ /* 0x000fe20008000f00 */
[----:B---3--:R-:W-:Y:S01]  /*b080*/  IMAD.U32 R6, RZ, RZ, UR6 ;  /* 0x00000006ff067e24 */ /* 0x008fe2000f8e00ff */
[----:B------:R-:W-:Y:S01]  /*b090*/  MOV R7, UR7 ;  /* 0x0000000700077c02 */ /* 0x000fe20008000f00 */
[----:B-----5:R-:W-:Y:S01]  /*b0a0*/  IMAD.U32 R10, RZ, RZ, UR4 ;  /* 0x00000004ff0a7e24 */ /* 0x020fe2000f8e00ff */
[----:B------:R-:W-:-:S02]  /*b0b0*/  MOV R11, UR5 ;  /* 0x00000005000b7c02 */ /* 0x000fc40008000f00 */
[----:B------:R-:W-:-:S07]  /*b0c0*/  LEPC R20, `(.L_x_230) ;  /* 0x000000001014794e */ /* 0x000fce0000000000 */
[----:B--2-4-:R-:W-:Y:S05]  /*b0d0*/  CALL.ABS.NOINC R14 ;  /* 0x000000000e007343 */ /* 0x014fea0003c00000 */
.L_x_230:
[C---:B------:R-:W-:Y:S01]  /*b0e0*/  VIADD R0, R18.reuse, 0x40 ;  /* 0x0000004012007836 */ /* 0x040fe20000000000 */
[----:B------:R-:W-:Y:S05]  /*b0f0*/  WARPSYNC.ALL ;  /* 0x0000000000007948 */ /* 0x000fea0003800000 */
[----:B------:R-:W-:Y:S02]  /*b100*/  SHF.R.U32.HI R0, RZ, 0x15, R0 ;  /* 0x00000015ff007819 */ /* 0x000fe40000011600 */
[----:B------:R-:W-:Y:S02]  /*b110*/  R2UR UR4, R18 ;  /* 0x00000000120472ca */ /* 0x000fe400000e0000 */
[----:B------:R-:W-:-:S11]  /*b120*/  ISETP.NE.AND P0, PT, R19, R0, PT ;  /* 0x000000001300720c */ /* 0x000fd60003f05270 */
[----:B------:R-:W1:Y:S02]  /*b130*/  LDTM.x32 R92, tmem[UR4+0x20] ;  /* 0x00002004005c79ee */ /* 0x000e6400082c0000 */
        /* <DEDUP_REMOVED lines=17> */
.L_x_231:
        /* <DEDUP_REMOVED lines=23> */
.L_x_232:
[C---:B------:R-:W-:Y:S01]  /*b3c0*/  FMNMX3 R3, R156.reuse, R124, R128, !PT ;  /* 0x0000007c9c037276 */ /* 0x040fe20007800080 */
[----:B------:R-:W-:Y:S05]  /*b3d0*/  WARPSYNC.ALL ;  /* 0x0000000000007948 */ /* 0x000fea0003800000 */
[C---:B------:R-:W-:Y:S02]  /*b3e0*/  FMNMX3 R0, R156.reuse, R125, R129, !PT ;  /* 0x0000007d9c007276 */ /* 0x040fe40007800081 */
[----:B------:R-:W-:Y:S02]  /*b3f0*/  FMNMX3 R5, R156, R126, R130, !PT ;  /* 0x0000007e9c057276 */ /* 0x000fe40007800082 */
[----:B------:R-:W-:-:S02]  /*b400*/  FMNMX3 R3, R3, R132, R136, !PT ;  /* 0x0000008403037276 */ /* 0x000fc40007800088 */
[----:B------:R-:W-:Y:S02]  /*b410*/  FMNMX3 R0, R0, R133, R137, !PT ;  /* 0x0000008500007276 */ /* 0x000fe40007800089 */
[----:B------:R-:W-:Y:S02]  /*b420*/  FMNMX3 R6, R156, R127, R131, !PT ;  /* 0x0000007f9c067276 */ /* 0x000fe40007800083 */
[----:B------:R-:W-:Y:S02]  /*b430*/  FMNMX3 R5, R5, R134, R138, !PT ;  /* 0x0000008605057276 */ /* 0x000fe4000780008a */
[----:B------:R-:W-:Y:S02]  /*b440*/  FMNMX3 R3, R3, R140, R144, !PT ;  /* 0x0000008c03037276 */ /* 0x000fe40007800090 */
[----:B------:R-:W-:Y:S02]  /*b450*/  FMNMX3 R0, R0, R141, R145, !PT ;  /* 0x0000008d00007276 */ /* 0x000fe40007800091 */
[----:B------:R-:W-:-:S02]  /*b460*/  FMNMX3 R6, R6, R135, R139, !PT ;  /* 0x0000008706067276 */ /* 0x000fc4000780008b */
[----:B------:R-:W-:Y:S02]  /*b470*/  FMNMX3 R5, R5, R142, R146, !PT ;  /* 0x0000008e05057276 */ /* 0x000fe40007800092 */
[----:B------:R-:W-:Y:S02]  /*b480*/  R2UR UR4, R18 ;  /* 0x00000000120472ca */ /* 0x000fe400000e0000 */
[----:B------:R-:W-:Y:S02]  /*b490*/  FMNMX3 R3, R3, R148, R152, !PT ;  /* 0x0000009403037276 */ /* 0x000fe40007800098 */
[----:B------:R-:W-:Y:S02]  /*b4a0*/  FMNMX3 R0, R0, R149, R153, !PT ;  /* 0x0000009500007276 */ /* 0x000fe40007800099 */
[----:B------:R-:W-:Y:S02]  /*b4b0*/  FMNMX3 R6, R6, R143, R147, !PT ;  /* 0x0000008f06067276 */ /* 0x000fe40007800093 */
[----:B------:R-:W-:-:S02]  /*b4c0*/  FMNMX3 R5, R5, R150, R154, !PT ;  /* 0x0000009605057276 */ /* 0x000fc4000780009a */
[----:B------:R-:W-:Y:S02]  /*b4d0*/  FMNMX3 R3, R3, R92, R96, !PT ;  /* 0x0000005c03037276 */ /* 0x000fe40007800060 */
[----:B------:R-:W-:Y:S01]  /*b4e0*/  FMNMX3 R0, R0, R93, R97, !PT ;  /* 0x0000005d00007276 */ /* 0x000fe20007800061 */
[----:B------:R-:W1:Y:S01]  /*b4f0*/  LDTM.x32 R60, tmem[UR4+0x60] ;  /* 0x00006004003c79ee */ /* 0x000e6200082c0000 */
[----:B------:R-:W-:Y:S02]  /*b500*/  FMNMX3 R6, R6, R151, R155, !PT ;  /* 0x0000009706067276 */ /* 0x000fe4000780009b */
[----:B------:R-:W-:Y:S02]  /*b510*/  FMNMX3 R5, R5, R94, R98, !PT ;  /* 0x0000005e05057276 */ /* 0x000fe40007800062 */
        /* <DEDUP_REMOVED lines=28> */
[----:B-1----:R-:W-:Y:S02]  /*b6e0*/  FMNMX3 R3, R3, R60, R64, !PT ;  /* 0x0000003c03037276 */ /* 0x002fe40007800040 */
        /* <DEDUP_REMOVED lines=15> */
[----:B------:R-:W-:Y:S02]  /*b7e0*/  ISETP.NE.AND P0, PT, R19, R22, PT ;  /* 0x000000161300720c */ /* 0x000fe40003f05270 */
[----:B------:R-:W-:Y:S02]  /*b7f0*/  FMNMX3 R17, R6, R87, R91, !PT ;  /* 0x0000005706117276 */ /* 0x000fe4000780005b */
[----:B------:R-:W-:-:S04]  /*b800*/  FMNMX3 R0, R4, R3, R0, !PT ;  /* 0x0000000304007276 */ /* 0x000fc80007800000 */
[----:B------:R-:W-:-:S04]  /*b810*/  FMNMX R17, R17, R0, !PT ;  /* 0x0000000011117209 */ /* 0x000fc80007800000 */
[----:B------:R-:W-:-:S04]  /*b820*/  FSETP.NEU.AND P1, PT, R17, -INF , PT ;  /* 0xff8000001100780b */ /* 0x000fc80003f2d000 */
[----:B------:R-:W-:Y:S01]  /*b830*/  FSEL R157, R17, RZ, P1 ;  /* 0x000000ff119d7208 */ /* 0x000fe20000800000 */
[----:B------:R-:W-:Y:S08]  /*b840*/  @!P0 BRA `(.L_x_233) ;  /* 0x0000000000408947 */ /* 0x000ff00003800000 */
        /* <DEDUP_REMOVED lines=16> */
.L_x_233:
[----:B------:R-:W-:Y:S05]  /*b950*/  WARPSYNC.ALL ;  /* 0x0000000000007948 */ /* 0x000fea0003800000 */
[----:B------:R-:W-:Y:S02]  /*b960*/  R2UR UR4, R18 ;  /* 0x00000000120472ca */ /* 0x000fe400000e0000 */
[----:B------:R-:W-:-:S11]  /*b970*/  ISETP.NE.AND P0, PT, RZ, UR48, PT ;  /* 0x00000030ff007c0c */ /* 0x000fd6000bf05270 */
[----:B------:R1:W-:Y:S02]  /*b980*/  STTM.x2 tmem[UR4], R156 ;  /* 0x0000009c000079ed */ /* 0x0003e400080c0004 */
[----:B------:R-:W-:Y:S05]  /*b990*/  @P0 BRA `(.L_x_234) ;  /* 0x0000000000040947 */ /* 0x000fea0003800000 */
[----:B--2---:R-:W-:Y:S05]  /*b9a0*/  BPT.TRAP 0x1 ;  /* 0x000000040000795c */ /* 0x004fea0000300000 */
.L_x_234:
[----:B------:R-:W-:Y:S01]  /*b9b0*/  UISETP.NE.AND UP0, UPT, UR56, URZ, UPT ;  /* 0x000000ff3800728c */ /* 0x000fe2000bf05270 */
[----:B------:R-:W-:Y:S01]  /*b9c0*/  MOV R3, UR55 ;  /* 0x0000003700037c02 */ /* 0x000fe20008000f00 */
[----:B------:R-:W-:Y:S01]  /*b9d0*/  UIADD3 UR4, UPT, UPT, UR39, 0xe080, URZ ;  /* 0x0000e08027047890 */ /* 0x000fe2000fffe0ff */
[----:B------:R-:W-:Y:S02]  /*b9e0*/  FSETP.NEU.AND P0, PT, R17, -INF , PT ;  /* 0xff8000001100780b */ /* 0x000fe40003f0d000 */
[----:B------:R-:W-:Y:S02]  /*b9f0*/  SHF.L.U32 R3, R3, 0x1f, RZ ;  /* 0x0000001f03037819 */ /* 0x000fe400000006ff */
[----:B------:R-:W-:-:S04]  /*ba00*/  FSEL R0, R17, RZ, P0 ;  /* 0x000000ff11007208 */ /* 0x000fc80000000000 */
[----:B------:R-:W-:Y:S01]  /*ba10*/  @UP0 UIADD3 UR4, UPT, UPT, UR39, 0xe070, URZ ;  /* 0x0000e07027040890 */ /* 0x000fe2000fffe0ff */
[----:B--2---:R-:W-:Y:S01]  /*ba20*/  FMUL R0, R0, -UR37 ;  /* 0x8000002500007c20 */ /* 0x004fe20008400000 */
[----:B------:R-:W-:-:S03]  /*ba30*/  USEL UR39, UR52, UR53, UP0 ;  /* 0x0000003534277287 */ /* 0x000fc60008000000 */
[--C-:B------:R-:W-:Y:S01]  /*ba40*/  FFMA2 R18, R124.F32x2.HI_LO, UR37.F32, R0.reuse.F32 ;  /* 0x000000257c127c49 */ /* 0x100fe20009200000 */
[----:B------:R-:W-:Y:S01]  /*ba50*/  ULOP3.LUT UR39, UR39, 0x1, URZ, 0x3c, !UPT ;  /* 0x0000000127277892 */ /* 0x000fe2000f8e3cff */
[--C-:B------:R-:W-:Y:S02]  /*ba60*/  FFMA2 R22, R126.F32x2.HI_LO, UR37.F32, R0.reuse.F32 ;  /* 0x000000257e167c49 */ /* 0x100fe40009200000 */
[----:B------:R-:W-:Y:S01]  /*ba70*/  SYNCS.ARRIVE.TRANS64.A1T0 RZ, [UR4], RZ ;  /* 0x000000ffffff79a7 */ /* 0x000fe20008100004 */
[----:B------:R-:W-:Y:S01]  /*ba80*/  FSETP.GEU.AND P4, PT, R18, -126, PT ;  /* 0xc2fc00001200780b */ /* 0x000fe20003f8e000 */
[--C-:B------:R-:W-:Y:S01]  /*ba90*/  FFMA2 R124, R128.F32x2.HI_LO, UR37.F32, R0.reuse.F32 ;  /* 0x00000025807c7c49 */ /* 0x100fe20009200000 */
[----:B------:R-:W-:Y:S01]  /*baa0*/  FSETP.GEU.AND P3, PT, R19, -126, PT ;  /* 0xc2fc00001300780b */ /* 0x000fe20003f6e000 */
[----:B------:R-:W-:Y:S01]  /*bab0*/  FFMA2 R126, R130.F32x2.HI_LO, UR37.F32, R0.F32 ;  /* 0x00000025827e7c49 */ /* 0x000fe20009200000 */
[----:B------:R-:W-:Y:S02]  /*bac0*/  FSETP.GEU.AND P2, PT, R22, -126, PT ;  /* 0xc2fc00001600780b */ /* 0x000fe40003f4e000 */
[----:B------:R-:W-:Y:S01]  /*bad0*/  FSETP.GEU.AND P1, PT, R23, -126, PT ;  /* 0xc2fc00001700780b */ /* 0x000fe20003f2e000 */
[----:B------:R-:W2:Y:S01]  /*bae0*/  SYNCS.PHASECHK.TRANS64.TRYWAIT P5, [UR46], R3 ;  /* 0x00000003ff0075a7 */ /* 0x000ea200080a112e */
[----:B------:R-:W-:-:S02]  /*baf0*/  FSETP.GEU.AND P0, PT, R124, -126, PT ;  /* 0xc2fc00007c00780b */ /* 0x000fc40003f0e000 */
[----:B------:R-:W-:-:S03]  /*bb00*/  FSETP.GEU.AND P6, PT, R125, -126, PT ;  /* 0xc2fc00007d00780b */ /* 0x000fc60003fce000 */
[----:B------:R-:W-:Y:S02]  /*bb10*/  @!P4 FMUL R18, R18, 0.5 ;  /* 0x3f0000001212c820 */ /* 0x000fe40000400000 */
[----:B------:R-:W-:Y:S02]  /*bb20*/  @!P3 FMUL R19, R19, 0.5 ;  /* 0x3f0000001313b820 */ /* 0x000fe40000400000 */
[----:B------:R-:W-:Y:S02]  /*bb30*/  @!P2 FMUL R22, R22, 0.5 ;  /* 0x3f0000001616a820 */ /* 0x000fe40000400000 */
[----:B------:R-:W-:Y:S01]  /*bb40*/  @!P1 FMUL R23, R23, 0.5 ;  /* 0x3f00000017179820 */ /* 0x000fe20000400000 */
[----:B------:R-:W3:Y:S08]  /*bb50*/  MUFU.EX2 R18, R18 ;  /* 0x0000001200127308 */ /* 0x000ef00000000800 */
[----:B------:R-:W4:Y:S08]  /*bb60*/  MUFU.EX2 R19, R19 ;  /* 0x0000001300137308 */ /* 0x000f300000000800 */
[----:B------:R-:W1:Y:S08]  /*bb70*/  MUFU.EX2 R22, R22 ;  /* 0x0000001600167308 */ /* 0x000e700000000800 */
[----:B------:R-:W1:Y:S02]  /*bb80*/  MUFU.EX2 R23, R23 ;  /* 0x0000001700177308 */ /* 0x000e640000000800 */
[----:B-1234-:R-:W-:Y:S05]  /*bb90*/  @!P5 BRA `(.L_x_235) ;  /* 0x000000e80048d947 */ /* 0x01efea0003800000 */
.L_x_434:
[----:B------:R-:W-:Y:S01]  /*bba0*/  @!P0 FMUL R124, R124, 0.5 ;  /* 0x3f0000007c7c8820 */ /* 0x000fe20000400000 */
[--C-:B------:R-:W-:Y:S01]  /*bbb0*/  FFMA2 R128, R132.F32x2.HI_LO, UR37.F32, R0.reuse.F32 ;  /* 0x0000002584807c49 */ /* 0x100fe20009200000 */
[----:B------:R-:W-:Y:S01]  /*bbc0*/  FSETP.GEU.AND P5, PT, R126, -126, PT ;  /* 0xc2fc00007e00780b */ /* 0x000fe20003fae000 */
[----:B------:R-:W-:Y:S01]  /*bbd0*/  @!P4 FMUL R18, R18, R18 ;  /* 0x000000121212c220 */ /* 0x000fe20000400000 */
[--C-:B------:R-:W-:Y:S01]  /*bbe0*/  FFMA2 R130, R134.F32x2.HI_LO, UR37.F32, R0.reuse.F32 ;  /* 0x0000002586827c49 */ /* 0x100fe20009200000 */
[----:B------:R-:W-:Y:S01]  /*bbf0*/  FSETP.GEU.AND P4, PT, R127, -126, PT ;  /* 0xc2fc00007f00780b */ /* 0x000fe20003f8e000 */
[----:B------:R-:W2:Y:S01]  /*bc00*/  MUFU.EX2 R124, R124 ;  /* 0x0000007c007c7308 */ /* 0x000ea20000000800 */
[----:B------:R-:W-:Y:S01]  /*bc10*/  @!P3 FMUL R19, R19, R19 ;  /* 0x000000131313b220 */ /* 0x000fe20000400000 */
[----:B------:R-:W-:Y:S01]  /*bc20*/  FSETP.GEU.AND P3, PT, R128, -126, PT ;  /* 0xc2fc00008000780b */ /* 0x000fe20003f6e000 */
[----:B------:R-:W-:Y:S01]  /*bc30*/  @!P2 FMUL R22, R22, R22 ;  /* 0x000000161616a220 */ /* 0x000fe20000400000 */
[----:B------:R-:W-:Y:S01]  /*bc40*/  @!P1 FMUL R23, R23, R23 ;  /* 0x0000001717179220 */ /* 0x000fe20000400000 */
[----:B------:R-:W-:Y:S01]  /*bc50*/  FSETP.GEU.AND P2, PT, R129, -126, PT ;  /* 0xc2fc00008100780b */ /* 0x000fe20003f4e000 */
[----:B------:R-:W-:Y:S01]  /*bc60*/  @!P6 FMUL R125, R125, 0.5 ;  /* 0x3f0000007d7de820 */ /* 0x000fe20000400000 */
[----:B------:R-:W-:Y:S01]  /*bc70*/  FSETP.GEU.AND P1, PT, R130, -126, PT ;  /* 0xc2fc00008200780b */ /* 0x000fe20003f2e000 */
[--C-:B------:R-:W-:Y:S01]  /*bc80*/  FFMA2 R132, R136.F32x2.HI_LO, UR37.F32, R0.reuse.F32 ;  /* 0x0000002588847c49 */ /* 0x100fe20009200000 */
[----:B------:R-:W-:Y:S01]  /*bc90*/  USHF.R.U32.HI UR4, URZ, 0x15, UR40 ;  /* 0x00000015ff047899 */ /* 0x000fe20008011628 */
[----:B------:R-:W-:Y:S01]  /*bca0*/  @!P5 FMUL R126, R126, 0.5 ;  /* 0x3f0000007e7ed820 */ /* 0x000fe20000400000 */
[--C-:B------:R-:W-:Y:S01]  /*bcb0*/  FFMA2 R134, R138.F32x2.HI_LO, UR37.F32, R0.reuse.F32 ;  /* 0x000000258a867c49 */ /* 0x100fe20009200000 */
[----:B------:R-:W3:Y:S01]  /*bcc0*/  MUFU.EX2 R125, R125 ;  /* 0x0000007d007d7308 */ /* 0x000ee20000000800 */
[----:B------:R-:W-:Y:S01]  /*bcd0*/  @!P4 FMUL R127, R127, 0.5 ;  /* 0x3f0000007f7fc820 */ /* 0x000fe20000400000 */
[--C-:B------:R-:W-:Y:S01]  /*bce0*/  FFMA2 R136, R140.F32x2.HI_LO, UR37.F32, R0.reuse.F32 ;  /* 0x000000258c887c49 */ /* 0x100fe20009200000 */
[----:B-1----:R-:W-:Y:S01]  /*bcf0*/  MOV R3, UR4 ;  /* 0x0000000400037c02 */ /* 0x002fe20008000f00 */
[----:B------:R-:W-:Y:S01]  /*bd00*/  @!P3 FMUL R128, R128, 0.5 ;  /* 0x3f0000008080b820 */ /* 0x000fe20000400000 */
[----:B--2---:R-:W-:Y:S01]  /*bd10*/  @!P0 FMUL R124, R124, R124 ;  /* 0x0000007c7c7c8220 */ /* 0x004fe20000400000 */
[----:B------:R-:W-:Y:S01]  /*bd20*/  FSETP.GEU.AND P0, PT, R131, -126, PT ;  /* 0xc2fc00008300780b */ /* 0x000fe20003f0e000 */
[----:B------:R-:W-:Y:S01]  /*bd30*/  @!P2 FMUL R129, R129, 0.5 ;  /* 0x3f0000008181a820 */ /* 0x000fe20000400000 */
[----:B------:R-:W-:Y:S01]  /*bd40*/  @!P1 FMUL R130, R130, 0.5 ;  /* 0x3f00000082829820 */ /* 0x000fe20000400000 */
[----:B------:R-:W1:Y:S01]  /*bd50*/  MUFU.EX2 R126, R126 ;  /* 0x0000007e007e7308 */ /* 0x000e620000000800 */
[--C-:B------:R-:W-:Y:S01]  /*bd60*/  FFMA2 R138, R142.F32x2.HI_LO, UR37.F32, R0.reuse.F32 ;  /* 0x000000258e8a7c49 */ /* 0x100fe20009200000 */
[----:B------:R-:W-:Y:S01]  /*bd70*/  UISETP.NE.AND UP0, UPT, UR56, URZ, UPT ;  /* 0x000000ff3800728c */ /* 0x000fe2000bf05270 */
[--C-:B------:R-:W-:Y:S01]  /*bd80*/  FFMA2 R140, R144.F32x2.HI_LO, UR37.F32, R0.reuse.F32 ;  /* 0x00000025908c7c49 */ /* 0x100fe20009200000 */
[----:B------:R-:W-:Y:S01]  /*bd90*/  ULOP3.LUT UR55, UR55, 0x1, URZ, 0x3c, !UPT ;  /* 0x0000000137377892 */ /* 0x000fe2000f8e3cff */
[--C-:B------:R-:W-:Y:S01]  /*bda0*/  FFMA2 R142, R146.F32x2.HI_LO, UR37.F32, R0.reuse.F32 ;  /* 0x00000025928e7c49 */ /* 0x100fe20009200000 */
[----:B------:R-:W-:Y:S01]  /*bdb0*/  USEL UR52, UR39, UR52, UP0 ;  /* 0x0000003427347287 */ /* 0x000fe20008000000 */
[--C-:B------:R-:W-:Y:S01]  /*bdc0*/  FFMA2 R144, R148.F32x2.HI_LO, UR37.F32, R0.reuse.F32 ;  /* 0x0000002594907c49 */ /* 0x100fe20009200000 */
[----:B------:R-:W2:Y:S01]  /*bdd0*/  MUFU.EX2 R127, R127 ;  /* 0x0000007f007f7308 */ /* 0x000ea20000000800 */
[----:B---3--:R-:W-:Y:S01]  /*bde0*/  @!P6 FMUL R125, R125, R125 ;  /* 0x0000007d7d7de220 */ /* 0x008fe20000400000 */
[----:B------:R-:W-:Y:S01]  /*bdf0*/  @!P0 FMUL R131, R131, 0.5 ;  /* 0x3f00000083838820 */ /* 0x000fe20000400000 */
[----:B------:R-:W-:Y:S01]  /*be00*/  FSETP.GEU.AND P6, PT, R132, -126, PT ;  /* 0xc2fc00008400780b */ /* 0x000fe20003fce000 */
[--C-:B------:R-:W-:Y:S01]  /*be10*/  FFMA2 R146, R150.F32x2.HI_LO, UR37.F32, R0.reuse.F32 ;  /* 0x0000002596927c49 */ /* 0x100fe20009200000 */
[----:B------:R-:W-:Y:S01]  /*be20*/  USEL UR53, UR53, UR39, UP0 ;  /* 0x0000002735357287 */ /* 0x000fe20008000000 */
[--C-:B------:R-:W-:Y:S01]  /*be30*/  FFMA2 R148, R152.F32x2.HI_LO, UR37.F32, R0.reuse.F32 ;  /* 0x0000002598947c49 */ /* 0x100fe20009200000 */
[----:B------:R-:W-:Y:S01]  /*be40*/  SYNCS.ARRIVE.TRANS64.A1T0 RZ, [UR45], RZ ;  /* 0x000000ffffff79a7 */ /* 0x000fe2000810002d */
[----:B------:R-:W3:Y:S01]  /*be50*/  MUFU.EX2 R128, R128 ;  /* 0x0000008000807308 */ /* 0x000ee20000000800 */
[----:B-1----:R-:W-:Y:S01]  /*be60*/  @!P5 FMUL R126, R126, R126 ;  /* 0x0000007e7e7ed220 */ /* 0x002fe20000400000 */
[----:B------:R-:W-:Y:S01]  /*be70*/  FSETP.GEU.AND P5, PT, R133, -126, PT ;  /* 0xc2fc00008500780b */ /* 0x000fe20003fae000 */
[--C-:B------:R-:W-:Y:S01]  /*be80*/  FFMA2 R154, R154.F32x2.HI_LO, UR37.F32, R0.reuse.F32 ;  /* 0x000000259a9a7c49 */ /* 0x100fe20009200000 */
[----:B------:R-:W-:Y:S01]  /*be90*/  F2FP.BF16.F32.PACK_AB R56, R19, R18 ;  /* 0x000000121338723e */ /* 0x000fe200000010ff */
[--C-:B------:R-:W-:Y:S01]  /*bea0*/  FFMA2 R8, R92.F32x2.HI_LO, UR37.F32, R0.reuse.F32 ;  /* 0x000000255c087c49 */ /* 0x100fe20009200000 */
[----:B------:R-:W-:Y:S01]  /*beb0*/  F2FP.BF16.F32.PACK_AB R57, R23, R22 ;  /* 0x000000161739723e */ /* 0x000fe200000010ff */
[--C-:B------:R-:W-:Y:S01]  /*bec0*/  FFMA2 R6, R94.F32x2.HI_LO, UR37.F32, R0.reuse.F32 ;  /* 0x000000255e067c49 */ /* 0x100fe20009200000 */
[----:B------:R-:W1:Y:S01]  /*bed0*/  MUFU.EX2 R129, R129 ;  /* 0x0000008100817308 */ /* 0x000e620000000800 */
[----:B--2---:R-:W-:Y:S01]  /*bee0*/  @!P4 FMUL R127, R127, R127 ;  /* 0x0000007f7f7fc220 */ /* 0x004fe20000400000 */
[----:B------:R-:W-:Y:S01]  /*bef0*/  FSETP.GEU.AND P4, PT, R134, -126, PT ;  /* 0xc2fc00008600780b */ /* 0x000fe20003f8e000 */
[----:B------:R-:W-:Y:S01]  /*bf00*/  @!P6 FMUL R132, R132, 0.5 ;  /* 0x3f0000008484e820 */ /* 0x000fe20000400000 */
[--C-:B------:R-:W-:Y:S01]  /*bf10*/  FFMA2 R4, R96.F32x2.HI_LO, UR37.F32, R0.reuse.F32 ;  /* 0x0000002560047c49 */ /* 0x100fe20009200000 */
[----:B------:R-:W-:Y:S01]  /*bf20*/  F2FP.BF16.F32.PACK_AB R58, R125, R124 ;  /* 0x0000007c7d3a723e */ /* 0x000fe200000010ff */
[--C-:B------:R-:W-:Y:S01]  /*bf30*/  FFMA2 R10, R98.F32x2.HI_LO, UR37.F32, R0.reuse.F32 ;  /* 0x00000025620a7c49 */ /* 0x100fe20009200000 */
[----:B------:R-:W-:Y:S01]  /*bf40*/  F2FP.BF16.F32.PACK_AB R59, R127, R126 ;  /* 0x0000007e7f3b723e */ /* 0x000fe200000010ff */
[----:B------:R-:W2:Y:S01]  /*bf50*/  MUFU.EX2 R130, R130 ;  /* 0x0000008200827308 */ /* 0x000ea20000000800 */
[----:B---3--:R-:W-:Y:S01]  /*bf60*/  @!P3 FMUL R128, R128, R128 ;  /* 0x000000808080b220 */ /* 0x008fe20000400000 */
[----:B------:R-:W-:Y:S01]  /*bf70*/  FSETP.GEU.AND P3, PT, R135, -126, PT ;  /* 0xc2fc00008700780b */ /* 0x000fe20003f6e000 */
[----:B------:R-:W-:Y:S01]  /*bf80*/  @!P5 FMUL R133, R133, 0.5 ;  /* 0x3f0000008585d820 */ /* 0x000fe20000400000 */
[----:B------:R-:W-:-:S02]  /*bf90*/  FFMA2 R150, R122.F32x2.HI_LO, UR37.F32, R0.F32 ;  /* 0x000000257a967c49 */ /* 0x000fc40009200000 */
[--C-:B------:R-:W-:Y:S02]  /*bfa0*/  FFMA2 R24, R24.F32x2.HI_LO, UR37.F32, R0.reuse.F32 ;  /* 0x0000002518187c49 */ /* 0x100fe40009200000 */
[----:B------:R-:W3:Y:S01]  /*bfb0*/  MUFU.EX2 R131, R131 ;  /* 0x0000008300837308 */ /* 0x000ee20000000800 */
[----:B-1----:R-:W-:Y:S01]  /*bfc0*/  @!P2 FMUL R129, R129, R129 ;  /* 0x000000818181a220 */ /* 0x002fe20000400000 */
[----:B------:R-:W-:Y:S01]  /*bfd0*/  FSETP.GEU.AND P2, PT, R136, -126, PT ;  /* 0xc2fc00008800780b */ /* 0x000fe20003f4e000 */
[----:B------:R-:W-:Y:S01]  /*bfe0*/  @!P4 FMUL R134, R134, 0.5 ;  /* 0x3f0000008686c820 */ /* 0x000fe20000400000 */
[--C-:B------:R-:W-:Y:S02]  /*bff0*/  FFMA2 R26, R26.F32x2.HI_LO, UR37.F32, R0.reuse.F32 ;  /* 0x000000251a1a7c49 */ /* 0x100fe40009200000 */
[--C-:B------:R-:W-:Y:S02]  /*c000*/  FFMA2 R28, R28.F32x2.HI_LO, UR37.F32, R0.reuse.F32 ;  /* 0x000000251c1c7c49 */ /* 0x100fe40009200000 */
[----:B------:R-:W-:Y:S01]  /*c010*/  @!P3 FMUL R135, R135, 0.5 ;  /* 0x3f0000008787b820 */ /* 0x000fe20000400000 */
[----:B--2---:R-:W-:Y:S01]  /*c020*/  @!P1 FMUL R130, R130, R130 ;  /* 0x0000008282829220 */ /* 0x004fe20000400000 */
[----:B------:R-:W-:Y:S01]  /*c030*/  FSETP.GEU.AND P1, PT, R137, -126, PT ;  /* 0xc2fc00008900780b */ /* 0x000fe20003f2e000 */
[----:B------:R-:W1:Y:S01]  /*c040*/  MUFU.EX2 R132, R132 ;  /* 0x0000008400847308 */ /* 0x000e620000000800 */
[----:B------:R-:W-:-:S02]  /*c050*/  FFMA2 R30, R30.F32x2.HI_LO, UR37.F32, R0.F32 ;  /* 0x000000251e1e7c49 */ /* 0x000fc40009200000 */
[--C-:B------:R-:W-:Y:S02]  /*c060*/  FFMA2 R32, R32.F32x2.HI_LO, UR37.F32, R0.reuse.F32 ;  /* 0x0000002520207c49 */ /* 0x100fe40009200000 */
[----:B------:R-:W-:Y:S01]  /*c070*/  @!P2 FMUL R136, R136, 0.5 ;  /* 0x3f0000008888a820 */ /* 0x000fe20000400000 */
[----:B---3--:R-:W-:Y:S01]  /*c080*/  @!P0 FMUL R131, R131, R131 ;  /* 0x0000008383838220 */ /* 0x008fe20000400000 */
[----:B------:R-:W-:Y:S01]  /*c090*/  FSETP.GEU.AND P0, PT, R138, -126, PT ;  /* 0xc2fc00008a00780b */ /* 0x000fe20003f0e000 */
[----:B------:R-:W2:Y:S01]  /*c0a0*/  MUFU.EX2 R133, R133 ;  /* 0x0000008500857308 */ /* 0x000ea20000000800 */
[--C-:B------:R-:W-:Y:S02]  /*c0b0*/  FFMA2 R34, R34.F32x2.HI_LO, UR37.F32, R0.reuse.F32 ;  /* 0x0000002522227c49 */ /* 0x100fe40009200000 */
[--C-:B------:R-:W-:Y:S02]  /*c0c0*/  FFMA2 R36, R36.F32x2.HI_LO, UR37.F32, R0.reuse.F32 ;  /* 0x0000002524247c49 */ /* 0x100fe40009200000 */
[----:B------:R-:W-:Y:S01]  /*c0d0*/  @!P1 FMUL R137, R137, 0.5 ;  /* 0x3f00000089899820 */ /* 0x000fe20000400000 */
[----:B------:R-:W-:-:S02]  /*c0e0*/  FFMA2 R38, R38.F32x2.HI_LO, UR37.F32, R0.F32 ;  /* 0x0000002526267c49 */ /* 0x000fc40009200000 */
[----:B------:R-:W3:Y:S01]  /*c0f0*/  MUFU.EX2 R134, R134 ;  /* 0x0000008600867308 */ /* 0x000ee20000000800 */
[----:B-1----:R-:W-:Y:S01]  /*c100*/  @!P6 FMUL R132, R132, R132 ;  /* 0x000000848484e220 */ /* 0x002fe20000400000 */
[----:B------:R-:W-:Y:S01]  /*c110*/  FSETP.GEU.AND P6, PT, R139, -126, PT ;  /* 0xc2fc00008b00780b */ /* 0x000fe20003fce000 */
[--C-:B------:R-:W-:Y:S02]  /*c120*/  FFMA2 R40, R40.F32x2.HI_LO, UR37.F32, R0.reuse.F32 ;  /* 0x0000002528287c49 */ /* 0x100fe40009200000 */
[----:B------:R-:W-:Y:S01]  /*c130*/  @!P0 FMUL R138, R138, 0.5 ;  /* 0x3f0000008a8a8820 */ /* 0x000fe20000400000 */
[--C-:B------:R-:W-:Y:S02]  /*c140*/  FFMA2 R42, R42.F32x2.HI_LO, UR37.F32, R0.reuse.F32 ;  /* 0x000000252a2a7c49 */ /* 0x100fe40009200000 */
[----:B------:R-:W1:Y:S01]  /*c150*/  MUFU.EX2 R135, R135 ;  /* 0x0000008700877308 */ /* 0x000e620000000800 */
[----:B--2---:R-:W-:Y:S01]  /*c160*/  @!P5 FMUL R133, R133, R133 ;  /* 0x000000858585d220 */ /* 0x004fe20000400000 */
[----:B------:R-:W-:Y:S01]  /*c170*/  FSETP.GEU.AND P5, PT, R140, -126, PT ;  /* 0xc2fc00008c00780b */ /* 0x000fe20003fae000 */
[----:B------:R-:W-:-:S02]  /*c180*/  FFMA2 R44, R44.F32x2.HI_LO, UR37.F32, R0.F32 ;  /* 0x000000252c2c7c49 */ /* 0x000fc40009200000 */
[--C-:B------:R-:W-:Y:S02]  /*c190*/  FFMA2 R46, R46.F32x2.HI_LO, UR37.F32, R0.reuse.F32 ;  /* 0x000000252e2e7c49 */ /* 0x100fe40009200000 */
[----:B------:R-:W-:Y:S01]  /*c1a0*/  @!P6 FMUL R139, R139, 0.5 ;  /* 0x3f0000008b8be820 */ /* 0x000fe20000400000 */
[----:B------:R-:W2:Y:S01]  /*c1b0*/  MUFU.EX2 R136, R136 ;  /* 0x0000008800887308 */ /* 0x000ea20000000800 */
[----:B---3--:R-:W-:Y:S01]  /*c1c0*/  @!P4 FMUL R134, R134, R134 ;  /* 0x000000868686c220 */ /* 0x008fe20000400000 */
[----:B------:R-:W-:Y:S01]  /*c1d0*/  FSETP.GEU.AND P4, PT, R141, -126, PT ;  /* 0xc2fc00008d00780b */ /* 0x000fe20003f8e000 */
[--C-:B------:R-:W-:Y:S02]  /*c1e0*/  FFMA2 R48, R48.F32x2.HI_LO, UR37.F32, R0.reuse.F32 ;  /* 0x0000002530307c49 */ /* 0x100fe40009200000 */
[--C-:B------:R-:W-:Y:S02]  /*c1f0*/  FFMA2 R50, R50.F32x2.HI_LO, UR37.F32, R0.reuse.F32 ;  /* 0x0000002532327c49 */ /* 0x100fe40009200000 */
[----:B------:R-:W-:Y:S01]  /*c200*/  @!P5 FMUL R140, R140, 0.5 ;  /* 0x3f0000008c8cd820 */ /* 0x000fe20000400000 */
[----:B------:R-:W3:Y:S01]  /*c210*/  MUFU.EX2 R137, R137 ;  /* 0x0000008900897308 */ /* 0x000ee20000000800 */
[----:B-1----:R-:W-:Y:S01]  /*c220*/  @!P3 FMUL R135, R135, R135 ;  /* 0x000000878787b220 */ /* 0x002fe20000400000 */
[----:B------:R-:W-:Y:S01]  /*c230*/  FSETP.GEU.AND P3, PT, R142, -126, PT ;  /* 0xc2fc00008e00780b */ /* 0x000fe20003f6e000 */
[----:B------:R-:W-:-:S02]  /*c240*/  FFMA2 R52, R52.F32x2.HI_LO, UR37.F32, R0.F32 ;  /* 0x0000002534347c49 */ /* 0x000fc40009200000 */
[--C-:B------:R-:W-:Y:S02]  /*c250*/  FFMA2 R54, R54.F32x2.HI_LO, UR37.F32, R0.reuse.F32 ;  /* 0x0000002536367c49 */ /* 0x100fe40009200000 */
[----:B------:R-:W-:Y:S01]  /*c260*/  @!P4 FMUL R141, R141, 0.5 ;  /* 0x3f0000008d8dc820 */ /* 0x000fe20000400000 */
[----:B------:R-:W1:Y:S01]  /*c270*/  MUFU.EX2 R138, R138 ;  /* 0x0000008a008a7308 */ /* 0x000e620000000800 */
[----:B--2---:R-:W-:Y:S01]  /*c280*/  @!P2 FMUL R136, R136, R136 ;  /* 0x000000888888a220 */ /* 0x004fe20000400000 */
[----:B------:R-:W-:Y:S01]  /*c290*/  FSETP.GEU.AND P2, PT, R143, -126, PT ;  /* 0xc2fc00008f00780b */ /* 0x000fe20003f4e000 */
[--C-:B------:R-:W-:Y:S02]  /*c2a0*/  FFMA2 R60, R60.F32x2.HI_LO, UR37.F32, R0.reuse.F32 ;  /* 0x000000253c3c7c49 */ /* 0x100fe40009200000 */
[--C-:B------:R-:W-:Y:S02]  /*c2b0*/  FFMA2 R62, R62.F32x2.HI_LO, UR37.F32, R0.reuse.F32 ;  /* 0x000000253e3e7c49 */ /* 0x100fe40009200000 */
[----:B------:R-:W-:Y:S01]  /*c2c0*/  @!P3 FMUL R142, R142, 0.5 ;  /* 0x3f0000008e8eb820 */ /* 0x000fe20000400000 */
[----:B------:R-:W2:Y:S01]  /*c2d0*/  MUFU.EX2 R139, R139 ;  /* 0x0000008b008b7308 */ /* 0x000ea20000000800 */
[----:B---3--:R-:W-:Y:S01]  /*c2e0*/  @!P1 FMUL R137, R137, R137 ;  /* 0x0000008989899220 */ /* 0x008fe20000400000 */
[----:B------:R-:W-:Y:S01]  /*c2f0*/  FSETP.GEU.AND P1, PT, R144, -126, PT ;  /* 0xc2fc00009000780b */ /* 0x000fe20003f2e000 */
[----:B------:R-:W-:-:S02]  /*c300*/  FFMA2 R64, R64.F32x2.HI_LO, UR37.F32, R0.F32 ;  /* 0x0000002540407c49 */ /* 0x000fc40009200000 */
[--C-:B------:R-:W-:Y:S02]  /*c310*/  FFMA2 R66, R66.F32x2.HI_LO, UR37.F32, R0.reuse.F32 ;  /* 0x0000002542427c49 */ /* 0x100fe40009200000 */
[----:B------:R-:W-:Y:S01]  /*c320*/  @!P2 FMUL R143, R143, 0.5 ;  /* 0x3f0000008f8fa820 */ /* 0x000fe20000400000 */
[----:B------:R-:W3:Y:S01]  /*c330*/  MUFU.EX2 R140, R140 ;  /* 0x0000008c008c7308 */ /* 0x000ee20000000800 */
[----:B-1----:R-:W-:Y:S01]  /*c340*/  @!P0 FMUL R138, R138, R138 ;  /* 0x0000008a8a8a8220 */ /* 0x002fe20000400000 */
[----:B------:R-:W-:Y:S01]  /*c350*/  FSETP.GEU.AND P0, PT, R145, -126, PT ;  /* 0xc2fc00009100780b */ /* 0x000fe20003f0e000 */
[--C-:B------:R-:W-:Y:S02]  /*c360*/  FFMA2 R68, R68.F32x2.HI_LO, UR37.F32, R0.reuse.F32 ;  /* 0x0000002544447c49 */ /* 0x100fe40009200000 */
[--C-:B------:R-:W-:Y:S02]  /*c370*/  FFMA2 R70, R70.F32x2.HI_LO, UR37.F32, R0.reuse.F32 ;  /* 0x0000002546467c49 */ /* 0x100fe40009200000 */
[----:B------:R-:W-:Y:S01]  /*c380*/  @!P1 FMUL R144, R144, 0.5 ;  /* 0x3f00000090909820 */ /* 0x000fe20000400000 */
        /* <DEDUP_REMOVED lines=22> */
[----:B------:R-:W-:Y:S02]  /*c4f0*/  FFMA2 R86, R86.F32x2.HI_LO, UR37.F32, R0.F32 ;  /* 0x0000002556567c49 */ /* 0x000fe40009200000 */
[----:B------:R-:W-:Y:S01]  /*c500*/  @!P4 FMUL R148, R148, 0.5 ;  /* 0x3f0000009494c820 */ /* 0x000fe20000400000 */
[----:B------:R-:W2:Y:S01]  /*c510*/  MUFU.EX2 R145, R145 ;  /* 0x0000009100917308 */ /* 0x000ea20000000800 */
[----:B---3--:R-:W-:Y:S01]  /*c520*/  @!P2 FMUL R143, R143, R143 ;  /* 0x0000008f8f8fa220 */ /* 0x008fe20000400000 */
[----:B------:R-:W-:-:S05]  /*c530*/  FSETP.GEU.AND P2, PT, R154, -126, PT ;  /* 0xc2fc00009a00780b */ /* 0x000fca0003f4e000 */
[----:B------:R-:W-:Y:S01]  /*c540*/  @!P3 FMUL R149, R149, 0.5 ;  /* 0x3f0000009595b820 */ /* 0x000fe20000400000 */
[----:B------:R-:W3:Y:S01]  /*c550*/  MUFU.EX2 R146, R146 ;  /* 0x0000009200927308 */ /* 0x000ee20000000800 */
[----:B-1----:R-:W-:Y:S01]  /*c560*/  @!P1 FMUL R144, R144, R144 ;  /* 0x0000009090909220 */ /* 0x002fe20000400000 */
[----:B------:R-:W-:-:S05]  /*c570*/  FSETP.GEU.AND P1, PT, R155, -126, PT ;  /* 0xc2fc00009b00780b */ /* 0x000fca0003f2e000 */
[----:B------:R-:W-:Y:S01]  /*c580*/  @!P2 FMUL R154, R154, 0.5 ;  /* 0x3f0000009a9aa820 */ /* 0x000fe20000400000 */
[----:B------:R-:W1:Y:S01]  /*c590*/  MUFU.EX2 R147, R147 ;  /* 0x0000009300937308 */ /* 0x000e620000000800 */
[----:B--2---:R-:W-:Y:S01]  /*c5a0*/  @!P0 FMUL R145, R145, R145 ;  /* 0x0000009191918220 */ /* 0x004fe20000400000 */
[----:B------:R-:W-:-:S05]  /*c5b0*/  FSETP.GEU.AND P0, PT, R8, -126, PT ;  /* 0xc2fc00000800780b */ /* 0x000fca0003f0e000 */
        /* <DEDUP_REMOVED lines=21> */
[----:B------:R1:W4:Y:S01]  /*c710*/  MUFU.EX2 R95, R9 ;  /* 0x00000009005f7308 */ /* 0x0003220000000800 */
[----:B--2---:R-:W-:Y:S01]  /*c720*/  @!P1 FMUL R93, R93, R93 ;  /* 0x0000005d5d5d9220 */ /* 0x004fe20000400000 */
[----:B------:R-:W-:-:S05]  /*c730*/  FSETP.GEU.AND P1, PT, R10, -126, PT ;  /* 0xc2fc00000a00780b */ /* 0x000fca0003f2e000 */
[----:B------:R-:W-:Y:S01]  /*c740*/  @!P2 FMUL R5, R5, 0.5 ;  /* 0x3f0000000505a820 */ /* 0x000fe20000400000 */
[----:B------:R-:W2:Y:S01]  /*c750*/  MUFU.EX2 R96, R6 ;  /* 0x0000000600607308 */ /* 0x000ea20000000800 */
[----:B---3--:R-:W-:Y:S01]  /*c760*/  @!P0 FMUL R94, R94, R94 ;  /* 0x0000005e5e5e8220 */ /* 0x008fe20000400000 */
[----:B------:R-:W-:-:S05]  /*c770*/  FSETP.GEU.AND P0, PT, R11, -126, PT ;  /* 0xc2fc00000b00780b */ /* 0x000fca0003f0e000 */
[----:B------:R-:W-:Y:S01]  /*c780*/  @!P1 FMUL R10, R10, 0.5 ;  /* 0x3f0000000a0a9820 */ /* 0x000fe20000400000 */
[----:B------:R3:W5:Y:S01]  /*c790*/  MUFU.EX2 R97, R7 ;  /* 0x0000000700617308 */ /* 0x0007620000000800 */
[----:B-1----:R-:W-:Y:S02]  /*c7a0*/  FFMA2 R8, R100.F32x2.HI_LO, UR37.F32, R0.F32 ;  /* 0x0000002564087c49 */ /* 0x002fe40009200000 */
[----:B----4-:R-:W-:-:S03]  /*c7b0*/  @!P6 FMUL R95, R95, R95 ;  /* 0x0000005f5f5fe220 */ /* 0x010fc60000400000 */
[----:B------:R-:W-:Y:S01]  /*c7c0*/  FSETP.GEU.AND P6, PT, R8, -126, PT ;  /* 0xc2fc00000800780b */ /* 0x000fe20003fce000 */
[----:B------:R-:W-:Y:S01]  /*c7d0*/  @!P0 FMUL R11, R11, 0.5 ;  /* 0x3f0000000b0b8820 */ /* 0x000fe20000400000 */
[----:B------:R-:W1:Y:S01]  /*c7e0*/  MUFU.EX2 R98, R4 ;  /* 0x0000000400627308 */ /* 0x000e620000000800 */
[----:B--2---:R-:W-:Y:S01]  /*c7f0*/  @!P5 FMUL R96, R96, R96 ;  /* 0x000000606060d220 */ /* 0x004fe20000400000 */
[----:B------:R-:W-:-:S06]  /*c800*/  FSETP.GEU.AND P5, PT, R9, -126, PT ;  /* 0xc2fc00000900780b */ /* 0x000fcc0003fae000 */
[----:B------:R2:W4:Y:S01]  /*c810*/  MUFU.EX2 R99, R5 ;  /* 0x0000000500637308 */ /* 0x0005220000000800 */
[----:B---3--:R-:W-:Y:S02]  /*c820*/  FFMA2 R6, R102.F32x2.HI_LO, UR37.F32, R0.F32 ;  /* 0x0000002566067c49 */ /* 0x008fe40009200000 */
[----:B-----5:R-:W-:Y:S01]  /*c830*/  @!P4 FMUL R97, R97, R97 ;  /* 0x000000616161c220 */ /* 0x020fe20000400000 */
[----:B------:R-:W-:Y:S02]  /*c840*/  @!P6 FMUL R8, R8, 0.5 ;  /* 0x3f0000000808e820 */ /* 0x000fe40000400000 */
[----:B------:R-:W-:Y:S01]  /*c850*/  FSETP.GEU.AND P4, PT, R6, -126, PT ;  /* 0xc2fc00000600780b */ /* 0x000fe20003f8e000 */
[----:B------:R-:W-:Y:S01]  /*c860*/  @!P5 FMUL R9, R9, 0.5 ;  /* 0x3f0000000909d820 */ /* 0x000fe20000400000 */
[----:B------:R-:W3:Y:S01]  /*c870*/  MUFU.EX2 R100, R10 ;  /* 0x0000000a00647308 */ /* 0x000ee20000000800 */
[----:B-1----:R-:W-:Y:S01]  /*c880*/  @!P3 FMUL R98, R98, R98 ;  /* 0x000000626262b220 */ /* 0x002fe20000400000 */
[----:B------:R-:W-:-:S06]  /*c890*/  FSETP.GEU.AND P3, PT, R7, -126, PT ;  /* 0xc2fc00000700780b */ /* 0x000fcc0003f6e000 */
[----:B------:R1:W5:Y:S01]  /*c8a0*/  MUFU.EX2 R101, R11 ;  /* 0x0000000b00657308 */ /* 0x0003620000000800 */
[----:B--2---:R-:W-:Y:S02]  /*c8b0*/  FFMA2 R4, R104.F32x2.HI_LO, UR37.F32, R0.F32 ;  /* 0x0000002568047c49 */ /* 0x004fe40009200000 */
[----:B----4-:R-:W-:Y:S01]  /*c8c0*/  @!P2 FMUL R99, R99, R99 ;  /* 0x000000636363a220 */ /* 0x010fe20000400000 */
[----:B------:R-:W-:Y:S02]  /*c8d0*/  @!P4 FMUL R6, R6, 0.5 ;  /* 0x3f0000000606c820 */ /* 0x000fe40000400000 */
[----:B------:R-:W-:Y:S01]  /*c8e0*/  FSETP.GEU.AND P2, PT, R4, -126, PT ;  /* 0xc2fc00000400780b */ /* 0x000fe20003f4e000 */
[----:B------:R-:W-:Y:S01]  /*c8f0*/  @!P3 FMUL R7, R7, 0.5 ;  /* 0x3f0000000707b820 */ /* 0x000fe20000400000 */
[----:B------:R-:W2:Y:S01]  /*c900*/  MUFU.EX2 R102, R8 ;  /* 0x0000000800667308 */ /* 0x000ea20000000800 */
[----:B---3--:R-:W-:Y:S01]  /*c910*/  @!P1 FMUL R100, R100, R100 ;  /* 0x0000006464649220 */ /* 0x008fe20000400000 */
[----:B------:R-:W-:-:S06]  /*c920*/  FSETP.GEU.AND P1, PT, R5, -126, PT ;  /* 0xc2fc00000500780b */ /* 0x000fcc0003f2e000 */
[----:B------:R3:W4:Y:S01]  /*c930*/  MUFU.EX2 R103, R9 ;  /* 0x0000000900677308 */ /* 0x0007220000000800 */
[----:B-1----:R-:W-:Y:S02]  /*c940*/  FFMA2 R10, R106.F32x2.HI_LO, UR37.F32, R0.F32 ;  /* 0x000000256a0a7c49 */ /* 0x002fe40009200000 */
[----:B-----5:R-:W-:Y:S01]  /*c950*/  @!P0 FMUL R101, R101, R101 ;  /* 0x0000006565658220 */ /* 0x020fe20000400000 */
[----:B------:R-:W-:Y:S02]  /*c960*/  @!P2 FMUL R4, R4, 0.5 ;  /* 0x3f0000000404a820 */ /* 0x000fe40000400000 */
[----:B------:R-:W-:Y:S01]  /*c970*/  FSETP.GEU.AND P0, PT, R10, -126, PT ;  /* 0xc2fc00000a00780b */ /* 0x000fe20003f0e000 */
[----:B------:R-:W-:Y:S01]  /*c980*/  @!P1 FMUL R5, R5, 0.5 ;  /* 0x3f00000005059820 */ /* 0x000fe20000400000 */
[----:B------:R-:W1:Y:S01]  /*c990*/  MUFU.EX2 R104, R6 ;  /* 0x0000000600687308 */ /* 0x000e620000000800 */
[----:B--2---:R-:W-:Y:S01]  /*c9a0*/  @!P6 FMUL R102, R102, R102 ;  /* 0x000000666666e220 */ /* 0x004fe20000400000 */
[----:B------:R-:W-:-:S06]  /*c9b0*/  FSETP.GEU.AND P6, PT, R11, -126, PT ;  /* 0xc2fc00000b00780b */ /* 0x000fcc0003fce000 */
[----:B------:R2:W5:Y:S01]  /*c9c0*/  MUFU.EX2 R105, R7 ;  /* 0x0000000700697308 */ /* 0x0005620000000800 */
[----:B---3--:R-:W-:Y:S02]  /*c9d0*/  FFMA2 R8, R108.F32x2.HI_LO, UR37.F32, R0.F32 ;  /* 0x000000256c087c49 */ /* 0x008fe40009200000 */
[----:B------:R-:W-:Y:S01]  /*c9e0*/  @!P0 FMUL R10, R10, 0.5 ;  /* 0x3f0000000a0a8820 */ /* 0x000fe20000400000 */
[----:B----4-:R-:W-:Y:S02]  /*c9f0*/  @!P5 FMUL R103, R103, R103 ;  /* 0x000000676767d220 */ /* 0x010fe40000400000 */
[----:B------:R-:W-:Y:S01]  /*ca00*/  FSETP.GEU.AND P5, PT, R8, -126, PT ;  /* 0xc2fc00000800780b */ /* 0x000fe20003fae000 */
[----:B------:R-:W-:Y:S01]  /*ca10*/  @!P6 FMUL R11, R11, 0.5 ;  /* 0x3f0000000b0be820 */ /* 0x000fe20000400000 */
[----:B------:R-:W3:Y:S01]  /*ca20*/  MUFU.EX2 R106, R4 ;  /* 0x00000004006a7308 */ /* 0x000ee20000000800 */
[----:B-1----:R-:W-:Y:S01]  /*ca30*/  @!P4 FMUL R104, R104, R104 ;  /* 0x000000686868c220 */ /* 0x002fe20000400000 */
[----:B------:R-:W-:-:S06]  /*ca40*/  FSETP.GEU.AND P4, PT, R9, -126, PT ;  /* 0xc2fc00000900780b */ /* 0x000fcc0003f8e000 */
[----:B------:R1:W4:Y:S01]  /*ca50*/  MUFU.EX2 R107, R5 ;  /* 0x00000005006b7308 */ /* 0x0003220000000800 */
[----:B--2---:R-:W-:Y:S02]  /*ca60*/  FFMA2 R6, R110.F32x2.HI_LO, UR37.F32, R0.F32 ;  /* 0x000000256e067c49 */ /* 0x004fe40009200000 */
[----:B-----5:R-:W-:Y:S01]  /*ca70*/  @!P3 FMUL R105, R105, R105 ;  /* 0x000000696969b220 */ /* 0x020fe20000400000 */
[----:B------:R-:W-:Y:S02]  /*ca80*/  @!P5 FMUL R8, R8, 0.5 ;  /* 0x3f0000000808d820 */ /* 0x000fe40000400000 */
[----:B------:R-:W-:Y:S01]  /*ca90*/  FSETP.GEU.AND P3, PT, R6, -126, PT ;  /* 0xc2fc00000600780b */ /* 0x000fe20003f6e000 */
[----:B------:R-:W-:Y:S01]  /*caa0*/  @!P4 FMUL R9, R9, 0.5 ;  /* 0x3f0000000909c820 */ /* 0x000fe20000400000 */
[----:B------:R-:W2:Y:S01]  /*cab0*/  MUFU.EX2 R108, R10 ;  /* 0x0000000a006c7308 */ /* 0x000ea20000000800 */
[----:B---3--:R-:W-:Y:S01]  /*cac0*/  @!P2 FMUL R106, R106, R106 ;  /* 0x0000006a6a6aa220 */ /* 0x008fe20000400000 */
[----:B------:R-:W-:-:S06]  /*cad0*/  FSETP.GEU.AND P2, PT, R7, -126, PT ;  /* 0xc2fc00000700780b */ /* 0x000fcc0003f4e000 */
[----:B------:R3:W5:Y:S01]  /*cae0*/  MUFU.EX2 R109, R11 ;  /* 0x0000000b006d7308 */ /* 0x0007620000000800 */
[----:B-1----:R-:W-:Y:S02]  /*caf0*/  FFMA2 R4, R112.F32x2.HI_LO, UR37.F32, R0.F32 ;  /* 0x0000002570047c49 */ /* 0x002fe40009200000 */
[----:B----4-:R-:W-:Y:S01]  /*cb00*/  @!P1 FMUL R107, R107, R107 ;  /* 0x0000006b6b6b9220 */ /* 0x010fe20000400000 */
[----:B------:R-:W-:Y:S02]  /*cb10*/  @!P3 FMUL R6, R6, 0.5 ;  /* 0x3f0000000606b820 */ /* 0x000fe40000400000 */
[----:B------:R-:W-:Y:S01]  /*cb20*/  FSETP.GEU.AND P1, PT, R4, -126, PT ;  /* 0xc2fc00000400780b */ /* 0x000fe20003f2e000 */
[----:B------:R-:W-:Y:S01]  /*cb30*/  @!P2 FMUL R7, R7, 0.5 ;  /* 0x3f0000000707a820 */ /* 0x000fe20000400000 */
[----:B------:R-:W1:Y:S01]  /*cb40*/  MUFU.EX2 R110, R8 ;  /* 0x00000008006e7308 */ /* 0x000e620000000800 */
[----:B--2---:R-:W-:Y:S01]  /*cb50*/  @!P0 FMUL R108, R108, R108 ;  /* 0x0000006c6c6c8220 */ /* 0x004fe20000400000 */
[----:B------:R-:W-:-:S06]  /*cb60*/  FSETP.GEU.AND P0, PT, R5, -126, PT ;  /* 0xc2fc00000500780b */ /* 0x000fcc0003f0e000 */
[----:B------:R2:W4:Y:S01]  /*cb70*/  MUFU.EX2 R111, R9 ;  /* 0x00000009006f7308 */ /* 0x0005220000000800 */
[----:B---3--:R-:W-:Y:S02]  /*cb80*/  FFMA2 R10, R114.F32x2.HI_LO, UR37.F32, R0.F32 ;  /* 0x00000025720a7c49 */ /* 0x008fe40009200000 */
[----:B------:R-:W-:Y:S01]  /*cb90*/  @!P1 FMUL R4, R4, 0.5 ;  /* 0x3f00000004049820 */ /* 0x000fe20000400000 */
[----:B-----5:R-:W-:Y:S02]  /*cba0*/  @!P6 FMUL R109, R109, R109 ;  /* 0x0000006d6d6de220 */ /* 0x020fe40000400000 */
        /* <DEDUP_REMOVED lines=23> */
[----:B------:R-:W2:Y:S01]  /*cd20*/  MUFU.EX2 R118, R8 ;  /* 0x0000000800767308 */ /* 0x000ea20000000800 */
[----:B---3--:R-:W-:Y:S02]  /*cd30*/  FFMA2 R4, R120.F32x2.HI_LO, UR37.F32, R0.F32 ;  /* 0x0000002578047c49 */ /* 0x008fe40009200000 */
[----:B----4-:R-:W-:Y:S01]  /*cd40*/  @!P0 FMUL R115, R115, R115 ;  /* 0x0000007373738220 */ /* 0x010fe20000400000 */
[----:B------:R-:W-:Y:S02]  /*cd50*/  @!P2 FMUL R6, R6, 0.5 ;  /* 0x3f0000000606a820 */ /* 0x000fe40000400000 */
[----:B------:R-:W-:Y:S01]  /*cd60*/  FSETP.GEU.AND P0, PT, R4, -126, PT ;  /* 0xc2fc00000400780b */ /* 0x000fe20003f0e000 */
[----:B------:R-:W-:Y:S01]  /*cd70*/  @!P1 FMUL R7, R7, 0.5 ;  /* 0x3f00000007079820 */ /* 0x000fe20000400000 */
[----:B------:R-:W3:Y:S01]  /*cd80*/  MUFU.EX2 R116, R10 ;  /* 0x0000000a00747308 */ /* 0x000ee20000000800 */
[----:B-1----:R-:W-:Y:S01]  /*cd90*/  @!P5 FMUL R117, R117, R117 ;  /* 0x000000757575d220 */ /* 0x002fe20000400000 */
[----:B------:R-:W-:-:S06]  /*cda0*/  FSETP.GEU.AND P5, PT, R150, -126, PT ;  /* 0xc2fc00009600780b */ /* 0x000fcc0003fae000 */
[----:B------:R-:W1:Y:S01]  /*cdb0*/  MUFU.EX2 R119, R9 ;  /* 0x0000000900777308 */ /* 0x000e620000000800 */
[----:B--2---:R-:W-:Y:S01]  /*cdc0*/  @!P4 FMUL R118, R118, R118 ;  /* 0x000000767676c220 */ /* 0x004fe20000400000 */
[----:B------:R-:W-:Y:S01]  /*cdd0*/  FSETP.GEU.AND P4, PT, R151, -126, PT ;  /* 0xc2fc00009700780b */ /* 0x000fe20003f8e000 */
[----:B------:R-:W-:-:S04]  /*cde0*/  @!P0 FMUL R4, R4, 0.5 ;  /* 0x3f00000004048820 */ /* 0x000fc80000400000 */
        /* <DEDUP_REMOVED lines=39> */
[----:B------:R-:W-:-:S04]  /*d060*/  FSETP.GEU.AND P2, PT, R32, -126, PT ;  /* 0xc2fc00002000780b */ /* 0x000fc80003f4e000 */
[----:B------:R-:W-:Y:S01]  /*d070*/  F2FP.BF16.F32.PACK_AB R24, R153, R152 ;  /* 0x000000989918723e */ /* 0x000fe200000010ff */
[----:B------:R-:W-:Y:S01]  /*d080*/  @!P3 FMUL R31, R31, 0.5 ;  /* 0x3f0000001f1fb820 */ /* 0x000fe20000400000 */
[----:B------:R-:W3:Y:S01]  /*d090*/  MUFU.EX2 R158, R28 ;  /* 0x0000001c009e7308 */ /* 0x000ee20000000800 */
[----:B-1----:R-:W-:Y:S01]  /*d0a0*/  @!P1 FMUL R154, R154, R154 ;  /* 0x0000009a9a9a9220 */ /* 0x002fe20000400000 */
[----:B------:R-:W-:-:S05]  /*d0b0*/  FSETP.GEU.AND P1, PT, R33, -126, PT ;  /* 0xc2fc00002100780b */ /* 0x000fca0003f2e000 */
[----:B------:R-:W-:Y:S01]  /*d0c0*/  @!P2 FMUL R32, R32, 0.5 ;  /* 0x3f0000002020a820 */ /* 0x000fe20000400000 */
[----:B------:R-:W1:Y:S01]  /*d0d0*/  MUFU.EX2 R159, R29 ;  /* 0x0000001d009f7308 */ /* 0x000e620000000800 */
[----:B--2---:R-:W-:Y:S01]  /*d0e0*/  @!P0 FMUL R155, R155, R155 ;  /* 0x0000009b9b9b8220 */ /* 0x004fe20000400000 */
[----:B------:R-:W-:-:S04]  /*d0f0*/  FSETP.GEU.AND P0, PT, R34, -126, PT ;  /* 0xc2fc00002200780b */ /* 0x000fc80003f0e000 */
[----:B------:R-:W-:Y:S01]  /*d100*/  F2FP.BF16.F32.PACK_AB R25, R155, R154 ;  /* 0x0000009a9b19723e */ /* 0x000fe200000010ff */
[----:B------:R-:W-:Y:S01]  /*d110*/  @!P1 FMUL R33, R33, 0.5 ;  /* 0x3f00000021219820 */ /* 0x000fe20000400000 */
[----:B------:R-:W2:Y:S01]  /*d120*/  MUFU.EX2 R160, R30 ;  /* 0x0000001e00a07308 */ /* 0x000ea20000000800 */
[----:B---3--:R-:W-:Y:S01]  /*d130*/  @!P6 FMUL R158, R158, R158 ;  /* 0x0000009e9e9ee220 */ /* 0x008fe20000400000 */
[----:B------:R-:W-:-:S05]  /*d140*/  FSETP.GEU.AND P6, PT, R35, -126, PT ;  /* 0xc2fc00002300780b */ /* 0x000fca0003fce000 */
[----:B------:R-:W-:Y:S01]  /*d150*/  @!P0 FMUL R34, R34, 0.5 ;  /* 0x3f00000022228820 */ /* 0x000fe20000400000 */
[----:B------:R-:W3:Y:S01]  /*d160*/  MUFU.EX2 R161, R31 ;  /* 0x0000001f00a17308 */ /* 0x000ee20000000800 */
[----:B-1----:R-:W-:Y:S01]  /*d170*/  @!P5 FMUL R159, R159, R159 ;  /* 0x0000009f9f9fd220 */ /* 0x002fe20000400000 */
[----:B------:R-:W-:-:S04]  /*d180*/  FSETP.GEU.AND P5, PT, R36, -126, PT ;  /* 0xc2fc00002400780b */ /* 0x000fc80003fae000 */
[----:B------:R-:W-:Y:S01]  /*d190*/  F2FP.BF16.F32.PACK_AB R26, R159, R158 ;  /* 0x0000009e9f1a723e */ /* 0x000fe200000010ff */
        /* <DEDUP_REMOVED lines=120> */
[----:B------:R-:W-:Y:S02]  /*d920*/  FSETP.GEU.AND P6, PT, R67, -126, PT ;  /* 0xc2fc00004300780b */ /* 0x000fe40003fce000 */
[----:B------:R-:W-:-:S03]  /*d930*/  F2FP.BF16.F32.PACK_AB R60, R129, R128 ;  /* 0x00000080813c723e */ /* 0x000fc600000010ff */
[----:B------:R-:W-:Y:S01]  /*d940*/  @!P0 FMUL R66, R66, 0.5 ;  /* 0x3f00000042428820 */ /* 0x000fe20000400000 */
[----:B------:R-:W1:Y:S01]  /*d950*/  MUFU.EX2 R189, R63 ;  /* 0x0000003f00bd7308 */ /* 0x000e620000000800 */
[----:B--2---:R-:W-:Y:S01]  /*d960*/  @!P5 FMUL R187, R187, R187 ;  /* 0x000000bbbbbbd220 */ /* 0x004fe20000400000 */
[----:B------:R-:W-:Y:S02]  /*d970*/  FSETP.GEU.AND P5, PT, R68, -126, PT ;  /* 0xc2fc00004400780b */ /* 0x000fe40003fae000 */
[----:B------:R-:W-:Y:S02]  /*d980*/  F2FP.BF16.F32.PACK_AB R61, R131, R130 ;  /* 0x00000082833d723e */ /* 0x000fe400000010ff */
[----:B------:R-:W-:Y:S01]  /*d990*/  F2FP.BF16.F32.PACK_AB R40, R187, R186 ;  /* 0x000000babb28723e */ /* 0x000fe200000010ff */
[----:B------:R-:W-:Y:S01]  /*d9a0*/  @!P6 FMUL R67, R67, 0.5 ;  /* 0x3f0000004343e820 */ /* 0x000fe20000400000 */
[----:B------:R-:W2:Y:S01]  /*d9b0*/  MUFU.EX2 R42, R64 ;  /* 0x00000040002a7308 */ /* 0x000ea20000000800 */
[----:B---3--:R-:W-:Y:S01]  /*d9c0*/  @!P4 FMUL R188, R188, R188 ;  /* 0x000000bcbcbcc220 */ /* 0x008fe20000400000 */
[----:B------:R-:W-:-:S02]  /*d9d0*/  FSETP.GEU.AND P4, PT, R69, -126, PT ;  /* 0xc2fc00004500780b */ /* 0x000fc40003f8e000 */
[----:B------:R-:W-:-:S03]  /*d9e0*/  F2FP.BF16.F32.PACK_AB R62, R133, R132 ;  /* 0x00000084853e723e */ /* 0x000fc600000010ff */
[----:B------:R-:W-:Y:S01]  /*d9f0*/  @!P5 FMUL R68, R68, 0.5 ;  /* 0x3f0000004444d820 */ /* 0x000fe20000400000 */
[----:B------:R-:W3:Y:S01]  /*da00*/  MUFU.EX2 R50, R65 ;  /* 0x0000004100327308 */ /* 0x000ee20000000800 */
[----:B-1----:R-:W-:Y:S01]  /*da10*/  @!P3 FMUL R189, R189, R189 ;  /* 0x000000bdbdbdb220 */ /* 0x002fe20000400000 */
[----:B------:R-:W-:Y:S02]  /*da20*/  FSETP.GEU.AND P3, PT, R70, -126, PT ;  /* 0xc2fc00004600780b */ /* 0x000fe40003f6e000 */
[----:B------:R-:W-:Y:S02]  /*da30*/  F2FP.BF16.F32.PACK_AB R63, R135, R134 ;  /* 0x00000086873f723e */ /* 0x000fe400000010ff */
[----:B------:R-:W-:Y:S01]  /*da40*/  F2FP.BF16.F32.PACK_AB R41, R189, R188 ;  /* 0x000000bcbd29723e */ /* 0x000fe200000010ff */
[----:B------:R-:W-:Y:S01]  /*da50*/  @!P4 FMUL R69, R69, 0.5 ;  /* 0x3f0000004545c820 */ /* 0x000fe20000400000 */
[----:B------:R-:W1:Y:S01]  /*da60*/  MUFU.EX2 R43, R66 ;  /* 0x00000042002b7308 */ /* 0x000e620000000800 */
[----:B--2---:R-:W-:Y:S01]  /*da70*/  @!P2 FMUL R42, R42, R42 ;  /* 0x0000002a2a2aa220 */ /* 0x004fe20000400000 */
[----:B------:R-:W-:-:S02]  /*da80*/  FSETP.GEU.AND P2, PT, R71, -126, PT ;  /* 0xc2fc00004700780b */ /* 0x000fc40003f4e000 */
[----:B------:R-:W-:Y:S02]  /*da90*/  F2FP.BF16.F32.PACK_AB R64, R137, R136 ;  /* 0x000000888940723e */ /* 0x000fe400000010ff */
[----:B------:R2:W-:Y:S01]  /*daa0*/  STL [R1+0x10], R42 ;  /* 0x0000102a01007387 */ /* 0x0005e20000100800 */
[----:B------:R-:W-:Y:S01]  /*dab0*/  @!P3 FMUL R70, R70, 0.5 ;  /* 0x3f0000004646b820 */ /* 0x000fe20000400000 */
[----:B------:R-:W4:Y:S01]  /*dac0*/  MUFU.EX2 R49, R67 ;  /* 0x0000004300317308 */ /* 0x000f220000000800 */
[----:B---3--:R-:W-:Y:S01]  /*dad0*/  @!P1 FMUL R50, R50, R50 ;  /* 0x0000003232329220 */ /* 0x008fe20000400000 */
[----:B------:R-:W-:Y:S02]  /*dae0*/  FSETP.GEU.AND P1, PT, R72, -126, PT ;  /* 0xc2fc00004800780b */ /* 0x000fe40003f2e000 */
[----:B------:R-:W-:Y:S02]  /*daf0*/  F2FP.BF16.F32.PACK_AB R65, R139, R138 ;  /* 0x0000008a8b41723e */ /* 0x000fe400000010ff */
[----:B------:R-:W-:Y:S01]  /*db00*/  STL [R1+0x14], R50 ;  /* 0x0000143201007387 */ /* 0x000fe20000100800 */
[----:B------:R-:W-:Y:S01]  /*db10*/  @!P2 FMUL R71, R71, 0.5 ;  /* 0x3f0000004747a820 */ /* 0x000fe20000400000 */
[----:B------:R-:W3:Y:S01]  /*db20*/  MUFU.EX2 R44, R68 ;  /* 0x00000044002c7308 */ /* 0x000ee20000000800 */
[----:B-1----:R-:W-:Y:S01]  /*db30*/  @!P0 FMUL R43, R43, R43 ;  /* 0x0000002b2b2b8220 */ /* 0x002fe20000400000 */
[----:B------:R-:W-:-:S02]  /*db40*/  FSETP.GEU.AND P0, PT, R73, -126, PT ;  /* 0xc2fc00004900780b */ /* 0x000fc40003f0e000 */
[----:B------:R-:W-:Y:S02]  /*db50*/  F2FP.BF16.F32.PACK_AB R66, R141, R140 ;  /* 0x0000008c8d42723e */ /* 0x000fe400000010ff */
[----:B------:R1:W-:Y:S01]  /*db60*/  STL [R1+0x18], R43 ;  /* 0x0000182b01007387 */ /* 0x0003e20000100800 */
[----:B------:R-:W-:Y:S01]  /*db70*/  @!P1 FMUL R72, R72, 0.5 ;  /* 0x3f00000048489820 */ /* 0x000fe20000400000 */
[----:B------:R-:W5:Y:S01]  /*db80*/  MUFU.EX2 R48, R69 ;  /* 0x0000004500307308 */ /* 0x000f620000000800 */
[----:B----4-:R-:W-:Y:S01]  /*db90*/  @!P6 FMUL R49, R49, R49 ;  /* 0x000000313131e220 */ /* 0x010fe20000400000 */
[----:B------:R-:W-:Y:S02]  /*dba0*/  FSETP.GEU.AND P6, PT, R74, -126, PT ;  /* 0xc2fc00004a00780b */ /* 0x000fe40003fce000 */
[----:B------:R-:W-:Y:S02]  /*dbb0*/  F2FP.BF16.F32.PACK_AB R67, R143, R142 ;  /* 0x0000008e8f43723e */ /* 0x000fe400000010ff */
[----:B------:R-:W-:Y:S01]  /*dbc0*/  STL [R1+0x1c], R49 ;  /* 0x00001c3101007387 */ /* 0x000fe20000100800 */
[----:B------:R-:W-:Y:S01]  /*dbd0*/  @!P0 FMUL R73, R73, 0.5 ;  /* 0x3f00000049498820 */ /* 0x000fe20000400000 */
[----:B------:R-:W4:Y:S01]  /*dbe0*/  MUFU.EX2 R45, R70 ;  /* 0x00000046002d7308 */ /* 0x000f220000000800 */
[----:B---3--:R-:W-:Y:S01]  /*dbf0*/  @!P5 FMUL R44, R44, R44 ;  /* 0x0000002c2c2cd220 */ /* 0x008fe20000400000 */
[----:B------:R-:W-:-:S02]  /*dc00*/  FSETP.GEU.AND P5, PT, R75, -126, PT ;  /* 0xc2fc00004b00780b */ /* 0x000fc40003fae000 */
[----:B--2---:R-:W-:Y:S02]  /*dc10*/  F2FP.BF16.F32.PACK_AB R42, R50, R42 ;  /* 0x0000002a322a723e */ /* 0x004fe400000010ff */
[----:B------:R2:W-:Y:S01]  /*dc20*/  STL [R1+0x20], R44 ;  /* 0x0000202c01007387 */ /* 0x0005e20000100800 */
[----:B------:R-:W-:Y:S01]  /*dc30*/  @!P6 FMUL R74, R74, 0.5 ;  /* 0x3f0000004a4ae820 */ /* 0x000fe20000400000 */
[----:B------:R-:W3:Y:S01]  /*dc40*/  MUFU.EX2 R47, R71 ;  /* 0x00000047002f7308 */ /* 0x000ee20000000800 */
[----:B-----5:R-:W-:Y:S01]  /*dc50*/  @!P4 FMUL R48, R48, R48 ;  /* 0x000000303030c220 */ /* 0x020fe20000400000 */
[----:B------:R-:W-:Y:S02]  /*dc60*/  FSETP.GEU.AND P4, PT, R76, -126, PT ;  /* 0xc2fc00004c00780b */ /* 0x000fe40003f8e000 */
[----:B------:R-:W-:Y:S02]  /*dc70*/  F2FP.BF16.F32.PACK_AB R68, R145, R144 ;  /* 0x000000909144723e */ /* 0x000fe400000010ff */
[----:B------:R-:W-:Y:S01]  /*dc80*/  STL [R1+0x24], R48 ;  /* 0x0000243001007387 */ /* 0x000fe20000100800 */
[----:B------:R-:W-:Y:S01]  /*dc90*/  @!P5 FMUL R75, R75, 0.5 ;  /* 0x3f0000004b4bd820 */ /* 0x000fe20000400000 */
[----:B------:R-:W5:Y:S01]  /*dca0*/  MUFU.EX2 R5, R72 ;  /* 0x0000004800057308 */ /* 0x000f620000000800 */
[----:B----4-:R-:W-:Y:S01]  /*dcb0*/  @!P3 FMUL R45, R45, R45 ;  /* 0x0000002d2d2db220 */ /* 0x010fe20000400000 */
[----:B------:R-:W-:-:S02]  /*dcc0*/  FSETP.GEU.AND P3, PT, R77, -126, PT ;  /* 0xc2fc00004d00780b */ /* 0x000fc40003f6e000 */
[----:B-1----:R-:W-:Y:S02]  /*dcd0*/  F2FP.BF16.F32.PACK_AB R43, R49, R43 ;  /* 0x0000002b312b723e */ /* 0x002fe400000010ff */
        /* <DEDUP_REMOVED lines=9> */
[----:B-----5:R-:W-:Y:S01]  /*dd70*/  @!P1 FMUL R5, R5, R5 ;  /* 0x0000000505059220 */ /* 0x020fe20000400000 */
[----:B------:R-:W-:-:S02]  /*dd80*/  FSETP.GEU.AND P1, PT, R79, -126, PT ;  /* 0xc2fc00004f00780b */ /* 0x000fc40003f2e000 */
[----:B--2---:R-:W-:Y:S02]  /*dd90*/  F2FP.BF16.F32.PACK_AB R44, R48, R44 ;  /* 0x0000002c302c723e */ /* 0x004fe400000010ff */
[----:B------:R-:W-:Y:S01]  /*dda0*/  STL [R1+0x30], R5 ;  /* 0x0000300501007387 */ /* 0x000fe20000100800 */
[----:B------:R-:W-:Y:S01]  /*ddb0*/  @!P2 FMUL R78, R78, 0.5 ;  /* 0x3f0000004e4ea820 */ /* 0x000fe20000400000 */
[----:B------:R-:W2:Y:S01]  /*ddc0*/  MUFU.EX2 R4, R75 ;  /* 0x0000004b00047308 */ /* 0x000ea20000000800 */
[----:B----4-:R-:W-:Y:S01]  /*ddd0*/  @!P0 FMUL R46, R46, R46 ;  /* 0x0000002e2e2e8220 */ /* 0x010fe20000400000 */
[----:B------:R-:W-:Y:S02]  /*dde0*/  FSETP.GEU.AND P0, PT, R80, -126, PT ;  /* 0xc2fc00005000780b */ /* 0x000fe40003f0e000 */
[----:B------:R-:W-:Y:S02]  /*ddf0*/  F2FP.BF16.F32.PACK_AB R70, R149, R148 ;  /* 0x000000949546723e */ /* 0x000fe400000010ff */
[----:B------:R4:W-:Y:S01]  /*de00*/  STL [R1+0x34], R46 ;  /* 0x0000342e01007387 */ /* 0x0009e20000100800 */
[----:B------:R-:W-:Y:S01]  /*de10*/  @!P1 FMUL R79, R79, 0.5 ;  /* 0x3f0000004f4f9820 */ /* 0x000fe20000400000 */
[----:B------:R-:W5:Y:S01]  /*de20*/  MUFU.EX2 R9, R76 ;  /* 0x0000004c00097308 */ /* 0x000f620000000800 */
[----:B---3--:R-:W-:Y:S01]  /*de30*/  @!P6 FMUL R7, R7, R7 ;  /* 0x000000070707e220 */ /* 0x008fe20000400000 */
[----:B------:R-:W-:-:S02]  /*de40*/  FSETP.GEU.AND P6, PT, R81, -126, PT ;  /* 0xc2fc00005100780b */ /* 0x000fc40003fce000 */
[----:B-1----:R-:W-:Y:S02]  /*de50*/  F2FP.BF16.F32.PACK_AB R45, R47, R45 ;  /* 0x0000002d2f2d723e */ /* 0x002fe400000010ff */
[----:B------:R1:W-:Y:S01]  /*de60*/  STL [R1+0x38], R7 ;  /* 0x0000380701007387 */ /* 0x0003e20000100800 */
[----:B------:R-:W-:Y:S01]  /*de70*/  @!P0 FMUL R80, R80, 0.5 ;  /* 0x3f00000050508820 */ /* 0x000fe20000400000 */
[----:B------:R-:W3:Y:S01]  /*de80*/  MUFU.EX2 R6, R77 ;  /* 0x0000004d00067308 */ /* 0x000ee20000000800 */
[----:B--2---:R-:W-:Y:S01]  /*de90*/  @!P5 FMUL R4, R4, R4 ;  /* 0x000000040404d220 */ /* 0x004fe20000400000 */
[----:B------:R-:W-:Y:S02]  /*dea0*/  FSETP.GEU.AND P5, PT, R82, -126, PT ;  /* 0xc2fc00005200780b */ /* 0x000fe40003fae000 */
[----:B------:R-:W-:Y:S02]  /*deb0*/  F2FP.BF16.F32.PACK_AB R71, R93, R92 ;  /* 0x0000005c5d47723e */ /* 0x000fe400000010ff */
[----:B------:R1:W-:Y:S01]  /*dec0*/  STL [R1+0x3c], R4 ;  /* 0x00003c0401007387 */ /* 0x0003e20000100800 */
[----:B------:R-:W-:Y:S01]  /*ded0*/  @!P6 FMUL R81, R81, 0.5 ;  /* 0x3f0000005151e820 */ /* 0x000fe20000400000 */
[----:B------:R-:W2:Y:S01]  /*dee0*/  MUFU.EX2 R11, R78 ;  /* 0x0000004e000b7308 */ /* 0x000ea20000000800 */
[----:B-----5:R-:W-:Y:S01]  /*def0*/  @!P4 FMUL R9, R9, R9 ;  /* 0x000000090909c220 */ /* 0x020fe20000400000 */
[----:B------:R-:W-:-:S02]  /*df00*/  FSETP.GEU.AND P4, PT, R83, -126, PT ;  /* 0xc2fc00005300780b */ /* 0x000fc40003f8e000 */
[----:B------:R-:W-:Y:S02]  /*df10*/  F2FP.BF16.F32.PACK_AB R72, R95, R94 ;  /* 0x0000005e5f48723e */ /* 0x000fe400000010ff */
[----:B------:R1:W-:Y:S01]  /*df20*/  STL [R1+0x40], R9 ;  /* 0x0000400901007387 */ /* 0x0003e20000100800 */
[----:B------:R-:W-:Y:S01]  /*df30*/  @!P5 FMUL R82, R82, 0.5 ;  /* 0x3f0000005252d820 */ /* 0x000fe20000400000 */
[----:B------:R-:W5:Y:S01]  /*df40*/  MUFU.EX2 R8, R79 ;  /* 0x0000004f00087308 */ /* 0x000f620000000800 */
[----:B---3--:R-:W-:Y:S01]  /*df50*/  @!P3 FMUL R6, R6, R6 ;  /* 0x000000060606b220 */ /* 0x008fe20000400000 */
[----:B------:R-:W-:Y:S02]  /*df60*/  FSETP.GEU.AND P3, PT, R84, -126, PT ;  /* 0xc2fc00005400780b */ /* 0x000fe40003f6e000 */
[----:B------:R-:W-:Y:S02]  /*df70*/  F2FP.BF16.F32.PACK_AB R73, R97, R96 ;  /* 0x000000606149723e */ /* 0x000fe400000010ff */
[----:B------:R1:W-:Y:S01]  /*df80*/  STL [R1+0x44], R6 ;  /* 0x0000440601007387 */ /* 0x0003e20000100800 */
[----:B------:R-:W-:Y:S01]  /*df90*/  @!P4 FMUL R83, R83, 0.5 ;  /* 0x3f0000005353c820 */ /* 0x000fe20000400000 */
[----:B------:R-:W3:Y:S01]  /*dfa0*/  MUFU.EX2 R157, R80 ;  /* 0x00000050009d7308 */ /* 0x000ee20000000800 */
[----:B--2---:R-:W-:Y:S01]  /*dfb0*/  @!P2 FMUL R11, R11, R11 ;  /* 0x0000000b0b0ba220 */ /* 0x004fe20000400000 */
[----:B------:R-:W-:-:S02]  /*dfc0*/  FSETP.GEU.AND P2, PT, R85, -126, PT ;  /* 0xc2fc00005500780b */ /* 0x000fc40003f4e000 */
[----:B------:R-:W-:Y:S02]  /*dfd0*/  F2FP.BF16.F32.PACK_AB R74, R99, R98 ;  /* 0x00000062634a723e */ /* 0x000fe400000010ff */
[----:B------:R1:W-:Y:S01]  /*dfe0*/  STL [R1+0x48], R11 ;  /* 0x0000480b01007387 */ /* 0x0003e20000100800 */
[----:B------:R-:W-:Y:S01]  /*dff0*/  @!P3 FMUL R84, R84, 0.5 ;  /* 0x3f0000005454b820 */ /* 0x000fe20000400000 */
[----:B------:R-:W2:Y:S01]  /*e000*/  MUFU.EX2 R10, R81 ;  /* 0x00000051000a7308 */ /* 0x000ea20000000800 */
[----:B-----5:R-:W-:Y:S01]  /*e010*/  @!P1 FMUL R8, R8, R8 ;  /* 0x0000000808089220 */ /* 0x020fe20000400000 */
[----:B------:R-:W-:Y:S02]  /*e020*/  FSETP.GEU.AND P1, PT, R86, -126, PT ;  /* 0xc2fc00005600780b */ /* 0x000fe40003f2e000 */
[----:B------:R-:W-:Y:S02]  /*e030*/  F2FP.BF16.F32.PACK_AB R75, R101, R100 ;  /* 0x00000064654b723e */ /* 0x000fe400000010ff */
[----:B------:R1:W-:Y:S01]  /*e040*/  STL [R1+0x4c], R8 ;  /* 0x00004c0801007387 */ /* 0x0003e20000100800 */
[----:B------:R-:W-:Y:S01]  /*e050*/  @!P2 FMUL R85, R85, 0.5 ;  /* 0x3f0000005555a820 */ /* 0x000fe20000400000 */
[----:B------:R-:W5:Y:S01]  /*e060*/  MUFU.EX2 R20, R82 ;  /* 0x0000005200147308 */ /* 0x000f620000000800 */
[----:B---3--:R-:W-:Y:S01]  /*e070*/  @!P0 FMUL R157, R157, R157 ;  /* 0x0000009d9d9d8220 */ /* 0x008fe20000400000 */
[----:B------:R-:W-:-:S02]  /*e080*/  FSETP.GEU.AND P0, PT, R87, -126, PT ;  /* 0xc2fc00005700780b */ /* 0x000fc40003f0e000 */
[----:B------:R-:W-:Y:S02]  /*e090*/  F2FP.BF16.F32.PACK_AB R76, R103, R102 ;  /* 0x00000066674c723e */ /* 0x000fe400000010ff */
[----:B------:R1:W-:Y:S01]  /*e0a0*/  STL [R1+0x50], R157 ;  /* 0x0000509d01007387 */ /* 0x0003e20000100800 */
[----:B------:R-:W-:Y:S01]  /*e0b0*/  @!P1 FMUL R86, R86, 0.5 ;  /* 0x3f00000056569820 */ /* 0x000fe20000400000 */
[----:B------:R-:W3:Y:S01]  /*e0c0*/  MUFU.EX2 R21, R83 ;  /* 0x0000005300157308 */ /* 0x000ee20000000800 */
[----:B--2---:R-:W-:Y:S01]  /*e0d0*/  @!P6 FMUL R10, R10, R10 ;  /* 0x0000000a0a0ae220 */ /* 0x004fe20000400000 */
[----:B------:R-:W-:Y:S02]  /*e0e0*/  LOP3.LUT P6, RZ, R3, 0x3, R2, 0x48, !PT ;  /* 0x0000000303ff7812 */ /* 0x000fe400078c4802 */
[----:B------:R-:W-:Y:S02]  /*e0f0*/  F2FP.BF16.F32.PACK_AB R77, R105, R104 ;  /* 0x00000068694d723e */ /* 0x000fe400000010ff */
[----:B------:R1:W-:Y:S01]  /*e100*/  STL [R1+0x54], R10 ;  /* 0x0000540a01007387 */ /* 0x0003e20000100800 */
[----:B------:R-:W-:Y:S01]  /*e110*/  @!P0 FMUL R87, R87, 0.5 ;  /* 0x3f00000057578820 */ /* 0x000fe20000400000 */
[----:B------:R-:W2:Y:S01]  /*e120*/  MUFU.EX2 R14, R84 ;  /* 0x00000054000e7308 */ /* 0x000ea20000000800 */
[----:B-----5:R-:W-:Y:S01]  /*e130*/  @!P5 FMUL R20, R20, R20 ;  /* 0x000000141414d220 */ /* 0x020fe20000400000 */
[----:B------:R-:W-:-:S02]  /*e140*/  F2FP.BF16.F32.PACK_AB R78, R107, R106 ;  /* 0x0000006a6b4e723e */ /* 0x000fc400000010ff */
[----:B------:R-:W-:Y:S02]  /*e150*/  F2FP.BF16.F32.PACK_AB R79, R109, R108 ;  /* 0x0000006c6d4f723e */ /* 0x000fe400000010ff */
[----:B------:R1:W-:Y:S01]  /*e160*/  STL [R1+0x58], R20 ;  /* 0x0000581401007387 */ /* 0x0003e20000100800 */
[----:B------:R-:W-:Y:S01]  /*e170*/  F2FP.BF16.F32.PACK_AB R80, R111, R110 ;  /* 0x0000006e6f50723e */ /* 0x000fe200000010ff */
[----:B------:R-:W5:Y:S01]  /*e180*/  MUFU.EX2 R15, R85 ;  /* 0x00000055000f7308 */ /* 0x000f620000000800 */
[----:B---3--:R-:W-:Y:S01]  /*e190*/  @!P4 FMUL R21, R21, R21 ;  /* 0x000000151515c220 */ /* 0x008fe20000400000 */
[----:B------:R-:W-:Y:S02]  /*e1a0*/  F2FP.BF16.F32.PACK_AB R81, R113, R112 ;  /* 0x000000707151723e */ /* 0x000fe400000010ff */
[----:B------:R-:W-:Y:S02]  /*e1b0*/  F2FP.BF16.F32.PACK_AB R82, R115, R114 ;  /* 0x000000727352723e */ /* 0x000fe400000010ff */
[----:B------:R1:W-:Y:S01]  /*e1c0*/  STL [R1+0x5c], R21 ;  /* 0x00005c1501007387 */ /* 0x0003e20000100800 */
[----:B------:R-:W-:Y:S01]  /*e1d0*/  F2FP.BF16.F32.PACK_AB R83, R117, R116 ;  /* 0x000000747553723e */ /* 0x000fe200000010ff */
[----:B------:R-:W3:Y:S01]  /*e1e0*/  MUFU.EX2 R12, R86 ;  /* 0x00000056000c7308 */ /* 0x000ee20000000800 */
[----:B--2---:R-:W-:Y:S01]  /*e1f0*/  @!P3 FMUL R14, R14, R14 ;  /* 0x0000000e0e0eb220 */ /* 0x004fe20000400000 */
[----:B------:R-:W-:-:S02]  /*e200*/  F2FP.BF16.F32.PACK_AB R84, R119, R118 ;  /* 0x000000767754723e */ /* 0x000fc400000010ff */
[----:B----4-:R-:W-:Y:S02]  /*e210*/  F2FP.BF16.F32.PACK_AB R46, R46, R5 ;  /* 0x000000052e2e723e */ /* 0x010fe400000010ff */
[----:B------:R1:W-:Y:S01]  /*e220*/  STL [R1+0x68], R14 ;  /* 0x0000680e01007387 */ /* 0x0003e20000100800 */
[----:B------:R-:W-:Y:S01]  /*e230*/  F2FP.BF16.F32.PACK_AB R47, R4, R7 ;  /* 0x00000007042f723e */ /* 0x000fe200000010ff */
[----:B------:R-:W2:Y:S01]  /*e240*/  MUFU.EX2 R13, R87 ;  /* 0x00000057000d7308 */ /* 0x000ea20000000800 */
[----:B-----5:R-:W-:Y:S01]  /*e250*/  @!P2 FMUL R15, R15, R15 ;  /* 0x0000000f0f0fa220 */ /* 0x020fe20000400000 */
[----:B------:R-:W-:Y:S02]  /*e260*/  F2FP.BF16.F32.PACK_AB R85, R121, R120 ;  /* 0x000000787955723e */ /* 0x000fe400000010ff */
[----:B------:R-:W-:Y:S02]  /*e270*/  F2FP.BF16.F32.PACK_AB R48, R6, R9 ;  /* 0x000000090630723e */ /* 0x000fe400000010ff */
[----:B------:R1:W-:Y:S01]  /*e280*/  STL [R1+0x6c], R15 ;  /* 0x00006c0f01007387 */ /* 0x0003e20000100800 */
[----:B------:R-:W-:Y:S01]  /*e290*/  F2FP.BF16.F32.PACK_AB R49, R8, R11 ;  /* 0x0000000b0831723e */ /* 0x000fe200000010ff */
[----:B---3--:R-:W-:Y:S01]  /*e2a0*/  @!P1 FMUL R12, R12, R12 ;  /* 0x0000000c0c0c9220 */ /* 0x008fe20000400000 */
[----:B------:R-:W-:-:S02]  /*e2b0*/  F2FP.BF16.F32.PACK_AB R86, R123, R122 ;  /* 0x0000007a7b56723e */ /* 0x000fc400000010ff */
[----:B------:R-:W-:Y:S02]  /*e2c0*/  F2FP.BF16.F32.PACK_AB R50, R10, R157 ;  /* 0x0000009d0a32723e */ /* 0x000fe400000010ff */
[----:B------:R1:W-:Y:S01]  /*e2d0*/  STL [R1+0x60], R12 ;  /* 0x0000600c01007387 */ /* 0x0003e20000100800 */
[----:B------:R-:W-:Y:S01]  /*e2e0*/  F2FP.BF16.F32.PACK_AB R51, R21, R20 ;  /* 0x000000141533723e */ /* 0x000fe200000010ff */
[----:B--2---:R-:W-:Y:S01]  /*e2f0*/  @!P0 FMUL R13, R13, R13 ;  /* 0x0000000d0d0d8220 */ /* 0x004fe20000400000 */
[----:B------:R-:W-:Y:S02]  /*e300*/  F2FP.BF16.F32.PACK_AB R87, R151, R150 ;  /* 0x000000969757723e */ /* 0x000fe400000010ff */
[----:B------:R-:W-:Y:S02]  /*e310*/  F2FP.BF16.F32.PACK_AB R52, R15, R14 ;  /* 0x0000000e0f34723e */ /* 0x000fe400000010ff */
[----:B------:R1:W-:Y:S01]  /*e320*/  STL [R1+0x64], R13 ;  /* 0x0000640d01007387 */ /* 0x0003e20000100800 */
[----:B------:R-:W-:Y:S01]  /*e330*/  F2FP.BF16.F32.PACK_AB R53, R13, R12 ;  /* 0x0000000c0d35723e */ /* 0x000fe200000010ff */
[----:B------:R-:W-:Y:S06]  /*e340*/  @!P6 BRA `(.L_x_236) ;  /* 0x000000000040e947 */ /* 0x000fec0003800000 */
[----:B------:R-:W-:Y:S01]  /*e350*/  MOV R2, 0x8 ;  /* 0x0000000800027802 */ /* 0x000fe20000000f00 */
[----:B------:R-:W2:Y:S01]  /*e360*/  LDCU.64 UR6, c[0x4][0xb0] ;  /* 0x01001600ff0677ac */ /* 0x000ea20008000a00 */
[----:B-1----:R-:W-:Y:S02]  /*e370*/  HFMA2 R12, -RZ, RZ, 0, 5.9604644775390625e-08 ;  /* 0x00000001ff0c7431 */ /* 0x002fe400000001ff */
[----:B------:R-:W-:Y:S01]  /*e380*/  IMAD.MOV.U32 R8, RZ, RZ, 0x1be ;  /* 0x000001beff087424 */ /* 0x000fe200078e00ff */
[----:B------:R-:W1:Y:S01]  /*e390*/  LDCU.64 UR4, c[0x4][0xb8] ;  /* 0x01001700ff0477ac */ /* 0x000e620008000a00 */
[----:B------:R-:W3:Y:S01]  /*e3a0*/  LDC.64 R2, c[0x4][R2] ;  /* 0x0100000002027b82 */ /* 0x000ee20000000a00 */
[----:B------:R-:W-:Y:S01]  /*e3b0*/  IMAD.MOV.U32 R13, RZ, RZ, RZ ;  /* 0x000000ffff0d7224 */ /* 0x000fe200078e00ff */
[----:B------:R-:W4:Y:S01]  /*e3c0*/  LDCU.64 UR8, c[0x4][0x20] ;  /* 0x01000400ff0877ac */ /* 0x000f220008000a00 */
[----:B--2---:R-:W-:Y:S01]  /*e3d0*/  IMAD.U32 R4, RZ, RZ, UR6 ;  /* 0x00000006ff047e24 */ /* 0x004fe2000f8e00ff */
[----:B------:R-:W-:Y:S01]  /*e3e0*/  MOV R5, UR7 ;  /* 0x0000000700057c02 */ /* 0x000fe20008000f00 */
[----:B-1----:R-:W-:Y:S01]  /*e3f0*/  IMAD.U32 R6, RZ, RZ, UR4 ;  /* 0x00000004ff067e24 */ /* 0x002fe2000f8e00ff */
[----:B------:R-:W-:Y:S01]  /*e400*/  MOV R7, UR5 ;  /* 0x0000000500077c02 */ /* 0x000fe20008000f00 */
[----:B----4-:R-:W-:Y:S01]  /*e410*/  IMAD.U32 R10, RZ, RZ, UR8 ;  /* 0x00000008ff0a7e24 */ /* 0x010fe2000f8e00ff */
[----:B------:R-:W-:-:S02]  /*e420*/  MOV R11, UR9 ;  /* 0x00000009000b7c02 */ /* 0x000fc40008000f00 */
[----:B------:R-:W-:-:S07]  /*e430*/  LEPC R20, `(.L_x_236) ;  /* 0x000000001014794e */ /* 0x000fce0000000000 */
[----:B---3--:R-:W-:Y:S05]  /*e440*/  CALL.ABS.NOINC R2 ;  /* 0x0000000002007343 */ /* 0x008fea0003c00000 */
.L_x_236:
[C---:B------:R-:W-:Y:S01]  /*e450*/  FSETP.NEU.AND P0, PT, R17.reuse, -INF , PT ;  /* 0xff8000001100780b */ /* 0x040fe20003f0d000 */
[----:B------:R-:W2:Y:S01]  /*e460*/  S2R R2, SR_TID.X ;  /* 0x0000000000027919 */ /* 0x000ea20000002100 */
[----:B------:R-:W-:Y:S05]  /*e470*/  WARPSYNC.ALL ;  /* 0x0000000000007948 */ /* 0x000fea0003800000 */
[----:B------:R-:W-:Y:S01]  /*e480*/  FSEL R0, R17, RZ, P0 ;  /* 0x000000ff11007208 */ /* 0x000fe20000000000 */
[----:B------:R-:W-:Y:S01]  /*e490*/  UIADD3 UR4, UPT, UPT, UR40, 0x20, URZ ;  /* 0x0000002028047890 */ /* 0x000fe2000fffe0ff */
[----:B------:R3:W-:Y:S03]  /*e4a0*/  STTM.x32 tmem[UR40], R56 ;  /* 0x00000038000079ed */ /* 0x0007e600082c0028 */
[----:B------:R-:W-:Y:S01]  /*e4b0*/  FMUL R0, R0, -UR37 ;  /* 0x8000002500007c20 */ /* 0x000fe20008400000 */
[----:B------:R-:W-:-:S03]  /*e4c0*/  USHF.R.U32.HI UR4, URZ, 0x15, UR4 ;  /* 0x00000015ff047899 */ /* 0x000fc60008011604 */
[--C-:B------:R-:W-:Y:S02]  /*e4d0*/  FFMA2 R88, R88.F32x2.HI_LO, UR37.F32, R0.reuse.F32 ;  /* 0x0000002558587c49 */ /* 0x100fe40009200000 */
[----:B------:R-:W-:Y:S01]  /*e4e0*/  FFMA2 R90, R90.F32x2.HI_LO, UR37.F32, R0.F32 ;  /* 0x000000255a5a7c49 */ /* 0x000fe20009200000 */
[----:B------:R-:W-:Y:S02]  /*e4f0*/  MOV R3, UR4 ;  /* 0x0000000400037c02 */ /* 0x000fe40008000f00 */
[----:B------:R-:W-:Y:S02]  /*e500*/  FSETP.GEU.AND P4, PT, R88, -126, PT ;  /* 0xc2fc00005800780b */ /* 0x000fe40003f8e000 */
[----:B------:R-:W-:Y:S02]  /*e510*/  FSETP.GEU.AND P3, PT, R89, -126, PT ;  /* 0xc2fc00005900780b */ /* 0x000fe40003f6e000 */
[----:B------:R-:W-:Y:S02]  /*e520*/  FSETP.GEU.AND P2, PT, R90, -126, PT ;  /* 0xc2fc00005a00780b */ /* 0x000fe40003f4e000 */
[----:B------:R-:W-:-:S07]  /*e530*/  FSETP.GEU.AND P1, PT, R91, -126, PT ;  /* 0xc2fc00005b00780b */ /* 0x000fce0003f2e000 */
[----:B------:R-:W-:Y:S02]  /*e540*/  @!P4 FMUL R88, R88, 0.5 ;  /* 0x3f0000005858c820 */ /* 0x000fe40000400000 */
[----:B------:R-:W-:Y:S02]  /*e550*/  @!P3 FMUL R89, R89, 0.5 ;  /* 0x3f0000005959b820 */ /* 0x000fe40000400000 */
[----:B------:R-:W-:Y:S02]  /*e560*/  @!P2 FMUL R90, R90, 0.5 ;  /* 0x3f0000005a5aa820 */ /* 0x000fe40000400000 */
[----:B------:R-:W-:Y:S01]  /*e570*/  @!P1 FMUL R91, R91, 0.5 ;  /* 0x3f0000005b5b9820 */ /* 0x000fe20000400000 */
[----:B---3--:R-:W3:Y:S01]  /*e580*/  MUFU.EX2 R58, R88 ;  /* 0x00000058003a7308 */ /* 0x008ee20000000800 */
[----:B--2---:R-:W-:-:S04]  /*e590*/  SHF.R.U32.HI R60, RZ, 0x5, R2 ;  /* 0x00000005ff3c7819 */ /* 0x004fc80000011602 */
[----:B------:R-:W-:-:S03]  /*e5a0*/  LOP3.LUT P0, RZ, R3, 0x3, R60, 0x48, !PT ;  /* 0x0000000303ff7812 */ /* 0x000fc6000780483c */
[----:B------:R-:W2:Y:S08]  /*e5b0*/  MUFU.EX2 R59, R89 ;  /* 0x00000059003b7308 */ /* 0x000eb00000000800 */
[----:B------:R-:W4:Y:S01]  /*e5c0*/  MUFU.EX2 R56, R90 ;  /* 0x0000005a00387308 */ /* 0x000f220000000800 */
[----:B---3--:R-:W-:-:S07]  /*e5d0*/  @!P4 FMUL R58, R58, R58 ;  /* 0x0000003a3a3ac220 */ /* 0x008fce0000400000 */
[----:B------:R-:W3:Y:S01]  /*e5e0*/  MUFU.EX2 R57, R91 ;  /* 0x0000005b00397308 */ /* 0x000ee20000000800 */
[----:B--2---:R-:W-:-:S05]  /*e5f0*/  @!P3 FMUL R59, R59, R59 ;  /* 0x0000003b3b3bb220 */ /* 0x004fca0000400000 */
[----:B------:R-:W-:Y:S01]  /*e600*/  F2FP.BF16.F32.PACK_AB R54, R59, R58 ;  /* 0x0000003a3b36723e */ /* 0x000fe200000010ff */
[----:B----4-:R-:W-:Y:S01]  /*e610*/  @!P2 FMUL R56, R56, R56 ;  /* 0x000000383838a220 */ /* 0x010fe20000400000 */
[----:B---3--:R-:W-:-:S05]  /*e620*/  @!P1 FMUL R57, R57, R57 ;  /* 0x0000003939399220 */ /* 0x008fca0000400000 */
[----:B------:R-:W-:Y:S01]  /*e630*/  F2FP.BF16.F32.PACK_AB R55, R57, R56 ;  /* 0x000000383937723e */ /* 0x000fe200000010ff */
[----:B------:R-:W-:Y:S06]  /*e640*/  @!P0 BRA `(.L_x_237) ;  /* 0x0000000000408947 */ /* 0x000fec0003800000 */
[----:B-1----:R-:W-:Y:S01]  /*e650*/  MOV R14, 0x8 ;  /* 0x00000008000e7802 */ /* 0x002fe20000000f00 */
        /* <DEDUP_REMOVED lines=15> */
.L_x_237:
[----:B------:R-:W-:Y:S01]  /*e750*/  MOV R0, UR47 ;  /* 0x0000002f00007c02 */ /* 0x000fe20008000f00 */
[----:B------:R-:W-:Y:S05]  /*e760*/  WARPSYNC.ALL ;  /* 0x0000000000007948 */ /* 0x000fea0003800000 */
[----:B------:R-:W-:Y:S01]  /*e770*/  ISETP.GT.U32.AND P1, PT, R0, 0x1, PT ;  /* 0x000000010000780c */ /* 0x000fe20003f24070 */
[----:B------:R2:W-:Y:S01]  /*e780*/  STTM.x32 tmem[UR40+0x20], R24 ;  /* 0x00002018000079ed */ /* 0x0005e200082c0028 */
[----:B------:R-:W3:Y:S11]  /*e790*/  FENCE.VIEW.ASYNC.T ;  /* 0x00000000000073c6 */ /* 0x000ef60000000200 */
[----:B------:R-:W-:Y:S05]  /*e7a0*/  @P1 BRA `(.L_x_238) ;  /* 0x0000000000081947 */ /* 0x000fea0003800000 */
[----:B------:R-:W-:Y:S05]  /*e7b0*/  BPT.TRAP 0x1 ;  /* 0x000000040000795c */ /* 0x000fea0000300000 */
[----:B------:R-:W-:Y:S05]  /*e7c0*/  BPT.TRAP 0x1 ;  /* 0x000000040000795c */ /* 0x000fea0000300000 */
.L_x_238:
[----:B------:R-:W4:Y:S01]  /*e7d0*/  S2UR UR4, SR_CgaCtaId ;  /* 0x00000000000479c3 */ /* 0x000f220000008800 */
[----:B------:R-:W-:Y:S01]  /*e7e0*/  UISETP.NE.AND UP0, UPT, UR56, URZ, UPT ;  /* 0x000000ff3800728c */ /* 0x000fe2000bf05270 */
[----:B------:R-:W-:Y:S02]  /*e7f0*/  UMOV UR5, 0x400 ;  /* 0x0000040000057882 */ /* 0x000fe40000000000 */
[----:B----4-:R-:W-:-:S04]  /*e800*/  ULEA UR4, UR4, UR5, 0x18 ;  /* 0x0000000504047291 */ /* 0x010fc8000f8ec0ff */
[----:B------:R-:W-:-:S04]  /*e810*/  UIADD3 UR5, UPT, UPT, UR4, 0xe068, URZ ;  /* 0x0000e06804057890 */ /* 0x000fc8000fffe0ff */
[----:B------:R-:W-:-:S04]  /*e820*/  @UP0 UIADD3 UR5, UPT, UPT, UR4, 0xe058, URZ ;  /* 0x0000e05804050890 */ /* 0x000fc8000fffe0ff */
[----:B------:R-:W-:-:S09]  /*e830*/  UPRMT UR5, UR43, 0x654, UR5 ;  /* 0x000006542b057896 */ /* 0x000fd20008000005 */
[----:B---3--:R-:W-:Y:S01]  /*e840*/  SYNCS.ARRIVE.TRANS64.RED.A1T0 RZ, [UR5], RZ ;  /* 0x000000ffffff79a7 */ /* 0x008fe20008100405 */
[----:B------:R-:W-:-:S04]  /*e850*/  USEL UR5, UR51, UR54, UP0 ;  /* 0x0000003633057287 */ /* 0x000fc80008000000 */
[----:B------:R-:W-:-:S04]  /*e860*/  ULOP3.LUT UR5, UR5, 0x1, URZ, 0x3c, !UPT ;  /* 0x0000000105057892 */ /* 0x000fc8000f8e3cff */
[----:B------:R-:W-:Y:S02]  /*e870*/  USEL UR51, UR5, UR51, UP0 ;  /* 0x0000003305337287 */ /* 0x000fe40008000000 */
[----:B------:R-:W-:Y:S02]  /*e880*/  USEL UR54, UR54, UR5, UP0 ;  /* 0x0000000536367287 */ /* 0x000fe40008000000 */
[----:B------:R-:W-:-:S09]  /*e890*/  UISETP.NE.AND UP0, UPT, UR48, URZ, UPT ;  /* 0x000000ff3000728c */ /* 0x000fd2000bf05270 */
[----:B------:R-:W-:Y:S05]  /*e8a0*/  BRA.U UP0, `(.L_x_239) ;  /* 0x0000000100047547 */ /* 0x000fea000b800000 */
[----:B------:R-:W-:Y:S05]  /*e8b0*/  BPT.TRAP 0x1 ;  /* 0x000000040000795c */ /* 0x000fea0000300000 */
.L_x_239:
[----:B------:R-:W-:Y:S01]  /*e8c0*/  UISETP.NE.AND UP0, UPT, UR56, URZ, UPT ;  /* 0x000000ff3800728c */ /* 0x000fe2000bf05270 */
[----:B------:R-:W-:Y:S01]  /*e8d0*/  MOV R0, UR39 ;  /* 0x0000002700007c02 */ /* 0x000fe20008000f00 */
[----:B------:R-:W-:Y:S01]  /*e8e0*/  UIADD3 UR6, UPT, UPT, UR4, 0xe078, URZ ;  /* 0x0000e07804067890 */ /* 0x000fe2000fffe0ff */
[----:B------:R-:W-:Y:S01]  /*e8f0*/  FADD2 R22, R22.F32x2.HI_LO, RZ.F32 ;  /* 0x000000ff1616724b */ /* 0x000fe20000200000 */
[----:B------:R-:W-:Y:S01]  /*e900*/  FSETP.NEU.AND P0, PT, R17, -INF , PT ;  /* 0xff8000001100780b */ /* 0x000fe20003f0d000 */
[----:B------:R-:W-:Y:S01]  /*e910*/  FADD2 R124, R124.F32x2.HI_LO, RZ.F32 ;  /* 0x000000ff7c7c724b */ /* 0x000fe20000200000 */
[----:B------:R-:W-:Y:S01]  /*e920*/  SHF.L.U32 R0, R0, 0x1f, RZ ;  /* 0x0000001f00007819 */ /* 0x000fe200000006ff */
[----:B------:R-:W-:Y:S01]  /*e930*/  FADD2 R22, R22.F32x2.HI_LO, R130.F32x2.HI_LO ;  /* 0x000000821616724b */ /* 0x000fe20000000000 */
[----:B------:R-:W-:Y:S01]  /*e940*/  FSEL R3, R17, RZ, P0 ;  /* 0x000000ff11037208 */ /* 0x000fe20000000000 */
[----:B------:R-:W-:Y:S02]  /*e950*/  FADD2 R126, R126.F32x2.HI_LO, RZ.F32 ;  /* 0x000000ff7e7e724b */ /* 0x000fe40000200000 */
[----:B------:R-:W-:Y:S01]  /*e960*/  @!UP0 UIADD3 UR6, UPT, UPT, UR4, 0xe088, URZ ;  /* 0x0000e08804068890 */ /* 0x000fe2000fffe0ff */
[----:B------:R-:W-:Y:S01]  /*e970*/  FADD2 R124, R124.F32x2.HI_LO, R132.F32x2.HI_LO ;  /* 0x000000847c7c724b */ /* 0x000fe20000000000 */
[----:B------:R-:W-:Y:S01]  /*e980*/  FSETP.NEU.AND P0, PT, R156, R3, PT ;  /* 0x000000039c00720b */ /* 0x000fe20003f0d000 */
[----:B------:R-:W-:-:S02]  /*e990*/  FADD2 R126, R126.F32x2.HI_LO, R134.F32x2.HI_LO ;  /* 0x000000867e7e724b */ /* 0x000fc40000000000 */
[----:B------:R-:W-:Y:S02]  /*e9a0*/  FADD2 R22, R22.F32x2.HI_LO, R138.F32x2.HI_LO ;  /* 0x0000008a1616724b */ /* 0x000fe40000000000 */
[----:B------:R-:W-:Y:S02]  /*e9b0*/  FADD2 R124, R124.F32x2.HI_LO, R140.F32x2.HI_LO ;  /* 0x0000008c7c7c724b */ /* 0x000fe40000000000 */
[----:B------:R-:W3:Y:S01]  /*e9c0*/  SYNCS.PHASECHK.TRANS64.TRYWAIT P2, [UR6], R0 ;  /* 0x00000000ff0075a7 */ /* 0x000ee20008041106 */
[----:B------:R-:W-:Y:S02]  /*e9d0*/  FADD2 R126, R126.F32x2.HI_LO, R142.F32x2.HI_LO ;  /* 0x0000008e7e7e724b */ /* 0x000fe40000000000 */
[----:B------:R-:W-:Y:S02]  /*e9e0*/  FADD2 R22, R22.F32x2.HI_LO, R146.F32x2.HI_LO ;  /* 0x000000921616724b */ /* 0x000fe40000000000 */
[----:B------:R-:W-:Y:S02]  /*e9f0*/  FADD2 R124, R124.F32x2.HI_LO, R148.F32x2.HI_LO ;  /* 0x000000947c7c724b */ /* 0x000fe40000000000 */
[----:B------:R-:W-:-:S02]  /*ea00*/  FADD2 R126, R126.F32x2.HI_LO, R92.F32x2.HI_LO ;  /* 0x0000005c7e7e724b */ /* 0x000fc40000000000 */
[----:B------:R-:W-:Y:S02]  /*ea10*/  FADD2 R22, R22.F32x2.HI_LO, R96.F32x2.HI_LO ;  /* 0x000000601616724b */ /* 0x000fe40000000000 */
[----:B------:R-:W-:Y:S02]  /*ea20*/  FADD2 R124, R124.F32x2.HI_LO, R98.F32x2.HI_LO ;  /* 0x000000627c7c724b */ /* 0x000fe40000000000 */
[----:B------:R-:W-:Y:S02]  /*ea30*/  FADD2 R126, R126.F32x2.HI_LO, R100.F32x2.HI_LO ;  /* 0x000000647e7e724b */ /* 0x000fe40000000000 */
[----:B------:R-:W-:Y:S01]  /*ea40*/  FADD2 R22, R22.F32x2.HI_LO, R104.F32x2.HI_LO ;  /* 0x000000681616724b */ /* 0x000fe20000000000 */
[----:B---3--:R-:W-:Y:S06]  /*ea50*/  @!P2 BRA `(.L_x_240) ;  /* 0x000000b800b0a947 */ /* 0x008fec0003800000 */
.L_x_436:
[----:B------:R-:W-:Y:S01]  /*ea60*/  BSSY.RECONVERGENT B0, `(.L_x_241) ;  /* 0x000000a000007945 */ /* 0x000fe20003800200 */
[----:B---3--:R-:W-:-:S03]  /*ea70*/  MOV R5, 0x3f000000 ;  /* 0x3f00000000057802 */ /* 0x008fc60000000f00 */
[----:B------:R-:W-:Y:S05]  /*ea80*/  @!P0 BRA `(.L_x_242) ;  /* 0x00000000001c8947 */ /* 0x000fea0003800000 */
[----:B------:R-:W-:-:S04]  /*ea90*/  FADD R0, -R3, R156 ;  /* 0x0000009c03007221 */ /* 0x000fc80000000100 */
[----:B------:R-:W-:-:S05]  /*eaa0*/  FMUL R0, R0, UR37 ;  /* 0x0000002500007c20 */ /* 0x000fca0008400000 */
[----:B------:R-:W-:-:S13]  /*eab0*/  FSETP.GEU.AND P0, PT, R0, -126, PT ;  /* 0xc2fc00000000780b */ /* 0x000fda0003f0e000 */
[----:B------:R-:W-:-:S04]  /*eac0*/  @!P0 FMUL R0, R0, 0.5 ;  /* 0x3f00000000008820 */ /* 0x000fc80000400000 */
[----:B------:R-:W3:Y:S02]  /*ead0*/  MUFU.EX2 R5, R0 ;  /* 0x0000000000057308 */ /* 0x000ee40000000800 */
[----:B---3--:R-:W-:-:S04]  /*eae0*/  @!P0 FMUL R5, R5, R5 ;  /* 0x0000000505058220 */ /* 0x008fc80000400000 */
[----:B------:R-:W-:Y:S02]  /*eaf0*/  FMUL R5, R5, 0.5 ;  /* 0x3f00000005057820 */ /* 0x000fe40000400000 */
.L_x_242:
[----:B------:R-:W-:Y:S05]  /*eb00*/  BSYNC.RECONVERGENT B0 ;  /* 0x0000000000007941 */ /* 0x000fea0003800200 */
.L_x_241:
[----:B--2---:R-:W2:Y:S04]  /*eb10*/  LDL.LU.64 R34, [R1+0x10] ;  /* 0x0000100001227983 */ /* 0x004ea80000300a00 */
[----:B------:R-:W3:Y:S04]  /*eb20*/  LDL.LU.64 R32, [R1+0x18] ;  /* 0x0000180001207983 */ /* 0x000ee80000300a00 */
[----:B------:R-:W4:Y:S04]  /*eb30*/  LDL.LU.64 R30, [R1+0x28] ;  /* 0x00002800011e7983 */ /* 0x000f280000300a00 */
[----:B------:R-:W5:Y:S04]  /*eb40*/  LDL.LU.64 R28, [R1+0x30] ;  /* 0x00003000011c7983 */ /* 0x000f680000300a00 */
[----:B------:R-:W5:Y:S04]  /*eb50*/  LDL.LU.64 R26, [R1+0x38] ;  /* 0x00003800011a7983 */ /* 0x000f680000300a00 */
[----:B-1----:R-:W5:Y:S04]  /*eb60*/  LDL.LU.64 R14, [R1+0x20] ;  /* 0x00002000010e7983 */ /* 0x002f680000300a00 */
[----:B------:R-:W5:Y:S04]  /*eb70*/  LDL.LU.64 R24, [R1+0x48] ;  /* 0x0000480001187983 */ /* 0x000f680000300a00 */
[----:B------:R-:W5:Y:S04]  /*eb80*/  LDL.LU.64 R20, [R1+0x50] ;  /* 0x0000500001147983 */ /* 0x000f680000300a00 */
[----:B------:R-:W5:Y:S04]  /*eb90*/  LDL.LU.64 R12, [R1+0x58] ;  /* 0x00005800010c7983 */ /* 0x000f680000300a00 */
[----:B------:R-:W5:Y:S04]  /*eba0*/  LDL.LU.64 R8, [R1+0x40] ;  /* 0x0000400001087983 */ /* 0x000f680000300a00 */
[----:B------:R-:W5:Y:S04]  /*ebb0*/  LDL.LU.64 R10, [R1+0x60] ;  /* 0x00006000010a7983 */ /* 0x000f680000300a00 */
[----:B------:R-:W5:Y:S01]  /*ebc0*/  LDL.LU.64 R6, [R1+0x68] ;  /* 0x0000680001067983 */ /* 0x000f620000300a00 */
[----:B------:R-:W-:-:S04]  /*ebd0*/  FMUL R16, R5, R16 ;  /* 0x0000001005107220 */ /* 0x000fc80000400000 */
[----:B------:R-:W-:-:S04]  /*ebe0*/  FADD2 R18, R16.F32, R18.F32x2.HI_LO ;  /* 0x000000121012724b */ /* 0x000fc80000040000 */
[----:B------:R-:W-:-:S04]  /*ebf0*/  FADD2 R18, R18.F32x2.HI_LO, R128.F32x2.HI_LO ;  /* 0x000000801212724b */ /* 0x000fc80000000000 */
[----:B------:R-:W-:-:S04]  /*ec00*/  FADD2 R18, R18.F32x2.HI_LO, R136.F32x2.HI_LO ;  /* 0x000000881212724b */ /* 0x000fc80000000000 */
[----:B------:R-:W-:-:S04]  /*ec10*/  FADD2 R18, R18.F32x2.HI_LO, R144.F32x2.HI_LO ;  /* 0x000000901212724b */ /* 0x000fc80000000000 */
[----:B------:R-:W-:Y:S02]  /*ec20*/  FADD2 R18, R18.F32x2.HI_LO, R94.F32x2.HI_LO ;  /* 0x0000005e1212724b */ /* 0x000fe40000000000 */
[----:B------:R-:W-:Y:S02]  /*ec30*/  FADD2 R124, R124.F32x2.HI_LO, R106.F32x2.HI_LO ;  /* 0x0000006a7c7c724b */ /* 0x000fe40000000000 */
[----:B------:R-:W-:Y:S02]  /*ec40*/  FADD2 R126, R126.F32x2.HI_LO, R108.F32x2.HI_LO ;  /* 0x0000006c7e7e724b */ /* 0x000fe40000000000 */
[----:B------:R-:W-:Y:S02]  /*ec50*/  FADD2 R18, R18.F32x2.HI_LO, R102.F32x2.HI_LO ;  /* 0x000000661212724b */ /* 0x000fe40000000000 */
[----:B------:R-:W-:Y:S02]  /*ec60*/  FADD2 R22, R22.F32x2.HI_LO, R112.F32x2.HI_LO ;  /* 0x000000701616724b */ /* 0x000fe40000000000 */
[----:B------:R-:W-:-:S02]  /*ec70*/  FADD2 R124, R124.F32x2.HI_LO, R114.F32x2.HI_LO ;  /* 0x000000727c7c724b */ /* 0x000fc40000000000 */
        /* <DEDUP_REMOVED lines=23> */
[----:B------:R-:W-:Y:S01]  /*edf0*/  FADD2 R18, R18.F32x2.HI_LO, R186.F32x2.HI_LO ;  /* 0x000000ba1212724b */ /* 0x000fe20000000000 */
[----:B------:R-:W-:Y:S01]  /*ee00*/  ULOP3.LUT UP0, URZ, UR38, UR41, URZ, 0xfc, !UPT ;  /* 0x0000002926ff7292 */ /* 0x000fe2000f80fcff */
[----:B--2---:R-:W-:-:S02]  /*ee10*/  FADD2 R124, R124.F32x2.HI_LO, R34.F32x2.HI_LO ;  /* 0x000000227c7c724b */ /* 0x004fc40000000000 */
[----:B---3--:R-:W-:Y:S02]  /*ee20*/  FADD2 R126, R126.F32x2.HI_LO, R32.F32x2.HI_LO ;  /* 0x000000207e7e724b */ /* 0x008fe40000000000 */
[----:B----4-:R-:W-:Y:S02]  /*ee30*/  FADD2 R22, R22.F32x2.HI_LO, R30.F32x2.HI_LO ;  /* 0x0000001e1616724b */ /* 0x010fe40000000000 */
[----:B-----5:R-:W-:Y:S02]  /*ee40*/  FADD2 R124, R124.F32x2.HI_LO, R28.F32x2.HI_LO ;  /* 0x0000001c7c7c724b */ /* 0x020fe40000000000 */
        /* <DEDUP_REMOVED lines=11> */
[----:B------:R-:W-:-:S04]  /*ef00*/  FADD2 R18, R18.F32x2.HI_LO, R22.F32x2.HI_LO ;  /* 0x000000161212724b */ /* 0x000fc80000000000 */
[----:B------:R-:W-:-:S04]  /*ef10*/  FADD2 R18, R18.F32x2.HI_LO, R124.F32x2.HI_LO ;  /* 0x0000007c1212724b */ /* 0x000fc80000000000 */
[----:B------:R-:W-:Y:S01]  /*ef20*/  FADD R16, R18, R19 ;  /* 0x0000001312107221 */ /* 0x000fe20000000000 */
[----:B------:R-:W-:Y:S06]  /*ef30*/  BRA.U UP0, `(.L_x_243) ;  /* 0x0000000100907547 */ /* 0x000fec000b800000 */
[----:B------:R-:W-:Y:S05]  /*ef40*/  @P1 BRA `(.L_x_244) ;  /* 0x0000000000041947 */ /* 0x000fea0003800000 */
[----:B------:R-:W-:Y:S05]  /*ef50*/  BPT.TRAP 0x1 ;  /* 0x000000040000795c */ /* 0x000fea0000300000 */
.L_x_244:
[----:B------:R-:W-:Y:S01]  /*ef60*/  UISETP.NE.AND UP0, UPT, UR56, URZ, UPT ;  /* 0x000000ff3800728c */ /* 0x000fe2000bf05270 */
[----:B------:R-:W-:Y:S01]  /*ef70*/  IMAD.U32 R0, RZ, RZ, UR5 ;  /* 0x00000005ff007e24 */ /* 0x000fe2000f8e00ff */
[----:B------:R-:W-:Y:S01]  /*ef80*/  UIADD3 UR6, UPT, UPT, UR4, 0xe060, URZ ;  /* 0x0000e06004067890 */ /* 0x000fe2000fffe0ff */
[----:B------:R-:W-:Y:S01]  /*ef90*/  IMAD.U32 R2, R2, 0x10000, RZ ;  /* 0x0001000002027824 */ /* 0x000fe200078e00ff */
[----:B------:R-:W-:Y:S02]  /*efa0*/  LOP3.LUT R60, R60, 0x3, RZ, 0xc0, !PT ;  /* 0x000000033c3c7812 */ /* 0x000fe400078ec0ff */
[----:B------:R-:W-:Y:S02]  /*efb0*/  SHF.L.U32 R0, R0, 0x1f, RZ ;  /* 0x0000001f00007819 */ /* 0x000fe400000006ff */
[----:B------:R-:W-:-:S03]  /*efc0*/  LOP3.LUT R2, R2, 0x600000, RZ, 0xc0, !PT ;  /* 0x0060000002027812 */ /* 0x000fc600078ec0ff */
[----:B------:R-:W-:Y:S01]  /*efd0*/  @UP0 UIADD3 UR6, UPT, UPT, UR4, 0xe050, URZ ;  /* 0x0000e05004060890 */ /* 0x000fe2000fffe0ff */
[----:B------:R-:W-:Y:S01]  /*efe0*/  SHF.R.U32.HI R3, RZ, 0x15, R2 ;  /* 0x00000015ff037819 */ /* 0x000fe20000011602 */
[----:B------:R-:W-:-:S03]  /*eff0*/  USEL UR4, URZ, 0x80, UP0 ;  /* 0x00000080ff047887 */ /* 0x000fc60008000000 */
[----:B------:R-:W-:-:S03]  /*f000*/  ISETP.NE.AND P0, PT, R60, R3, PT ;  /* 0x000000033c00720c */ /* 0x000fc60003f05270 */
[----:B------:R-:W-:Y:S01]  /*f010*/  LOP3.LUT R2, R2, UR4, RZ, 0xfc, !PT ;  /* 0x0000000402027c12 */ /* 0x000fe2000f8efcff */
[----:B------:R-:W1:Y:S02]  /*f020*/  SYNCS.PHASECHK.TRANS64.TRYWAIT P1, [UR6], R0 ;  /* 0x00000000ff0075a7 */ /* 0x000e640008021106 */
[----:B-1----:R-:W-:Y:S07]  /*f030*/  @!P1 BRA `(.L_x_245) ;  /* 0x000000b400509947 */ /* 0x002fee0003800000 */
.L_x_438:
[----:B------:R-:W-:Y:S05]  /*f040*/  @!P0 BRA `(.L_x_246) ;  /* 0x0000000000408947 */ /* 0x000fea0003800000 */
[----:B------:R-:W-:Y:S01]  /*f050*/  MOV R14, 0x8 ;  /* 0x00000008000e7802 */ /* 0x000fe20000000f00 */
[----:B------:R-:W2:Y:S01]  /*f060*/  LDCU.64 UR8, c[0x4][0xb0] ;  /* 0x01001600ff0877ac */ /* 0x000ea20008000a00 */
[----:B------:R-:W-:Y:S02]  /*f070*/  HFMA2 R12, -RZ, RZ, 0, 5.9604644775390625e-08 ;  /* 0x00000001ff0c7431 */ /* 0x000fe400000001ff */
[----:B------:R-:W-:Y:S01]  /*f080*/  IMAD.MOV.U32 R8, RZ, RZ, 0x1be ;  /* 0x000001beff087424 */ /* 0x000fe200078e00ff */
[----:B------:R-:W3:Y:S01]  /*f090*/  LDCU.64 UR6, c[0x4][0xb8] ;  /* 0x01001700ff0677ac */ /* 0x000ee20008000a00 */
[----:B------:R-:W4:Y:S01]  /*f0a0*/  LDC.64 R14, c[0x4][R14] ;  /* 0x010000000e0e7b82 */ /* 0x000f220000000a00 */
[----:B------:R-:W-:Y:S01]  /*f0b0*/  IMAD.MOV.U32 R13, RZ, RZ, RZ ;  /* 0x000000ffff0d7224 */ /* 0x000fe200078e00ff */
[----:B------:R-:W5:Y:S01]  /*f0c0*/  LDCU.64 UR4, c[0x4][0x18] ;  /* 0x01000300ff0477ac */ /* 0x000f620008000a00 */
[----:B--2---:R-:W-:Y:S01]  /*f0d0*/  IMAD.U32 R4, RZ, RZ, UR8 ;  /* 0x00000008ff047e24 */ /* 0x004fe2000f8e00ff */
[----:B------:R-:W-:Y:S01]  /*f0e0*/  MOV R5, UR9 ;  /* 0x0000000900057c02 */ /* 0x000fe20008000f00 */
[----:B---3--:R-:W-:Y:S01]  /*f0f0*/  IMAD.U32 R6, RZ, RZ, UR6 ;  /* 0x00000006ff067e24 */ /* 0x008fe2000f8e00ff */
[----:B------:R-:W-:Y:S01]  /*f100*/  MOV R7, UR7 ;  /* 0x0000000700077c02 */ /* 0x000fe20008000f00 */
[----:B-----5:R-:W-:Y:S01]  /*f110*/  IMAD.U32 R10, RZ, RZ, UR4 ;  /* 0x00000004ff0a7e24 */ /* 0x020fe2000f8e00ff */
[----:B------:R-:W-:-:S02]  /*f120*/  MOV R11, UR5 ;  /* 0x00000005000b7c02 */ /* 0x000fc40008000f00 */
[----:B------:R-:W-:-:S07]  /*f130*/  LEPC R20, `(.L_x_246) ;  /* 0x000000001014794e */ /* 0x000fce0000000000 */
[----:B-1--4-:R-:W-:Y:S05]  /*f140*/  CALL.ABS.NOINC R14 ;  /* 0x000000000e007343 */ /* 0x012fea0003c00000 */
.L_x_246:
[----:B------:R-:W-:Y:S05]  /*f150*/  WARPSYNC.ALL ;  /* 0x0000000000007948 */ /* 0x000fea0003800000 */
[----:B------:R-:W-:-:S13]  /*f160*/  R2UR UR4, R2 ;  /* 0x00000000020472ca */ /* 0x000fda00000e0000 */
[----:B------:R2:W-:Y:S02]  /*f170*/  STTM.x2 tmem[UR4], R16 ;  /* 0x00000010000079ed */ /* 0x0005e400080c0004 */
.L_x_243:
[----:B------:R-:W-:Y:S01]  /*f180*/  UIADD3 UR4, UPT, UPT, UR38, 0x1, URZ ;  /* 0x0000000126047890 */ /* 0x000fe2000fffe0ff */
[----:B------:R-:W-:Y:S01]  /*f190*/  MOV R156, R17 ;  /* 0x00000011009c7202 */ /* 0x000fe20000000f00 */
[----:B------:R-:W-:Y:S02]  /*f1a0*/  UIADD3 UR49, UPT, UPT, UR41, -UR50, URZ ;  /* 0x8000003229317290 */ /* 0x000fe4000fffe0ff */
[----:B------:R-:W-:Y:S02]  /*f1b0*/  UISETP.GT.U32.AND UP0, UPT, UR4, 0x1, UPT ;  /* 0x000000010400788c */ /* 0x000fe4000bf04070 */
[----:B------:R-:W-:Y:S02]  /*f1c0*/  UIADD3 UR38, UPT, UPT, UR38, -0x1, URZ ;  /* 0xffffffff26267890 */ /* 0x000fe4000fffe0ff */
[----:B------:R-:W-:-:S05]  /*f1d0*/  USHF.L.U32 UR49, UR49, 0x7, URZ ;  /* 0x0000000731317899 */ /* 0x000fca00080006ff */
[----:B------:R-:W-:Y:S07]  /*f1e0*/  BRA.U UP0, `(.L_x_247) ;  /* 0xffffffb900a87547 */ /* 0x000fee000b83ffff */
.L_x_226:
[----:B------:R-:W-:Y:S01]  /*f1f0*/  UISETP.GE.AND UP0, UPT, UR41, 0x1, UPT ;  /* 0x000000012900788c */ /* 0x000fe2000bf06270 */
[----:B------:R-:W3:Y:S01]  /*f200*/  LDCU UR40, c[0x0][0x904] ;  /* 0x00012080ff2877ac */ /* 0x000ee20008000800 */
[----:B------:R-:W4:Y:S01]  /*f210*/  LDCU UR37, c[0x0][0x704] ;  /* 0x0000e080ff2577ac */ /* 0x000f220008000800 */
[----:B------:R-:W1:Y:S06]  /*f220*/  LDCU.64 UR38, c[0x0][0x908] ;  /* 0x00012100ff2677ac */ /* 0x000e6c0008000a00 */
[----:B------:R-:W-:Y:S05]  /*f230*/  BRA.U !UP0, `(.L_x_248) ;  /* 0x0000006d08dc7547 */ /* 0x000fea000b800000 */
.L_x_269:
[----:B--2---:R-:W5:Y:S01]  /*f240*/  S2R R18, SR_TID.X ;  /* 0x0000000000127919 */ /* 0x004f620000002100 */
[----:B------:R-:W-:Y:S01]  /*f250*/  UISETP.NE.AND UP0, UPT, UR56, URZ, UPT ;  /* 0x000000ff3800728c */ /* 0x000fe2000bf05270 */
[----:B------:R-:W-:-:S03]  /*f260*/  UMOV UR4, 0x20 ;  /* 0x0000002000047882 */ /* 0x000fc60000000000 */
[----:B------:R-:W-:Y:S02]  /*f270*/  USEL UR4, UR4, 0xa0, UP0 ;  /* 0x000000a004047887 */ /* 0x000fe40008000000 */
[----:B------:R-:W-:Y:S02]  /*f280*/  USEL UR5, UR51, UR54, UP0 ;  /* 0x0000003633057287 */ /* 0x000fe40008000000 */
[----:B------:R-:W-:Y:S01]  /*f290*/  UISETP.GT.U32.AND UP0, UPT, UR47, 0x1, UPT ;  /* 0x000000012f00788c */ /* 0x000fe2000bf04070 */
[----:B-----5:R-:W-:-:S05]  /*f2a0*/  IMAD.U32 R174, R18, 0x10000, RZ ;  /* 0x0001000012ae7824 */ /* 0x020fca00078e00ff */
[----:B------:R-:W-:-:S05]  /*f2b0*/  LOP3.LUT R174, R174, 0x600000, RZ, 0xc0, !PT ;  /* 0x00600000aeae7812 */ /* 0x000fca00078ec0ff */
[----:B-1----:R-:W-:-:S06]  /*f2c0*/  VIADD R0, R174, UR4 ;  /* 0x00000004ae007c36 */ /* 0x002fcc0008000000 */
[----:B------:R-:W1:Y:S02]  /*f2d0*/  SHFL.IDX PT, R0, R0, RZ, 0x1f ;  /* 0x00001fff00007589 */ /* 0x000e6400000e0000 */
[----:B-1----:R-:W-:Y:S01]  /*f2e0*/  R2UR UR44, R0 ;  /* 0x00000000002c72ca */ /* 0x002fe200000e0000 */
[----:B------:R-:W-:-:S14]  /*f2f0*/  BRA.U UP0, `(.L_x_249) ;  /* 0x0000000100047547 */ /* 0x000fdc000b800000 */
[----:B---34-:R-:W-:Y:S05]  /*f300*/  BPT.TRAP 0x1 ;  /* 0x000000040000795c */ /* 0x018fea0000300000 */
.L_x_249:
        /* <DEDUP_REMOVED lines=8> */
[----:B------:R-:W-:-:S04]  /*f390*/  LOP3.LUT R175, R2, 0x3, RZ, 0xc0, !PT ;  /* 0x0000000302af7812 */ /* 0x000fc800078ec0ff */
[----:B------:R-:W-:Y:S01]  /*f3a0*/  ISETP.NE.AND P0, PT, R175, R176, PT ;  /* 0x000000b0af00720c */ /* 0x000fe20003f05270 */
[----:B-1----:R-:W-:-:S04]  /*f3b0*/  ULEA UR41, UR41, UR4, 0x18 ;  /* 0x0000000429297291 */ /* 0x002fc8000f8ec0ff */
[----:B------:R-:W-:Y:S02]  /*f3c0*/  UIADD3 UR4, UPT, UPT, UR41, 0xe060, URZ ;  /* 0x0000e06029047890 */ /* 0x000fe4000fffe0ff */
[----:B------:R-:W-:-:S09]  /*f3d0*/  @UP0 UIADD3 UR4, UPT, UPT, UR41, 0xe050, URZ ;  /* 0x0000e05029040890 */ /* 0x000fd2000fffe0ff */
[----:B------:R-:W1:Y:S02]  /*f3e0*/  SYNCS.PHASECHK.TRANS64.TRYWAIT P1, [UR4], R3 ;  /* 0x00000003ff0075a7 */ /* 0x000e640008021104 */
[----:B-1----:R-:W-:Y:S05]  /*f3f0*/  @!P1 BRA `(.L_x_250) ;  /* 0x000000b000789947 */ /* 0x002fea0003800000 */
.L_x_440:
[----:B------:R-:W-:Y:S01]  /*f400*/  LOP3.LUT R174, R174, UR42, RZ, 0xfc, !PT ;  /* 0x0000002aaeae7c12 */ /* 0x000fe2000f8efcff */
[----:B------:R-:W-:Y:S06]  /*f410*/  @!P0 BRA `(.L_x_251) ;  /* 0x0000000000408947 */ /* 0x000fec0003800000 */
[----:B------:R-:W-:Y:S01]  /*f420*/  MOV R14, 0x8 ;  /* 0x00000008000e7802 */ /* 0x000fe20000000f00 */
[----:B------:R-:W1:Y:S01]  /*f430*/  LDCU.64 UR8, c[0x4][0xb0] ;  /* 0x01001600ff0877ac */ /* 0x000e620008000a00 */
[----:B------:R-:W-:Y:S02]  /*f440*/  HFMA2 R12, -RZ, RZ, 0, 5.9604644775390625e-08 ;  /* 0x00000001ff0c7431 */ /* 0x000fe400000001ff */
[----:B------:R-:W-:Y:S01]  /*f450*/  IMAD.MOV.U32 R8, RZ, RZ, 0x192 ;  /* 0x00000192ff087424 */ /* 0x000fe200078e00ff */
[----:B------:R-:W5:Y:S01]  /*f460*/  LDCU.64 UR6, c[0x4][0xb8] ;  /* 0x01001700ff0677ac */ /* 0x000f620008000a00 */
[----:B------:R-:W2:Y:S01]  /*f470*/  LDC.64 R14, c[0x4][R14] ;  /* 0x010000000e0e7b82 */ /* 0x000ea20000000a00 */
[----:B------:R-:W-:Y:S01]  /*f480*/  IMAD.MOV.U32 R13, RZ, RZ, RZ ;  /* 0x000000ffff0d7224 */ /* 0x000fe200078e00ff */
[----:B------:R-:W3:Y:S01]  /*f490*/  LDCU.64 UR4, c[0x4][0x10] ;  /* 0x01000200ff0477ac */ /* 0x000ee20008000a00 */
[----:B-1----:R-:W-:Y:S01]  /*f4a0*/  IMAD.U32 R4, RZ, RZ, UR8 ;  /* 0x00000008ff047e24 */ /* 0x002fe2000f8e00ff */
[----:B------:R-:W-:Y:S01]  /*f4b0*/  MOV R5, UR9 ;  /* 0x0000000900057c02 */ /* 0x000fe20008000f00 */
[----:B-----5:R-:W-:Y:S01]  /*f4c0*/  IMAD.U32 R6, RZ, RZ, UR6 ;  /* 0x00000006ff067e24 */ /* 0x020fe2000f8e00ff */
[----:B------:R-:W-:Y:S01]  /*f4d0*/  MOV R7, UR7 ;  /* 0x0000000700077c02 */ /* 0x000fe20008000f00 */
[----:B---3--:R-:W-:Y:S01]  /*f4e0*/  IMAD.U32 R10, RZ, RZ, UR4 ;  /* 0x00000004ff0a7e24 */ /* 0x008fe2000f8e00ff */
[----:B------:R-:W-:-:S02]  /*f4f0*/  MOV R11, UR5 ;  /* 0x00000005000b7c02 */ /* 0x000fc40008000f00 */
[----:B------:R-:W-:-:S07]  /*f500*/  LEPC R20, `(.L_x_251) ;  /* 0x000000001014794e */ /* 0x000fce0000000000 */
[----:B--2-4-:R-:W-:Y:S05]  /*f510*/  CALL.ABS.NOINC R14 ;  /* 0x000000000e007343 */ /* 0x014fea0003c00000 */
.L_x_251:
[C---:B------:R-:W-:Y:S01]  /*f520*/  VIADD R0, R174.reuse, 0x20 ;  /* 0x00000020ae007836 */ /* 0x040fe20000000000 */
        /* <DEDUP_REMOVED lines=22> */
.L_x_252:
        /* <DEDUP_REMOVED lines=23> */
.L_x_253:
        /* <DEDUP_REMOVED lines=23> */
.L_x_254:
[----:B------:R-:W-:Y:S05]  /*f970*/  WARPSYNC.ALL ;  /* 0x0000000000007948 */ /* 0x000fea0003800000 */
[----:B------:R-:W-:Y:S01]  /*f980*/  R2UR UR66, R174 ;  /* 0x00000000ae4272ca */ /* 0x000fe200000e0000 */
[----:B------:R-:W-:Y:S01]  /*f990*/  UIMAD.WIDE.U32 UR68, UR36, UR38, URZ ;  /* 0x00000026244472a5 */ /* 0x000fe2000f8e00ff */
[----:B------:R-:W1:Y:S01]  /*f9a0*/  LDC R3, c[0x0][0x384] ;  /* 0x0000e100ff037b82 */ /* 0x000e620000000800 */
[----:B---3--:R-:W-:Y:S01]  /*f9b0*/  UISETP.NE.AND UP0, UPT, UR40, 0x1, UPT ;  /* 0x000000012800788c */ /* 0x008fe2000bf05270 */
[----:B------:R-:W-:Y:S01]  /*f9c0*/  IMAD.U32 R5, RZ, RZ, UR42 ;  /* 0x0000002aff057e24 */ /* 0x000fe2000f8e00ff */
[----:B------:R-:W-:Y:S01]  /*f9d0*/  USHF.R.U32.HI UR67, URZ, UR39, UR69 ;  /* 0x00000027ff437299 */ /* 0x000fe20008011645 */
[----:B----4-:R-:W-:Y:S01]  /*f9e0*/  MOV.SPILL R4, UR37 ;  /* 0x0000002500047c02 */ /* 0x010fe20009000f00 */
[----:B------:R-:W-:-:S02]  /*f9f0*/  UIADD3 UR64, UPT, UPT, UR49, 0x2, URZ ;  /* 0x0000000231407890 */ /* 0x000fc4000fffe0ff */
[----:B------:R-:W-:Y:S01]  /*fa00*/  USEL UR67, UR36, UR67, !UP0 ;  /* 0x0000004324437287 */ /* 0x000fe2000c000000 */
[----:B------:R-:W-:Y:S01]  /*fa10*/  LOP3.LUT R5, R5, 0x7f, R18, 0xf8, !PT ;  /* 0x0000007f05057812 */ /* 0x000fe200078ef812 */
[----:B------:R-:W-:Y:S02]  /*fa20*/  UIADD3 UR65, UPT, UPT, UR49, 0x7f, URZ ;  /* 0x0000007f31417890 */ /* 0x000fe4000fffe0ff */
[----:B------:R-:W3:Y:S01]  /*fa30*/  LDTM.x32 R120, tmem[UR66+0x60] ;  /* 0x00006042007879ee */ /* 0x000ee200082c0000 */
[----:B------:R-:W-:Y:S02]  /*fa40*/  UIADD3 UR67, UPT, UPT, -UR67, URZ, URZ ;  /* 0x000000ff43437290 */ /* 0x000fe4000fffe1ff */
[----:B------:R-:W-:Y:S02]  /*fa50*/  UIADD3 UR62, UPT, UPT, UR49, 0x5, URZ ;  /* 0x00000005313e7890 */ /* 0x000fe4000fffe0ff */
[----:B------:R-:W-:Y:S02]  /*fa60*/  UIMAD UR66, UR40, UR67, UR36 ;  /* 0x00000043284272a4 */ /* 0x000fe4000f8e0224 */
[----:B------:R-:W-:-:S02]  /*fa70*/  UIADD3 UR63, UPT, UPT, UR49, 0x4, URZ ;  /* 0x00000004313f7890 */ /* 0x000fc4000fffe0ff */
[----:B------:R-:W-:Y:S02]  /*fa80*/  UIADD3 UR60, UPT, UPT, UR49, 0x8, URZ ;  /* 0x00000008313c7890 */ /* 0x000fe4000fffe0ff */
[----:B------:R-:W-:Y:S01]  /*fa90*/  IMAD.U32 R0, RZ, RZ, UR66 ;  /* 0x00000042ff007e24 */ /* 0x000fe2000f8e00ff */
[----:B------:R-:W-:Y:S01]  /*faa0*/  UIADD3 UR61, UPT, UPT, UR49, 0x6, URZ ;  /* 0x00000006313d7890 */ /* 0x000fe2000fffe0ff */
[C---:B-1----:R-:W-:Y:S01]  /*fab0*/  ISETP.LE.AND P3, PT, R3.reuse, UR64, PT ;  /* 0x0000004003007c0c */ /* 0x042fe2000bf63270 */
[----:B------:R-:W-:Y:S01]  /*fac0*/  UIADD3 UR58, UPT, UPT, UR49, 0xa, URZ ;  /* 0x0000000a313a7890 */ /* 0x000fe2000fffe0ff */
[----:B------:R-:W-:Y:S01]  /*fad0*/  IMAD R0, R0, 0x100, R5 ;  /* 0x0000010000007824 */ /* 0x000fe200078e0205 */
[C---:B------:R-:W-:Y:S01]  /*fae0*/  ISETP.LE.AND P0, PT, R3.reuse, UR65, PT ;  /* 0x0000004103007c0c */ /* 0x040fe2000bf03270 */
[----:B------:R-:W-:Y:S01]  /*faf0*/  UIADD3 UR59, UPT, UPT, UR49, 0x9, URZ ;  /* 0x00000009313b7890 */ /* 0x000fe2000fffe0ff */
[----:B------:R-:W-:Y:S01]  /*fb00*/  ISETP.LE.AND P1, PT, R3, UR62, PT ;  /* 0x0000003e03007c0c */ /* 0x000fe2000bf23270 */
[----:B------:R-:W-:Y:S01]  /*fb10*/  UIADD3 UR35, UPT, UPT, UR49, 0xd, URZ ;  /* 0x0000000d31237890 */ /* 0x000fe2000fffe0ff */
[----:B------:R-:W-:Y:S01]  /*fb20*/  ISETP.GE.AND P6, PT, R0, UR64, PT ;  /* 0x0000004000007c0c */ /* 0x000fe2000bfc6270 */
[----:B------:R-:W-:Y:S01]  /*fb30*/  UIADD3 UR57, UPT, UPT, UR49, 0xc, URZ ;  /* 0x0000000c31397890 */ /* 0x000fe2000fffe0ff */
[----:B------:R-:W-:Y:S01]  /*fb40*/  FSEL R90, R90, -INF , !P3 ;  /* 0xff8000005a5a7808 */ /* 0x000fe20005800000 */
[----:B------:R-:W-:Y:S01]  /*fb50*/  UIADD3 UR31, UPT, UPT, UR49, 0x10, URZ ;  /* 0x00000010311f7890 */ /* 0x000fe2000fffe0ff */
[----:B---3--:R-:W-:Y:S01]  /*fb60*/  FSEL R19, R151, -INF , !P0 ;  /* 0xff80000097137808 */ /* 0x008fe20004000000 */
[----:B------:R-:W-:Y:S01]  /*fb70*/  UIADD3 UR34, UPT, UPT, UR49, 0xe, URZ ;  /* 0x0000000e31227890 */ /* 0x000fe2000fffe0ff */
[----:B------:R-:W-:Y:S01]  /*fb80*/  ISETP.LE.AND P2, PT, R3, UR63, PT ;  /* 0x0000003f03007c0c */ /* 0x000fe2000bf43270 */
[----:B------:R-:W-:Y:S01]  /*fb90*/  UIADD3 UR23, UPT, UPT, UR49, 0x12, URZ ;  /* 0x0000001231177890 */ /* 0x000fe2000fffe0ff */
[----:B------:R-:W-:Y:S01]  /*fba0*/  ISETP.GE.AND P0, PT, R0, UR62, PT ;  /* 0x0000003e00007c0c */ /* 0x000fe2000bf06270 */
[----:B------:R-:W-:Y:S01]  /*fbb0*/  UIADD3 UR27, UPT, UPT, UR49, 0x11, URZ ;  /* 0x00000011311b7890 */ /* 0x000fe2000fffe0ff */
[----:B------:R-:W-:Y:S01]  /*fbc0*/  FSEL R172, R90, -INF , P6 ;  /* 0xff8000005aac7808 */ /* 0x000fe20003000000 */
[----:B------:R-:W-:Y:S01]  /*fbd0*/  UIADD3 UR15, UPT, UPT, UR49, 0x15, URZ ;  /* 0x00000015310f7890 */ /* 0x000fe2000fffe0ff */
[----:B------:R-:W-:Y:S01]  /*fbe0*/  FSEL R93, R93, -INF , !P1 ;  /* 0xff8000005d5d7808 */ /* 0x000fe20004800000 */
[----:B------:R-:W-:Y:S01]  /*fbf0*/  UIADD3 UR19, UPT, UPT, UR49, 0x14, URZ ;  /* 0x0000001431137890 */ /* 0x000fe2000fffe0ff */
[C---:B------:R-:W-:Y:S01]  /*fc00*/  ISETP.LE.AND P6, PT, R3.reuse, UR60, PT ;  /* 0x0000003c03007c0c */ /* 0x040fe2000bfc3270 */
[----:B------:R-:W-:Y:S01]  /*fc10*/  UIADD3 UR7, UPT, UPT, UR49, 0x18, URZ ;  /* 0x0000001831077890 */ /* 0x000fe2000fffe0ff */
[----:B------:R-:W-:Y:S01]  /*fc20*/  ISETP.GE.AND P4, PT, R0, UR65, PT ;  /* 0x0000004100007c0c */ /* 0x000fe2000bf86270 */
[----:B------:R-:W-:Y:S01]  /*fc30*/  UIADD3 UR11, UPT, UPT, UR49, 0x16, URZ ;  /* 0x00000016310b7890 */ /* 0x000fe2000fffe0ff */
[----:B------:R-:W-:Y:S01]  /*fc40*/  ISETP.LE.AND P3, PT, R3, UR61, PT ;  /* 0x0000003d03007c0c */ /* 0x000fe2000bf63270 */
[----:B------:R-:W-:Y:S01]  /*fc50*/  UIADD3 UR32, UPT, UPT, UR49, 0x1a, URZ ;  /* 0x0000001a31207890 */ /* 0x000fe2000fffe0ff */
[----:B------:R-:W-:Y:S01]  /*fc60*/  FSEL R92, R92, -INF , !P2 ;  /* 0xff8000005c5c7808 */ /* 0x000fe20005000000 */
[----:B------:R-:W-:Y:S01]  /*fc70*/  UIADD3 UR33, UPT, UPT, UR49, 0x19, URZ ;  /* 0x0000001931217890 */ /* 0x000fe2000fffe0ff */
[----:B------:R-:W-:Y:S01]  /*fc80*/  FSEL R157, R93, -INF , P0 ;  /* 0xff8000005d9d7808 */ /* 0x000fe20000000000 */
        /* <DEDUP_REMOVED lines=11> */
[----:B------:R-:W-:Y:S01]  /*fd40*/  FSEL R94, R94, -INF , !P3 ;  /* 0xff8000005e5e7808 */ /* 0x000fe20005800000 */
[----:B------:R-:W-:Y:S01]  /*fd50*/  UIADD3 UR21, UPT, UPT, UR49, 0x25, URZ ;  /* 0x0000002531157890 */ /* 0x000fe2000fffe0ff */
[C---:B------:R-:W-:Y:S01]  /*fd60*/  ISETP.LE.AND P1, PT, R3.reuse, UR59, PT ;  /* 0x0000003b03007c0c */ /* 0x040fe2000bf23270 */
        /* <DEDUP_REMOVED lines=9> */
[----:B------:R-:W-:Y:S01]  /*fe00*/  FSEL R170, R94, -INF , P4 ;  /* 0xff8000005eaa7808 */ /* 0x000fe20002000000 */
        /* <DEDUP_REMOVED lines=13> */
[----:B------:R-:W-:Y:S01]  /*fee0*/  FSEL R100, R100, -INF , !P4 ;  /* 0xff80000064647808 */ /* 0x000fe20006000000 */
        /* <DEDUP_REMOVED lines=11> */
[C---:B------:R-:W-:Y:S01]  /*ffa0*/  ISETP.LE.AND P2, PT, R3.reuse, UR27, PT ;  /* 0x0000001b03007c0c */ /* 0x040fe2000bf43270 */
        /* <DEDUP_REMOVED lines=43> */
[----:B------:R-:W-:Y:S01]  /*10260*/  ISETP.GE.AND P5, PT, R0, UR63, PT ;  /* 0x0000003f00007c0c */ /* 0x000fe2000bfa6270 */
[----:B------:R-:W-:Y:S01]  /*10270*/  UIADD3 UR63, UPT, UPT, UR49, 0x4c, URZ ;  /* 0x0000004c313f7890 */ /* 0x000fe2000fffe0ff */
[----:B------:R-:W-:-:S02]  /*10280*/  ISETP.LE.AND P4, PT, R3, UR33, PT ;  /* 0x0000002103007c0c */ /* 0x000fc4000bf83270 */
[----:B------:R-:W-:Y:S01]  /*10290*/  ISETP.GE.AND P1, PT, R0, UR32, PT ;  /* 0x0000002000007c0c */ /* 0x000fe2000bf26270 */
[----:B------:R-:W-:Y:S01]  /*102a0*/  UIADD3 UR32, UPT, UPT, UR49, 0x62, URZ ;  /* 0x0000006231207890 */ /* 0x000fe2000fffe0ff */
[----:B------:R-:W-:Y:S02]  /*102b0*/  FSEL R104, R104, -INF , P3 ;  /* 0xff80000068687808 */ /* 0x000fe40001800000 */
[----:B------:R-:W-:Y:S02]  /*102c0*/  FSEL R114, R114, -INF , !P2 ;  /* 0xff80000072727808 */ /* 0x000fe40005000000 */
[----:B------:R-:W-:Y:S02]  /*102d0*/  ISETP.LE.AND P3, PT, R3, UR29, PT ;  /* 0x0000001d03007c0c */ /* 0x000fe4000bf63270 */
[----:B------:R-:W-:Y:S02]  /*102e0*/  FSEL R153, R105, -INF , P6 ;  /* 0xff80000069997808 */ /* 0x000fe40003000000 */
[----:B------:R-:W-:-:S02]  /*102f0*/  FSEL R156, R92, -INF , P5 ;  /* 0xff8000005c9c7808 */ /* 0x000fc40002800000 */
[----:B------:R-:W-:Y:S02]  /*10300*/  ISETP.LE.AND P0, PT, R3, UR30, PT ;  /* 0x0000001e03007c0c */ /* 0x000fe4000bf03270 */
[----:B------:R-:W-:Y:S02]  /*10310*/  FSEL R105, R113, -INF , !P4 ;  /* 0xff80000071697808 */ /* 0x000fe40006000000 */
[----:B------:R-:W-:Y:S02]  /*10320*/  FSEL R160, R114, -INF , P1 ;  /* 0xff80000072a07808 */ /* 0x000fe40000800000 */
[C---:B------:R-:W-:Y:S01]  /*10330*/  ISETP.GE.AND P5, PT, R0.reuse, UR59, PT ;  /* 0x0000003b00007c0c */ /* 0x040fe2000bfa6270 */
[----:B------:R-:W-:Y:S01]  /*10340*/  UIADD3 UR59, UPT, UPT, UR49, 0x51, URZ ;  /* 0x00000051313b7890 */ /* 0x000fe2000fffe0ff */
[----:B------:R-:W-:Y:S01]  /*10350*/  ISETP.GE.AND P4, PT, R0, UR29, PT ;  /* 0x0000001d00007c0c */ /* 0x000fe2000bf86270 */
[----:B------:R-:W-:Y:S01]  /*10360*/  UIADD3 UR29, UPT, UPT, UR49, 0x65, URZ ;  /* 0x00000065311d7890 */ /* 0x000fe2000fffe0ff */
[----:B------:R-:W-:-:S02]  /*10370*/  ISETP.LE.AND P1, PT, R3, UR26, PT ;  /* 0x0000001a03007c0c */ /* 0x000fc4000bf23270 */
[----:B------:R-:W-:Y:S02]  /*10380*/  FSEL R101, R117, -INF , !P3 ;  /* 0xff80000075657808 */ /* 0x000fe40005800000 */
[----:B------:R-:W-:Y:S02]  /*10390*/  FSEL R100, R116, -INF , !P0 ;  /* 0xff80000074647808 */ /* 0x000fe40004000000 */
[----:B------:R-:W-:Y:S02]  /*103a0*/  FSEL R159, R97, -INF , P5 ;  /* 0xff800000619f7808 */ /* 0x000fe40002800000 */
[----:B------:R-:W-:Y:S02]  /*103b0*/  ISETP.LE.AND P2, PT, R3, UR28, PT ;  /* 0x0000001c03007c0c */ /* 0x000fe4000bf43270 */
[----:B------:R-:W-:Y:S01]  /*103c0*/  ISETP.GE.AND P0, PT, R0, UR26, PT ;  /* 0x0000001a00007c0c */ /* 0x000fe2000bf06270 */
[----:B------:R-:W-:Y:S01]  /*103d0*/  UIADD3 UR26, UPT, UPT, UR49, 0x68, URZ ;  /* 0x00000068311a7890 */ /* 0x000fe2000fffe0ff */
[----:B------:R-:W-:-:S02]  /*103e0*/  FSEL R101, R101, -INF , P4 ;  /* 0xff80000065657808 */ /* 0x000fc40002000000 */
[----:B------:R-:W-:Y:S02]  /*103f0*/  FSEL R56, R56, -INF , !P1 ;  /* 0xff80000038387808 */ /* 0x000fe40004800000 */
[----:B------:R-:W-:Y:S01]  /*10400*/  ISETP.GE.AND P5, PT, R0, UR34, PT ;  /* 0x0000002200007c0c */ /* 0x000fe2000bfa6270 */
[----:B------:R-:W-:Y:S01]  /*10410*/  UIADD3 UR34, UPT, UPT, UR49, 0x56, URZ ;  /* 0x0000005631227890 */ /* 0x000fe2000fffe0ff */
[C---:B------:R-:W-:Y:S02]  /*10420*/  ISETP.LE.AND P4, PT, R3.reuse, UR24, PT ;  /* 0x0000001803007c0c */ /* 0x040fe4000bf83270 */
[----:B------:R-:W-:Y:S02]  /*10430*/  ISETP.LE.AND P3, PT, R3, UR25, PT ;  /* 0x0000001903007c0c */ /* 0x000fe4000bf63270 */
[----:B------:R-:W-:Y:S02]  /*10440*/  FSEL R112, R118, -INF , !P2 ;  /* 0xff80000076707808 */ /* 0x000fe40005000000 */
[----:B------:R-:W-:-:S02]  /*10450*/  FSEL R96, R56, -INF , P0 ;  /* 0xff80000038607808 */ /* 0x000fc40000000000 */
[----:B------:R-:W-:Y:S02]  /*10460*/  FSEL R166, R102, -INF , P5 ;  /* 0xff80000066a67808 */ /* 0x000fe40002800000 */
[----:B------:R-:W-:Y:S01]  /*10470*/  ISETP.GE.AND P2, PT, R0, UR24, PT ;  /* 0x0000001800007c0c */ /* 0x000fe2000bf46270 */
[----:B------:R-:W-:Y:S01]  /*10480*/  UIADD3 UR24, UPT, UPT, UR49, 0x6a, URZ ;  /* 0x0000006a31187890 */ /* 0x000fe2000fffe0ff */
[----:B------:R-:W-:Y:S02]  /*10490*/  ISETP.LE.AND P0, PT, R3, UR21, PT ;  /* 0x0000001503007c0c */ /* 0x000fe4000bf03270 */
[----:B------:R-:W-:Y:S02]  /*104a0*/  FSEL R58, R58, -INF , !P4 ;  /* 0xff8000003a3a7808 */ /* 0x000fe40006000000 */
[----:B------:R-:W-:Y:S01]  /*104b0*/  ISETP.GE.AND P5, PT, R0, UR19, PT ;  /* 0x0000001300007c0c */ /* 0x000fe2000bfa6270 */
[----:B------:R-:W-:Y:S01]  /*104c0*/  UIADD3 UR19, UPT, UPT, UR49, 0x5c, URZ ;  /* 0x0000005c31137890 */ /* 0x000fe2000fffe0ff */
[----:B------:R-:W-:-:S02]  /*104d0*/  FSEL R57, R57, -INF , !P3 ;  /* 0xff80000039397808 */ /* 0x000fc40005800000 */
[----:B------:R-:W-:Y:S02]  /*104e0*/  ISETP.LE.AND P1, PT, R3, UR22, PT ;  /* 0x0000001603007c0c */ /* 0x000fe4000bf23270 */
[----:B------:R-:W-:Y:S01]  /*104f0*/  ISETP.GE.AND P3, PT, R0, UR21, PT ;  /* 0x0000001500007c0c */ /* 0x000fe2000bf66270 */
[----:B------:R-:W-:Y:S01]  /*10500*/  UIADD3 UR21, UPT, UPT, UR49, 0x6d, URZ ;  /* 0x0000006d31157890 */ /* 0x000fe2000fffe0ff */
[----:B------:R-:W-:Y:S02]  /*10510*/  FSEL R106, R58, -INF , P2 ;  /* 0xff8000003a6a7808 */ /* 0x000fe40001000000 */
[----:B------:R-:W-:Y:S02]  /*10520*/  FSEL R61, R61, -INF , !P0 ;  /* 0xff8000003d3d7808 */ /* 0x000fe40004000000 */
[----:B------:R-:W-:Y:S02]  /*10530*/  FSEL R108, R108, -INF , P5 ;  /* 0xff8000006c6c7808 */ /* 0x000fe40002800000 */
[----:B------:R-:W-:-:S02]  /*10540*/  ISETP.LE.AND P2, PT, R3, UR18, PT ;  /* 0x0000001203007c0c */ /* 0x000fc4000bf43270 */
[C---:B------:R-:W-:Y:S01]  /*10550*/  ISETP.GE.AND P5, PT, R0.reuse, UR33, PT ;  /* 0x0000002100007c0c */ /* 0x040fe2000bfa6270 */
[----:B------:R-:W-:Y:S01]  /*10560*/  UIADD3 UR33, UPT, UPT, UR49, 0x61, URZ ;  /* 0x0000006131217890 */ /* 0x000fe2000fffe0ff */
[----:B------:R-:W-:Y:S01]  /*10570*/  ISETP.GE.AND P6, PT, R0, UR11, PT ;  /* 0x0000000b00007c0c */ /* 0x000fe2000bfc6270 */
[----:B------:R-:W-:Y:S01]  /*10580*/  UIADD3 UR11, UPT, UPT, UR49, 0x5e, URZ ;  /* 0x0000005e310b7890 */ /* 0x000fe2000fffe0ff */
[----:B------:R-:W-:Y:S02]  /*10590*/  ISETP.LE.AND P4, PT, R3, UR20, PT ;  /* 0x0000001403007c0c */ /* 0x000fe4000bf83270 */
[----:B------:R-:W-:Y:S02]  /*105a0*/  FSEL R60, R60, -INF , !P1 ;  /* 0xff8000003c3c7808 */ /* 0x000fe40004800000 */
[----:B------:R-:W-:Y:S02]  /*105b0*/  FSEL R93, R61, -INF , P3 ;  /* 0xff8000003d5d7808 */ /* 0x000fe40001800000 */
[----:B------:R-:W-:Y:S01]  /*105c0*/  ISETP.GE.AND P1, PT, R0, UR18, PT ;  /* 0x0000001200007c0c */ /* 0x000fe2000bf26270 */
[----:B------:R-:W-:Y:S01]  /*105d0*/  UIADD3 UR18, UPT, UPT, UR49, 0x70, URZ ;  /* 0x0000007031127890 */ /* 0x000fe2000fffe0ff */
[----:B------:R-:W-:-:S02]  /*105e0*/  ISETP.LE.AND P3, PT, R3, UR16, PT ;  /* 0x0000001003007c0c */ /* 0x000fc4000bf63270 */
[----:B------:R-:W-:Y:S02]  /*105f0*/  FSEL R64, R64, -INF , !P2 ;  /* 0xff80000040407808 */ /* 0x000fe40005000000 */
[----:B------:R-:W-:Y:S02]  /*10600*/  FSEL R105, R105, -INF , P5 ;  /* 0xff80000069697808 */ /* 0x000fe40002800000 */
[----:B------:R-:W-:Y:S02]  /*10610*/  FSEL R162, R110, -INF , P6 ;  /* 0xff8000006ea27808 */ /* 0x000fe40003000000 */
[C---:B------:R-:W-:Y:S01]  /*10620*/  ISETP.GE.AND P5, PT, R0.reuse, UR28, PT ;  /* 0x0000001c00007c0c */ /* 0x040fe2000bfa6270 */
[----:B------:R-:W-:Y:S01]  /*10630*/  UIADD3 UR28, UPT, UPT, UR49, 0x66, URZ ;  /* 0x00000066311c7890 */ /* 0x000fe2000fffe0ff */
[----:B------:R-:W-:Y:S01]  /*10640*/  ISETP.GE.AND P6, PT, R0, UR30, PT ;  /* 0x0000001e00007c0c */ /* 0x000fe2000bfc6270 */
[----:B------:R-:W-:Y:S01]  /*10650*/  UIADD3 UR30, UPT, UPT, UR49, 0x64, URZ ;  /* 0x00000064311e7890 */ /* 0x000fe2000fffe0ff */
[----:B------:R-:W-:-:S02]  /*10660*/  FSEL R62, R62, -INF , !P4 ;  /* 0xff8000003e3e7808 */ /* 0x000fc40006000000 */
[C---:B------:R-:W-:Y:S02]  /*10670*/  ISETP.LE.AND P0, PT, R3.reuse, UR17, PT ;  /* 0x0000001103007c0c */ /* 0x040fe4000bf03270 */
[----:B------:R-:W-:Y:S01]  /*10680*/  ISETP.GE.AND P4, PT, R0, UR16, PT ;  /* 0x0000001000007c0c */ /* 0x000fe2000bf86270 */
[----:B------:R-:W-:Y:S01]  /*10690*/  UIADD3 UR16, UPT, UPT, UR49, 0x72, URZ ;  /* 0x0000007231107890 */ /* 0x000fe2000fffe0ff */
[----:B------:R-:W-:Y:S02]  /*106a0*/  FSEL R64, R64, -INF , P1 ;  /* 0xff80000040407808 */ /* 0x000fe40000800000 */
[----:B------:R-:W-:Y:S02]  /*106b0*/  FSEL R66, R66, -INF , !P3 ;  /* 0xff80000042427808 */ /* 0x000fe40005800000 */
[----:B------:R-:W-:Y:S02]  /*106c0*/  ISETP.LE.AND P1, PT, R3, UR13, PT ;  /* 0x0000000d03007c0c */ /* 0x000fe4000bf23270 */
[----:B------:R-:W-:-:S02]  /*106d0*/  FSEL R112, R112, -INF , P5 ;  /* 0xff80000070707808 */ /* 0x000fc40002800000 */
[----:B------:R-:W-:Y:S02]  /*106e0*/  FSEL R100, R100, -INF , P6 ;  /* 0xff80000064647808 */ /* 0x000fe40003000000 */
[C---:B------:R-:W-:Y:S01]  /*106f0*/  ISETP.GE.AND P5, PT, R0.reuse, UR22, PT ;  /* 0x0000001600007c0c */ /* 0x040fe2000bfa6270 */
[----:B------:R-:W-:Y:S01]  /*10700*/  UIADD3 UR22, UPT, UPT, UR49, 0x6c, URZ ;  /* 0x0000006c31167890 */ /* 0x000fe2000fffe0ff */
[----:B------:R-:W-:Y:S01]  /*10710*/  ISETP.GE.AND P6, PT, R0, UR25, PT ;  /* 0x0000001900007c0c */ /* 0x000fe2000bfc6270 */
[----:B------:R-:W-:Y:S01]  /*10720*/  UIADD3 UR25, UPT, UPT, UR49, 0x69, URZ ;  /* 0x0000006931197890 */ /* 0x000fe2000fffe0ff */
[----:B------:R-:W-:Y:S02]  /*10730*/  ISETP.LE.AND P2, PT, R3, UR14, PT ;  /* 0x0000000e03007c0c */ /* 0x000fe4000bf43270 */
[----:B------:R-:W-:Y:S02]  /*10740*/  FSEL R65, R65, -INF , !P0 ;  /* 0xff80000041417808 */ /* 0x000fe40004000000 */
[----:B------:R-:W-:-:S02]  /*10750*/  FSEL R90, R66, -INF , P4 ;  /* 0xff800000425a7808 */ /* 0x000fc40002000000 */
[----:B------:R-:W-:Y:S01]  /*10760*/  ISETP.GE.AND P0, PT, R0, UR13, PT ;  /* 0x0000000d00007c0c */ /* 0x000fe2000bf06270 */
[----:B------:R-:W-:Y:S01]  /*10770*/  UIADD3 UR13, UPT, UPT, UR49, 0x75, URZ ;  /* 0x00000075310d7890 */ /* 0x000fe2000fffe0ff */
[----:B------:R-:W-:Y:S02]  /*10780*/  ISETP.LE.AND P4, PT, R3, UR10, PT ;  /* 0x0000000a03007c0c */ /* 0x000fe4000bf83270 */
[----:B------:R-:W-:Y:S02]  /*10790*/  FSEL R61, R69, -INF , !P1 ;  /* 0xff800000453d7808 */ /* 0x000fe40004800000 */
[----:B------:R-:W-:Y:S02]  /*107a0*/  FSEL R92, R60, -INF , P5 ;  /* 0xff8000003c5c7808 */ /* 0x000fe40002800000 */
[----:B------:R-:W-:Y:S02]  /*107b0*/  FSEL R97, R57, -INF , P6 ;  /* 0xff80000039617808 */ /* 0x000fe40003000000 */
[----:B------:R-:W-:-:S02]  /*107c0*/  FSEL R60, R68, -INF , !P2 ;  /* 0xff800000443c7808 */ /* 0x000fc40005000000 */
[C---:B------:R-:W-:Y:S01]  /*107d0*/  ISETP.GE.AND P6, PT, R0.reuse, UR20, PT ;  /* 0x0000001400007c0c */ /* 0x040fe2000bfc6270 */
[----:B------:R-:W-:Y:S01]  /*107e0*/  UIADD3 UR20, UPT, UPT, UR49, 0x6e, URZ ;  /* 0x0000006e31147890 */ /* 0x000fe2000fffe0ff */
[----:B------:R-:W-:Y:S02]  /*107f0*/  ISETP.LE.AND P3, PT, R3, UR12, PT ;  /* 0x0000000c03007c0c */ /* 0x000fe4000bf63270 */
[----:B------:R-:W-:Y:S01]  /*10800*/  ISETP.GE.AND P2, PT, R0, UR10, PT ;  /* 0x0000000a00007c0c */ /* 0x000fe2000bf46270 */
[----:B------:R-:W-:Y:S01]  /*10810*/  UIADD3 UR10, UPT, UPT, UR49, 0x78, URZ ;  /* 0x00000078310a7890 */ /* 0x000fe2000fffe0ff */
[----:B------:R-:W-:Y:S02]  /*10820*/  FSEL R61, R61, -INF , P0 ;  /* 0xff8000003d3d7808 */ /* 0x000fe40000000000 */
[----:B------:R-:W-:Y:S02]  /*10830*/  FSEL R56, R72, -INF , !P4 ;  /* 0xff80000048387808 */ /* 0x000fe40006000000 */
[----:B------:R-:W-:-:S02]  /*10840*/  ISETP.LE.AND P0, PT, R3, UR8, PT ;  /* 0x0000000803007c0c */ /* 0x000fc4000bf03270 */
[----:B------:R-:W-:Y:S02]  /*10850*/  FSEL R94, R62, -INF , P6 ;  /* 0xff8000003e5e7808 */ /* 0x000fe40003000000 */
[C---:B------:R-:W-:Y:S02]  /*10860*/  ISETP.LE.AND P1, PT, R3.reuse, UR9, PT ;  /* 0x0000000903007c0c */ /* 0x040fe4000bf23270 */
[----:B------:R-:W-:Y:S02]  /*10870*/  FSEL R70, R70, -INF , !P3 ;  /* 0xff80000046467808 */ /* 0x000fe40005800000 */
[----:B------:R-:W-:Y:S02]  /*10880*/  FSEL R56, R56, -INF , P2 ;  /* 0xff80000038387808 */ /* 0x000fe40001000000 */
[----:B------:R-:W-:Y:S01]  /*10890*/  ISETP.GE.AND P3, PT, R0, UR8, PT ;  /* 0x0000000800007c0c */ /* 0x000fe2000bf66270 */
[----:B------:R-:W-:Y:S01]  /*108a0*/  UIADD3 UR8, UPT, UPT, UR49, 0x7a, URZ ;  /* 0x0000007a31087890 */ /* 0x000fe2000fffe0ff */
[----:B------:R-:W-:-:S02]  /*108b0*/  ISETP.LE.AND P2, PT, R3, UR5, PT ;  /* 0x0000000503007c0c */ /* 0x000fc4000bf43270 */
[----:B------:R-:W-:Y:S02]  /*108c0*/  FSEL R62, R74, -INF , !P0 ;  /* 0xff8000004a3e7808 */ /* 0x000fe40004000000 */
[----:B------:R-:W-:Y:S02]  /*108d0*/  FSEL R57, R73, -INF , !P1 ;  /* 0xff80000049397808 */ /* 0x000fe40004800000 */
[----:B------:R-:W-:Y:S02]  /*108e0*/  ISETP.LE.AND P4, PT, R3, UR6, PT ;  /* 0x0000000603007c0c */ /* 0x000fe4000bf83270 */
[----:B------:R-:W-:Y:S01]  /*108f0*/  ISETP.GE.AND P1, PT, R0, UR5, PT ;  /* 0x0000000500007c0c */ /* 0x000fe2000bf26270 */
[----:B------:R-:W-:Y:S01]  /*10900*/  UIADD3 UR5, UPT, UPT, UR49, 0x7d, URZ ;  /* 0x0000007d31057890 */ /* 0x000fe2000fffe0ff */
[----:B------:R-:W-:Y:S02]  /*10910*/  FSEL R62, R62, -INF , P3 ;  /* 0xff8000003e3e7808 */ /* 0x000fe40001800000 */
[----:B------:R-:W-:-:S02]  /*10920*/  FSEL R23, R77, -INF , !P2 ;  /* 0xff8000004d177808 */ /* 0x000fc40005000000 */
[----:B------:R-:W-:Y:S02]  /*10930*/  ISETP.LE.AND P3, PT, R3, UR73, PT ;  /* 0x0000004903007c0c */ /* 0x000fe4000bf63270 */
[----:B------:R-:W-:Y:S02]  /*10940*/  FSEL R22, R76, -INF , !P4 ;  /* 0xff8000004c167808 */ /* 0x000fe40006000000 */
[----:B------:R-:W-:Y:S02]  /*10950*/  FSEL R23, R23, -INF , P1 ;  /* 0xff80000017177808 */ /* 0x000fe40000800000 */
[----:B------:R-:W-:Y:S01]  /*10960*/  ISETP.GE.AND P4, PT, R0, UR73, PT ;  /* 0x0000004900007c0c */ /* 0x000fe2000bf86270 */
[----:B------:R-:W-:Y:S01]  /*10970*/  UIADD3 UR73, UPT, UPT, UR49, 0x1, URZ ;  /* 0x0000000131497890 */ /* 0x000fe2000fffe0ff */
[----:B------:R-:W-:Y:S02]  /*10980*/  ISETP.LE.AND P1, PT, R3, UR77, PT ;  /* 0x0000004d03007c0c */ /* 0x000fe4000bf23270 */
[----:B------:R-:W-:-:S02]  /*10990*/  FSEL R68, R80, -INF , !P3 ;  /* 0xff80000050447808 */ /* 0x000fc40005800000 */
[C---:B------:R-:W-:Y:S02]  /*109a0*/  ISETP.LE.AND P3, PT, R3.reuse, UR76, PT ;  /* 0x0000004c03007c0c */ /* 0x040fe4000bf63270 */
[----:B------:R-:W-:Y:S02]  /*109b0*/  FSEL R68, R68, -INF , P4 ;  /* 0xff80000044447808 */ /* 0x000fe40002000000 */
[----:B------:R-:W-:Y:S02]  /*109c0*/  FSEL R7, R82, -INF , !P1 ;  /* 0xff80000052077808 */ /* 0x000fe40004800000 */
[C---:B------:R-:W-:Y:S02]  /*109d0*/  ISETP.LE.AND P4, PT, R3.reuse, UR75, PT ;  /* 0x0000004b03007c0c */ /* 0x040fe4000bf83270 */
[----:B------:R-:W-:Y:S02]  /*109e0*/  ISETP.LE.AND P1, PT, R3, UR74, PT ;  /* 0x0000004a03007c0c */ /* 0x000fe4000bf23270 */
[----:B------:R-:W-:-:S02]  /*109f0*/  FSEL R110, R84, -INF , !P3 ;  /* 0xff800000546e7808 */ /* 0x000fc40005800000 */
[----:B------:R-:W-:Y:S02]  /*10a00*/  ISETP.LE.AND P3, PT, R3, UR72, PT ;  /* 0x0000004803007c0c */ /* 0x000fe4000bf63270 */
[----:B------:R-:W-:Y:S02]  /*10a10*/  FSEL R85, R85, -INF , !P4 ;  /* 0xff80000055557808 */ /* 0x000fe40006000000 */
        /* <DEDUP_REMOVED lines=14> */
[C---:B------:R-:W-:Y:S02]  /*10b00*/  ISETP.LE.AND P1, PT, R3.reuse, UR64, PT ;  /* 0x0000004003007c0c */ /* 0x040fe4000bf23270 */
[----:B------:R-:W-:-:S02]  /*10b10*/  ISETP.LE.AND P0, PT, R3, UR4, PT ;  /* 0x0000000403007c0c */ /* 0x000fc4000bf03270 */
[----:B------:R-:W-:Y:S02]  /*10b20*/  FSEL R84, R32, -INF , !P3 ;  /* 0xff80000020547808 */ /* 0x000fe40005800000 */
[----:B------:R-:W-:Y:S02]  /*10b30*/  ISETP.LE.AND P3, PT, R3, UR63, PT ;  /* 0x0000003f03007c0c */ /* 0x000fe4000bf63270 */
[----:B------:R-:W-:Y:S02]  /*10b40*/  FSEL R33, R33, -INF , !P4 ;  /* 0xff80000021217808 */ /* 0x000fe40006000000 */
[----:B------:R-:W-:Y:S02]  /*10b50*/  FSEL R114, R34, -INF , !P1 ;  /* 0xff80000022727808 */ /* 0x000fe40004800000 */
[C---:B------:R-:W-:Y:S02]  /*10b60*/  ISETP.LE.AND P4, PT, R3.reuse, UR62, PT ;  /* 0x0000003e03007c0c */ /* 0x040fe4000bf83270 */
[----:B------:R-:W-:-:S02]  /*10b70*/  ISETP.LE.AND P1, PT, R3, UR61, PT ;  /* 0x0000003d03007c0c */ /* 0x000fc4000bf23270 */
[----:B------:R-:W-:Y:S02]  /*10b80*/  FSEL R58, R78, -INF , !P0 ;  /* 0xff8000004e3a7808 */ /* 0x000fe40004000000 */
[----:B------:R-:W-:Y:S02]  /*10b90*/  FSEL R78, R36, -INF , !P3 ;  /* 0xff800000244e7808 */ /* 0x000fe40005800000 */
[----:B------:R-:W-:Y:S02]  /*10ba0*/  ISETP.LE.AND P3, PT, R3, UR60, PT ;  /* 0x0000003c03007c0c */ /* 0x000fe4000bf63270 */
[----:B------:R-:W-:Y:S02]  /*10bb0*/  FSEL R37, R37, -INF , !P4 ;  /* 0xff80000025257808 */ /* 0x000fe40006000000 */
[----:B------:R-:W-:Y:S02]  /*10bc0*/  FSEL R102, R38, -INF , !P1 ;  /* 0xff80000026667808 */ /* 0x000fe40004800000 */
[----:B------:R-:W-:-:S02]  /*10bd0*/  ISETP.LE.AND P4, PT, R3, UR59, PT ;  /* 0x0000003b03007c0c */ /* 0x000fc4000bf83270 */
[C---:B------:R-:W-:Y:S02]  /*10be0*/  ISETP.LE.AND P1, PT, R3.reuse, UR58, PT ;  /* 0x0000003a03007c0c */ /* 0x040fe4000bf23270 */
[----:B------:R-:W-:Y:S02]  /*10bf0*/  FSEL R82, R40, -INF , !P3 ;  /* 0xff80000028527808 */ /* 0x000fe40005800000 */
[----:B------:R-:W-:Y:S02]  /*10c00*/  ISETP.LE.AND P3, PT, R3, UR57, PT ;  /* 0x0000003903007c0c */ /* 0x000fe4000bf63270 */
[----:B------:R-:W-:Y:S02]  /*10c10*/  FSEL R41, R41, -INF , !P4 ;  /* 0xff80000029297808 */ /* 0x000fe40006000000 */
[----:B------:R-:W-:Y:S02]  /*10c20*/  FSEL R98, R42, -INF , !P1 ;  /* 0xff8000002a627808 */ /* 0x000fe40004800000 */
[----:B------:R-:W-:-:S02]  /*10c30*/  ISETP.LE.AND P4, PT, R3, UR35, PT ;  /* 0x0000002303007c0c */ /* 0x000fc4000bf83270 */
[C---:B------:R-:W-:Y:S02]  /*10c40*/  ISETP.LE.AND P1, PT, R3.reuse, UR34, PT ;  /* 0x0000002203007c0c */ /* 0x040fe4000bf23270 */
[----:B------:R-:W-:Y:S01]  /*10c50*/  ISETP.GE.AND P5, PT, R0, UR17, PT ;  /* 0x0000001100007c0c */ /* 0x000fe2000bfa6270 */
[----:B------:R-:W-:Y:S01]  /*10c60*/  UIADD3 UR17, UPT, UPT, UR49, 0x71, URZ ;  /* 0x0000007131117890 */ /* 0x000fe2000fffe0ff */
[----:B------:R-:W-:Y:S02]  /*10c70*/  FSEL R76, R44, -INF , !P3 ;  /* 0xff8000002c4c7808 */ /* 0x000fe40005800000 */
[----:B------:R-:W-:Y:S02]  /*10c80*/  ISETP.LE.AND P3, PT, R3, UR31, PT ;  /* 0x0000001f03007c0c */ /* 0x000fe4000bf63270 */
[----:B------:R-:W-:Y:S02]  /*10c90*/  FSEL R45, R45, -INF , !P4 ;  /* 0xff8000002d2d7808 */ /* 0x000fe40006000000 */
[----:B------:R-:W-:-:S02]  /*10ca0*/  FSEL R80, R46, -INF , !P1 ;  /* 0xff8000002e507808 */ /* 0x000fc40004800000 */
[C---:B------:R-:W-:Y:S02]  /*10cb0*/  ISETP.LE.AND P4, PT, R3.reuse, UR27, PT ;  /* 0x0000001b03007c0c */ /* 0x040fe4000bf83270 */
[----:B------:R-:W-:Y:S02]  /*10cc0*/  ISETP.LE.AND P1, PT, R3, UR23, PT ;  /* 0x0000001703007c0c */ /* 0x000fe4000bf23270 */
[----:B------:R-:W-:Y:S02]  /*10cd0*/  FSEL R65, R65, -INF , P5 ;  /* 0xff80000041417808 */ /* 0x000fe40002800000 */
[----:B------:R-:W-:Y:S01]  /*10ce0*/  ISETP.GE.AND P5, PT, R0, UR12, PT ;  /* 0x0000000c00007c0c */ /* 0x000fe2000bfa6270 */
[----:B------:R-:W-:Y:S01]  /*10cf0*/  UIADD3 UR12, UPT, UPT, UR49, 0x76, URZ ;  /* 0x00000076310c7890 */ /* 0x000fe2000fffe0ff */
[----:B------:R-:W-:Y:S02]  /*10d00*/  FSEL R66, R48, -INF , !P3 ;  /* 0xff80000030427808 */ /* 0x000fe40005800000 */
[----:B------:R-:W-:-:S02]  /*10d10*/  ISETP.LE.AND P3, PT, R3, UR19, PT ;  /* 0x0000001303007c0c */ /* 0x000fc4000bf63270 */
[----:B------:R-:W-:Y:S02]  /*10d20*/  FSEL R49, R49, -INF , !P4 ;  /* 0xff80000031317808 */ /* 0x000fe40006000000 */
[----:B------:R-:W-:Y:S02]  /*10d30*/  FSEL R74, R50, -INF , !P1 ;  /* 0xff800000324a7808 */ /* 0x000fe40004800000 */
[C---:B------:R-:W-:Y:S02]  /*10d40*/  ISETP.LE.AND P4, PT, R3.reuse, UR15, PT ;  /* 0x0000000f03007c0c */ /* 0x040fe4000bf83270 */
[----:B------:R-:W-:Y:S02]  /*10d50*/  ISETP.LE.AND P1, PT, R3, UR11, PT ;  /* 0x0000000b03007c0c */ /* 0x000fe4000bf23270 */
[----:B------:R-:W-:Y:S02]  /*10d60*/  FSEL R72, R70, -INF , P5 ;  /* 0xff80000046487808 */ /* 0x000fe40002800000 */
[----:B------:R-:W-:-:S02]  /*10d70*/  FSEL R70, R52, -INF , !P3 ;  /* 0xff80000034467808 */ /* 0x000fc40005800000 */
[----:B------:R-:W-:Y:S02]  /*10d80*/  FSEL R53, R53, -INF , !P4 ;  /* 0xff80000035357808 */ /* 0x000fe40006000000 */
[----:B------:R-:W-:Y:S02]  /*10d90*/  FSEL R52, R54, -INF , !P1 ;  /* 0xff80000036347808 */ /* 0x000fe40004800000 */
[C---:B------:R-:W-:Y:S02]  /*10da0*/  ISETP.LE.AND P4, PT, R3.reuse, UR33, PT ;  /* 0x0000002103007c0c */ /* 0x040fe4000bf83270 */
[C---:B------:R-:W-:Y:S02]  /*10db0*/  ISETP.LE.AND P1, PT, R3.reuse, UR32, PT ;  /* 0x0000002003007c0c */ /* 0x040fe4000bf23270 */
[----:B------:R-:W-:Y:S02]  /*10dc0*/  ISETP.LE.AND P3, PT, R3, UR7, PT ;  /* 0x0000000703007c0c */ /* 0x000fe4000bf63270 */
[----:B------:R-:W-:-:S02]  /*10dd0*/  FSEL R121, R121, -INF , !P4 ;  /* 0xff80000079797808 */ /* 0x000fc40006000000 */
[----:B------:R-:W-:Y:S02]  /*10de0*/  FSEL R48, R122, -INF , !P1 ;  /* 0xff8000007a307808 */ /* 0x000fe40004800000 */
[C---:B------:R-:W-:Y:S02]  /*10df0*/  ISETP.LE.AND P4, PT, R3.reuse, UR29, PT ;  /* 0x0000001d03007c0c */ /* 0x040fe4000bf83270 */
[C---:B------:R-:W-:Y:S02]  /*10e00*/  ISETP.LE.AND P1, PT, R3.reuse, UR28, PT ;  /* 0x0000001c03007c0c */ /* 0x040fe4000bf23270 */
[----:B------:R-:W-:Y:S02]  /*10e10*/  FSEL R50, R120, -INF , !P3 ;  /* 0xff80000078327808 */ /* 0x000fe40005800000 */
        /* <DEDUP_REMOVED lines=12> */
[----:B------:R-:W-:Y:S01]  /*10ee0*/  ISETP.GE.AND P6, PT, R0, UR14, PT ;  /* 0x0000000e00007c0c */ /* 0x000fe2000bfc6270 */
[----:B------:R-:W-:Y:S01]  /*10ef0*/  UIADD3 UR14, UPT, UPT, UR49, 0x74, URZ ;  /* 0x00000074310e7890 */ /* 0x000fe2000fffe0ff */
[----:B------:R-:W-:-:S02]  /*10f00*/  ISETP.LE.AND P3, PT, R3, UR22, PT ;  /* 0x0000001603007c0c */ /* 0x000fc4000bf63270 */
[----:B------:R-:W-:Y:S02]  /*10f10*/  FSEL R133, R133, -INF , !P4 ;  /* 0xff80000085857808 */ /* 0x000fe40006000000 */
[----:B------:R-:W-:Y:S02]  /*10f20*/  FSEL R36, R134, -INF , !P1 ;  /* 0xff80000086247808 */ /* 0x000fe40004800000 */
[C---:B------:R-:W-:Y:S02]  /*10f30*/  ISETP.LE.AND P4, PT, R3.reuse, UR17, PT ;  /* 0x0000001103007c0c */ /* 0x040fe4000bf83270 */
[----:B------:R-:W-:Y:S02]  /*10f40*/  ISETP.LE.AND P1, PT, R3, UR16, PT ;  /* 0x0000001003007c0c */ /* 0x000fe4000bf23270 */
[----:B------:R-:W-:Y:S02]  /*10f50*/  FSEL R60, R60, -INF , P6 ;  /* 0xff8000003c3c7808 */ /* 0x000fe40003000000 */
[----:B------:R-:W-:-:S02]  /*10f60*/  FSEL R38, R132, -INF , !P3 ;  /* 0xff80000084267808 */ /* 0x000fc40005800000 */
[----:B------:R-:W-:Y:S01]  /*10f70*/  ISETP.GE.AND P6, PT, R0, UR9, PT ;  /* 0x0000000900007c0c */ /* 0x000fe2000bfc6270 */
[----:B------:R-:W-:Y:S01]  /*10f80*/  UIADD3 UR9, UPT, UPT, UR49, 0x79, URZ ;  /* 0x0000007931097890 */ /* 0x000fe2000fffe0ff */
[----:B------:R-:W-:Y:S02]  /*10f90*/  ISETP.LE.AND P3, PT, R3, UR18, PT ;  /* 0x0000001203007c0c */ /* 0x000fe4000bf63270 */
[----:B------:R-:W-:Y:S02]  /*10fa0*/  FSEL R137, R137, -INF , !P4 ;  /* 0xff80000089897808 */ /* 0x000fe40006000000 */
[----:B------:R-:W-:Y:S02]  /*10fb0*/  FSEL R32, R138, -INF , !P1 ;  /* 0xff8000008a207808 */ /* 0x000fe40004800000 */
[C---:B------:R-:W-:Y:S02]  /*10fc0*/  ISETP.LE.AND P4, PT, R3.reuse, UR13, PT ;  /* 0x0000000d03007c0c */ /* 0x040fe4000bf83270 */
[----:B------:R-:W-:-:S02]  /*10fd0*/  ISETP.LE.AND P1, PT, R3, UR12, PT ;  /* 0x0000000c03007c0c */ /* 0x000fc4000bf23270 */
[----:B------:R-:W-:Y:S02]  /*10fe0*/  FSEL R57, R57, -INF , P6 ;  /* 0xff80000039397808 */ /* 0x000fe40003000000 */
[----:B------:R-:W-:Y:S02]  /*10ff0*/  FSEL R34, R136, -INF , !P3 ;  /* 0xff80000088227808 */ /* 0x000fe40005800000 */
[----:B------:R-:W-:Y:S01]  /*11000*/  ISETP.GE.AND P6, PT, R0, UR4, PT ;  /* 0x0000000400007c0c */ /* 0x000fe2000bfc6270 */
[----:B------:R-:W-:Y:S01]  /*11010*/  UIADD3 UR4, UPT, UPT, UR49, 0x7e, URZ ;  /* 0x0000007e31047890 */ /* 0x000fe2000fffe0ff */
[----:B------:R-:W-:Y:S02]  /*11020*/  ISETP.LE.AND P3, PT, R3, UR14, PT ;  /* 0x0000000e03007c0c */ /* 0x000fe4000bf63270 */
[----:B------:R-:W-:Y:S02]  /*11030*/  FSEL R141, R141, -INF , !P4 ;  /* 0xff8000008d8d7808 */ /* 0x000fe40006000000 */
[----:B------:R-:W-:-:S02]  /*11040*/  FSEL R28, R142, -INF , !P1 ;  /* 0xff8000008e1c7808 */ /* 0x000fc40004800000 */
[----:B------:R-:W-:Y:S01]  /*11050*/  ISETP.GE.AND P5, PT, R0, UR6, PT ;  /* 0x0000000600007c0c */ /* 0x000fe2000bfa6270 */
[----:B------:R-:W-:Y:S01]  /*11060*/  UIADD3 UR6, UPT, UPT, UR49, 0x7c, URZ ;  /* 0x0000007c31067890 */ /* 0x000fe2000fffe0ff */
[C---:B------:R-:W-:Y:S02]  /*11070*/  ISETP.LE.AND P4, PT, R3.reuse, UR9, PT ;  /* 0x0000000903007c0c */ /* 0x040fe4000bf83270 */
[C---:B------:R-:W-:Y:S02]  /*11080*/  ISETP.LE.AND P1, PT, R3.reuse, UR8, PT ;  /* 0x0000000803007c0c */ /* 0x040fe4000bf23270 */
[----:B------:R-:W-:Y:S02]  /*11090*/  FSEL R30, R140, -INF , !P3 ;  /* 0xff8000008c1e7808 */ /* 0x000fe40005800000 */
[C---:B------:R-:W-:Y:S02]  /*110a0*/  ISETP.LE.AND P2, PT, R3.reuse, UR37, PT ;  /* 0x0000002503007c0c */ /* 0x040fe4000bf43270 */
[----:B------:R-:W-:-:S02]  /*110b0*/  ISETP.LE.AND P3, PT, R3, UR10, PT ;  /* 0x0000000a03007c0c */ /* 0x000fc4000bf63270 */
[----:B------:R-:W-:Y:S02]  /*110c0*/  FSEL R22, R22, -INF , P5 ;  /* 0xff80000016167808 */ /* 0x000fe40002800000 */
[----:B------:R-:W-:Y:S02]  /*110d0*/  FSEL R145, R145, -INF , !P4 ;  /* 0xff80000091917808 */ /* 0x000fe40006000000 */
[----:B------:R-:W-:Y:S02]  /*110e0*/  FSEL R24, R146, -INF , !P1 ;  /* 0xff80000092187808 */ /* 0x000fe40004800000 */
[----:B------:R-:W-:Y:S01]  /*110f0*/  ISETP.GE.AND P5, PT, R0, UR37, PT ;  /* 0x0000002500007c0c */ /* 0x000fe2000bfa6270 */
[----:B------:R-:W-:Y:S01]  /*11100*/  UIADD3 UR37, UPT, UPT, UR49, 0x3, URZ ;  /* 0x0000000331257890 */ /* 0x000fe2000fffe0ff */
[C---:B------:R-:W-:Y:S02]  /*11110*/  ISETP.LE.AND P4, PT, R3.reuse, UR5, PT ;  /* 0x0000000503007c0c */ /* 0x040fe4000bf83270 */
[----:B------:R-:W-:-:S02]  /*11120*/  ISETP.LE.AND P1, PT, R3, UR4, PT ;  /* 0x0000000403007c0c */ /* 0x000fc4000bf23270 */
[----:B------:R-:W-:Y:S02]  /*11130*/  FSEL R58, R58, -INF , P6 ;  /* 0xff8000003a3a7808 */ /* 0x000fe40003000000 */
[----:B------:R-:W-:Y:S02]  /*11140*/  FSEL R69, R81, -INF , !P2 ;  /* 0xff80000051457808 */ /* 0x000fe40005000000 */
[----:B------:R-:W-:Y:S02]  /*11150*/  FSEL R26, R144, -INF , !P3 ;  /* 0xff800000901a7808 */ /* 0x000fe40005800000 */
[C---:B------:R-:W-:Y:S01]  /*11160*/  ISETP.GE.AND P0, PT, R0.reuse, UR77, PT ;  /* 0x0000004d00007c0c */ /* 0x040fe2000bf06270 */
[----:B------:R-:W-:Y:S01]  /*11170*/  UIADD3 UR77, UPT, UPT, UR49, 0x7, URZ ;  /* 0x00000007314d7890 */ /* 0x000fe2000fffe0ff */
[----:B------:R-:W-:Y:S01]  /*11180*/  ISETP.GE.AND P6, PT, R0, UR76, PT ;  /* 0x0000004c00007c0c */ /* 0x000fe2000bfc6270 */
[----:B------:R-:W-:Y:S01]  /*11190*/  UIADD3 UR76, UPT, UPT, UR49, 0xb, URZ ;  /* 0x0000000b314c7890 */ /* 0x000fe2000fffe0ff */
[----:B------:R-:W-:-:S02]  /*111a0*/  ISETP.LE.AND P3, PT, R3, UR6, PT ;  /* 0x0000000603007c0c */ /* 0x000fc4000bf63270 */
[----:B------:R-:W-:Y:S02]  /*111b0*/  FSEL R149, R149, -INF , !P4 ;  /* 0xff80000095957808 */ /* 0x000fe40006000000 */
[----:B------:R-:W-:Y:S02]  /*111c0*/  FSEL R18, R150, -INF , !P1 ;  /* 0xff80000096127808 */ /* 0x000fe40004800000 */
[----:B------:R-:W-:Y:S01]  /*111d0*/  ISETP.GE.AND P2, PT, R0, UR75, PT ;  /* 0x0000004b00007c0c */ /* 0x000fe2000bf46270 */
[----:B------:R-:W-:Y:S01]  /*111e0*/  UIADD3 UR75, UPT, UPT, UR49, 0xf, URZ ;  /* 0x0000000f314b7890 */ /* 0x000fe2000fffe0ff */
[C---:B------:R-:W-:Y:S02]  /*111f0*/  ISETP.LE.AND P4, PT, R3.reuse, UR49, PT ;  /* 0x0000003103007c0c */ /* 0x040fe4000bf83270 */
[----:B------:R-:W-:Y:S01]  /*11200*/  ISETP.LE.AND P1, PT, R3, UR73, PT ;  /* 0x0000004903007c0c */ /* 0x000fe2000bf23270 */
[----:B------:R-:W-:Y:S01]  /*11210*/  UIADD3 UR73, UPT, UPT, UR49, 0x17, URZ ;  /* 0x0000001731497890 */ /* 0x000fe2000fffe0ff */
[----:B------:R-:W-:-:S02]  /*11220*/  FSEL R69, R69, -INF , P5 ;  /* 0xff80000045457808 */ /* 0x000fc40002800000 */
[----:B------:R-:W-:Y:S02]  /*11230*/  FSEL R54, R148, -INF , !P3 ;  /* 0xff80000094367808 */ /* 0x000fe40005800000 */
[----:B------:R-:W-:Y:S02]  /*11240*/  ISETP.LE.AND P5, PT, R3, UR37, PT ;  /* 0x0000002503007c0c */ /* 0x000fe4000bfa3270 */
[----:B------:R-:W-:Y:S01]  /*11250*/  ISETP.GE.AND P3, PT, R0, UR74, PT ;  /* 0x0000004a00007c0c */ /* 0x000fe2000bf66270 */
[----:B------:R-:W-:Y:S01]  /*11260*/  UIADD3 UR74, UPT, UPT, UR49, 0x13, URZ ;  /* 0x00000013314a7890 */ /* 0x000fe2000fffe0ff */
[----:B------:R-:W-:Y:S02]  /*11270*/  R2UR.FILL UR37, R4 ;  /* 0x00000000042572ca */ /* 0x000fe400004e0000 */
[----:B------:R-:W-:Y:S02]  /*11280*/  FSEL R124, R88, -INF , !P4 ;  /* 0xff800000587c7808 */ /* 0x000fe40006000000 */
[----:B------:R-:W-:-:S02]  /*11290*/  FSEL R4, R89, -INF , !P1 ;  /* 0xff80000059047808 */ /* 0x000fc40004800000 */
[C---:B------:R-:W-:Y:S02]  /*112a0*/  ISETP.LE.AND P4, PT, R3.reuse, UR77, PT ;  /* 0x0000004d03007c0c */ /* 0x040fe4000bf83270 */
[----:B------:R-:W-:Y:S02]  /*112b0*/  ISETP.LE.AND P1, PT, R3, UR76, PT ;  /* 0x0000004c03007c0c */ /* 0x000fe4000bf23270 */
[----:B------:R-:W-:Y:S02]  /*112c0*/  FSEL R91, R91, -INF , !P5 ;  /* 0xff8000005b5b7808 */ /* 0x000fe40006800000 */
[----:B------:R-:W-:Y:S02]  /*112d0*/  ISETP.LE.AND P5, PT, R3, UR75, PT ;  /* 0x0000004b03007c0c */ /* 0x000fe4000bfa3270 */
[----:B------:R-:W-:Y:S02]  /*112e0*/  FSEL R95, R95, -INF , !P4 ;  /* 0xff8000005f5f7808 */ /* 0x000fe40006000000 */
[----:B------:R-:W-:-:S02]  /*112f0*/  FSEL R99, R99, -INF , !P1 ;  /* 0xff80000063637808 */ /* 0x000fc40004800000 */
[----:B------:R-:W-:Y:S02]  /*11300*/  ISETP.LE.AND P4, PT, R3, UR74, PT ;  /* 0x0000004a03007c0c */ /* 0x000fe4000bf83270 */
[C---:B------:R-:W-:Y:S01]  /*11310*/  ISETP.GE.AND P1, PT, R0.reuse, UR72, PT ;  /* 0x0000004800007c0c */ /* 0x040fe2000bf26270 */
[----:B------:R-:W-:Y:S01]  /*11320*/  UIADD3 UR72, UPT, UPT, UR49, 0x1b, URZ ;  /* 0x0000001b31487890 */ /* 0x000fe2000fffe0ff */
[----:B------:R-:W-:Y:S02]  /*11330*/  FSEL R103, R103, -INF , !P5 ;  /* 0xff80000067677808 */ /* 0x000fe40006800000 */
[----:B------:R-:W-:Y:S02]  /*11340*/  ISETP.LE.AND P5, PT, R3, UR73, PT ;  /* 0x0000004903007c0c */ /* 0x000fe4000bfa3270 */
[----:B------:R-:W-:Y:S02]  /*11350*/  FSEL R107, R107, -INF , !P4 ;  /* 0xff8000006b6b7808 */ /* 0x000fe40006000000 */
[----:B------:R-:W-:Y:S01]  /*11360*/  ISETP.GE.AND P4, PT, R0, UR71, PT ;  /* 0x0000004700007c0c */ /* 0x000fe2000bf86270 */
[----:B------:R-:W-:Y:S01]  /*11370*/  UIADD3 UR71, UPT, UPT, UR49, 0x1f, URZ ;  /* 0x0000001f31477890 */ /* 0x000fe2000fffe0ff */
[----:B------:R-:W-:-:S02]  /*11380*/  FSEL R163, R111, -INF , !P5 ;  /* 0xff8000006fa37808 */ /* 0x000fc40006800000 */
[----:B------:R-:W-:Y:S02]  /*11390*/  ISETP.LE.AND P5, PT, R3, UR72, PT ;  /* 0x0000004803007c0c */ /* 0x000fe4000bfa3270 */
[----:B------:R-:W-:Y:S02]  /*113a0*/  FSEL R122, R7, -INF , P0 ;  /* 0xff800000077a7808 */ /* 0x000fe40000000000 */
[----:B------:R-:W-:Y:S02]  /*113b0*/  FSEL R115, R115, -INF , !P5 ;  /* 0xff80000073737808 */ /* 0x000fe40006800000 */
[----:B------:R-:W-:Y:S02]  /*113c0*/  ISETP.LE.AND P5, PT, R3, UR71, PT ;  /* 0x0000004703007c0c */ /* 0x000fe4000bfa3270 */
[----:B------:R-:W-:Y:S01]  /*113d0*/  ISETP.GE.AND P0, PT, R0, UR70, PT ;  /* 0x0000004600007c0c */ /* 0x000fe2000bf06270 */
[----:B------:R-:W-:Y:S01]  /*113e0*/  UIADD3 UR70, UPT, UPT, UR49, 0x23, URZ ;  /* 0x0000002331467890 */ /* 0x000fe2000fffe0ff */
[----:B------:R-:W-:-:S02]  /*113f0*/  FSEL R113, R119, -INF , !P5 ;  /* 0xff80000077717808 */ /* 0x000fc40006800000 */
[----:B------:R-:W-:Y:S02]  /*11400*/  FSEL R111, R85, -INF , P2 ;  /* 0xff800000556f7808 */ /* 0x000fe40001000000 */
[C---:B------:R-:W-:Y:S01]  /*11410*/  ISETP.GE.AND P5, PT, R0.reuse, UR69, PT ;  /* 0x0000004500007c0c */ /* 0x040fe2000bfa6270 */
[----:B------:R-:W-:Y:S01]  /*11420*/  UIADD3 UR69, UPT, UPT, UR49, 0x27, URZ ;  /* 0x0000002731457890 */ /* 0x000fe2000fffe0ff */
[----:B------:R-:W-:Y:S01]  /*11430*/  ISETP.GE.AND P2, PT, R0, UR68, PT ;  /* 0x0000004400007c0c */ /* 0x000fe2000bf46270 */
[----:B------:R-:W-:Y:S01]  /*11440*/  UIADD3 UR68, UPT, UPT, UR49, 0x2b, URZ ;  /* 0x0000002b31447890 */ /* 0x000fe2000fffe0ff */
[----:B------:R-:W-:Y:S02]  /*11450*/  FSEL R120, R6, -INF , P3 ;  /* 0xff80000006787808 */ /* 0x000fe40001800000 */
[----:B------:R-:W-:Y:S01]  /*11460*/  ISETP.GE.AND P3, PT, R0, UR67, PT ;  /* 0x0000004300007c0c */ /* 0x000fe2000bf66270 */
[----:B------:R-:W-:Y:S01]  /*11470*/  UIADD3 UR67, UPT, UPT, UR49, 0x2f, URZ ;  /* 0x0000002f31437890 */ /* 0x000fe2000fffe0ff */
[----:B------:R-:W-:-:S02]  /*11480*/  FSEL R118, R118, -INF , P0 ;  /* 0xff80000076767808 */ /* 0x000fc40000000000 */
[----:B------:R-:W-:Y:S02]  /*11490*/  FSEL R88, R5, -INF , P1 ;  /* 0xff80000005587808 */ /* 0x000fe40000800000 */
[----:B------:R-:W-:Y:S02]  /*114a0*/  ISETP.LE.AND P0, PT, R3, UR70, PT ;  /* 0x0000004603007c0c */ /* 0x000fe4000bf03270 */
[----:B------:R-:W-:Y:S01]  /*114b0*/  ISETP.GE.AND P1, PT, R0, UR66, PT ;  /* 0x0000004200007c0c */ /* 0x000fe2000bf26270 */
[----:B------:R-:W-:Y:S01]  /*114c0*/  UIADD3 UR66, UPT, UPT, UR49, 0x33, URZ ;  /* 0x0000003331427890 */ /* 0x000fe2000fffe0ff */
[----:B------:R-:W-:Y:S02]  /*114d0*/  FSEL R110, R110, -INF , P6 ;  /* 0xff8000006e6e7808 */ /* 0x000fe40003000000 */
[----:B------:R-:W-:Y:S02]  /*114e0*/  FSEL R89, R25, -INF , P4 ;  /* 0xff80000019597808 */ /* 0x000fe40002000000 */
[----:B------:R-:W-:-:S02]  /*114f0*/  FSEL R86, R86, -INF , P5 ;  /* 0xff80000056567808 */ /* 0x000fc40002800000 */
[----:B------:R-:W-:Y:S01]  /*11500*/  ISETP.GE.AND P4, PT, R0, UR65, PT ;  /* 0x0000004100007c0c */ /* 0x000fe2000bf86270 */
[----:B------:R-:W-:Y:S01]  /*11510*/  UIADD3 UR65, UPT, UPT, UR49, 0x37, URZ ;  /* 0x0000003731417890 */ /* 0x000fe2000fffe0ff */
[C---:B------:R-:W-:Y:S02]  /*11520*/  ISETP.LE.AND P6, PT, R3.reuse, UR69, PT ;  /* 0x0000004503007c0c */ /* 0x040fe4000bfc3270 */
[----:B------:R-:W-:Y:S02]  /*11530*/  ISETP.LE.AND P5, PT, R3, UR68, PT ;  /* 0x0000004403007c0c */ /* 0x000fe4000bfa3270 */
[----:B------:R-:W-:Y:S02]  /*11540*/  FSEL R9, R59, -INF , !P0 ;  /* 0xff8000003b097808 */ /* 0x000fe40004000000 */
[----:B------:R-:W-:Y:S02]  /*11550*/  ISETP.LE.AND P0, PT, R3, UR67, PT ;  /* 0x0000004303007c0c */ /* 0x000fe4000bf03270 */
[----:B------:R-:W-:-:S02]  /*11560*/  FSEL R8, R63, -INF , !P6 ;  /* 0xff8000003f087808 */ /* 0x000fc40007000000 */
[----:B------:R-:W-:Y:S02]  /*11570*/  FSEL R7, R67, -INF , !P5 ;  /* 0xff80000043077808 */ /* 0x000fe40006800000 */
[----:B------:R-:W-:Y:S02]  /*11580*/  ISETP.LE.AND P6, PT, R3, UR66, PT ;  /* 0x0000004203007c0c */ /* 0x000fe4000bfc3270 */
[----:B------:R-:W-:Y:S01]  /*11590*/  ISETP.GE.AND P5, PT, R0, UR64, PT ;  /* 0x0000004000007c0c */ /* 0x000fe2000bfa6270 */
[----:B------:R-:W-:Y:S01]  /*115a0*/  UIADD3 UR64, UPT, UPT, UR49, 0x3b, URZ ;  /* 0x0000003b31407890 */ /* 0x000fe2000fffe0ff */
[----:B------:R-:W-:Y:S02]  /*115b0*/  FSEL R73, R71, -INF , !P0 ;  /* 0xff80000047497808 */ /* 0x000fe40004000000 */
[----:B------:R-:W-:Y:S02]  /*115c0*/  ISETP.LE.AND P0, PT, R3, UR65, PT ;  /* 0x0000004103007c0c */ /* 0x000fe4000bf03270 */
[----:B------:R-:W-:-:S02]  /*115d0*/  FSEL R63, R75, -INF , !P6 ;  /* 0xff8000004b3f7808 */ /* 0x000fc40007000000 */
[----:B------:R-:W-:Y:S01]  /*115e0*/  ISETP.GE.AND P6, PT, R0, UR63, PT ;  /* 0x0000003f00007c0c */ /* 0x000fe2000bfc6270 */
[----:B------:R-:W-:Y:S01]  /*115f0*/  UIADD3 UR63, UPT, UPT, UR49, 0x3f, URZ ;  /* 0x0000003f313f7890 */ /* 0x000fe2000fffe0ff */
[----:B------:R-:W-:Y:S02]  /*11600*/  FSEL R59, R79, -INF , !P0 ;  /* 0xff8000004f3b7808 */ /* 0x000fe40004000000 */
[----:B------:R-:W-:Y:S02]  /*11610*/  ISETP.LE.AND P0, PT, R3, UR64, PT ;  /* 0x0000004003007c0c */ /* 0x000fe4000bf03270 */
[----:B------:R-:W-:Y:S02]  /*11620*/  FSEL R84, R84, -INF , P1 ;  /* 0xff80000054547808 */ /* 0x000fe40000800000 */
[----:B------:R-:W-:Y:S02]  /*11630*/  FSEL R6, R83, -INF , !P0 ;  /* 0xff80000053067808 */ /* 0x000fe40004000000 */
[----:B------:R-:W-:-:S02]  /*11640*/  ISETP.LE.AND P0, PT, R3, UR63, PT ;  /* 0x0000003f03007c0c */ /* 0x000fc4000bf03270 */
[C---:B------:R-:W-:Y:S01]  /*11650*/  ISETP.GE.AND P1, PT, R0.reuse, UR60, PT ;  /* 0x0000003c00007c0c */ /* 0x040fe2000bf26270 */
[----:B------:R-:W-:Y:S01]  /*11660*/  UIADD3 UR60, UPT, UPT, UR49, 0x4b, URZ ;  /* 0x0000004b313c7890 */ /* 0x000fe2000fffe0ff */
[----:B------:R-:W-:Y:S02]  /*11670*/  FSEL R5, R87, -INF , !P0 ;  /* 0xff80000057057808 */ /* 0x000fe40004000000 */
[C---:B------:R-:W-:Y:S01]  /*11680*/  ISETP.GE.AND P0, PT, R0.reuse, UR62, PT ;  /* 0x0000003e00007c0c */ /* 0x040fe2000bf06270 */
[----:B------:R-:W-:Y:S01]  /*11690*/  UIADD3 UR62, UPT, UPT, UR49, 0x43, URZ ;  /* 0x00000043313e7890 */ /* 0x000fe2000fffe0ff */
[----:B------:R-:W-:Y:S02]  /*116a0*/  FSEL R87, R29, -INF , P2 ;  /* 0xff8000001d577808 */ /* 0x000fe40001000000 */
[----:B------:R-:W-:Y:S01]  /*116b0*/  ISETP.GE.AND P2, PT, R0, UR61, PT ;  /* 0x0000003d00007c0c */ /* 0x000fe2000bf46270 */
[----:B------:R-:W-:Y:S01]  /*116c0*/  UIADD3 UR61, UPT, UPT, UR49, 0x47, URZ ;  /* 0x00000047313d7890 */ /* 0x000fe2000fffe0ff */
[----:B------:R-:W-:-:S02]  /*116d0*/  FSEL R116, R116, -INF , P3 ;  /* 0xff80000074747808 */ /* 0x000fc40001800000 */
[C---:B------:R-:W-:Y:S01]  /*116e0*/  ISETP.GE.AND P3, PT, R0.reuse, UR59, PT ;  /* 0x0000003b00007c0c */ /* 0x040fe2000bf66270 */
[----:B------:R-:W-:Y:S01]  /*116f0*/  UIADD3 UR59, UPT, UPT, UR49, 0x4f, URZ ;  /* 0x0000004f313b7890 */ /* 0x000fe2000fffe0ff */
[----:B------:R-:W-:Y:S02]  /*11700*/  FSEL R79, R37, -INF , P0 ;  /* 0xff800000254f7808 */ /* 0x000fe40000000000 */
[----:B------:R-:W-:Y:S02]  /*11710*/  FSEL R85, R33, -INF , P4 ;  /* 0xff80000021557808 */ /* 0x000fe40002000000 */
[----:B------:R-:W-:Y:S02]  /*11720*/  ISETP.LE.AND P0, PT, R3, UR62, PT ;  /* 0x0000003e03007c0c */ /* 0x000fe4000bf03270 */
[----:B------:R-:W-:Y:S01]  /*11730*/  ISETP.GE.AND P4, PT, R0, UR58, PT ;  /* 0x0000003a00007c0c */ /* 0x000fe2000bf86270 */
[----:B------:R-:W-:Y:S01]  /*11740*/  UIADD3 UR58, UPT, UPT, UR49, 0x53, URZ ;  /* 0x00000053313a7890 */ /* 0x000fe2000fffe0ff */
[----:B------:R-:W-:-:S02]  /*11750*/  FSEL R114, R114, -INF , P5 ;  /* 0xff80000072727808 */ /* 0x000fc40002800000 */
[----:B------:R-:W-:Y:S02]  /*11760*/  FSEL R78, R78, -INF , P6 ;  /* 0xff8000004e4e7808 */ /* 0x000fe40003000000 */
[----:B------:R-:W-:Y:S02]  /*11770*/  FSEL R102, R102, -INF , P2 ;  /* 0xff80000066667808 */ /* 0x000fe40001000000 */
[----:B------:R-:W-:Y:S01]  /*11780*/  ISETP.GE.AND P5, PT, R0, UR57, PT ;  /* 0x0000003900007c0c */ /* 0x000fe2000bfa6270 */
[----:B------:R-:W-:Y:S01]  /*11790*/  UIADD3 UR57, UPT, UPT, UR49, 0x57, URZ ;  /* 0x0000005731397890 */ /* 0x000fe2000fffe0ff */
[C---:B------:R-:W-:Y:S02]  /*117a0*/  ISETP.LE.AND P6, PT, R3.reuse, UR61, PT ;  /* 0x0000003d03007c0c */ /* 0x040fe4000bfc3270 */
[----:B------:R-:W-:Y:S02]  /*117b0*/  ISETP.LE.AND P2, PT, R3, UR60, PT ;  /* 0x0000003c03007c0c */ /* 0x000fe4000bf43270 */
[----:B------:R-:W-:-:S02]  /*117c0*/  FSEL R119, R27, -INF , !P0 ;  /* 0xff8000001b777808 */ /* 0x000fc40004000000 */
[----:B------:R-:W-:Y:S02]  /*117d0*/  ISETP.LE.AND P0, PT, R3, UR59, PT ;  /* 0x0000003b03007c0c */ /* 0x000fe4000bf03270 */
[----:B------:R-:W-:Y:S02]  /*117e0*/  FSEL R117, R31, -INF , !P6 ;  /* 0xff8000001f757808 */ /* 0x000fe40007000000 */
[----:B------:R-:W-:Y:S02]  /*117f0*/  FSEL R13, R35, -INF , !P2 ;  /* 0xff800000230d7808 */ /* 0x000fe40005000000 */
[----:B------:R-:W-:Y:S02]  /*11800*/  ISETP.LE.AND P6, PT, R3, UR58, PT ;  /* 0x0000003a03007c0c */ /* 0x000fe4000bfc3270 */
[----:B------:R-:W-:Y:S01]  /*11810*/  ISETP.GE.AND P2, PT, R0, UR35, PT ;  /* 0x0000002300007c0c */ /* 0x000fe2000bf46270 */
[----:B------:R-:W-:Y:S01]  /*11820*/  UIADD3 UR35, UPT, UPT, UR49, 0x5b, URZ ;  /* 0x0000005b31237890 */ /* 0x000fe2000fffe0ff */
[----:B------:R-:W-:-:S02]  /*11830*/  FSEL R12, R39, -INF , !P0 ;  /* 0xff800000270c7808 */ /* 0x000fc40004000000 */
[----:B------:R-:W-:Y:S02]  /*11840*/  ISETP.LE.AND P0, PT, R3, UR57, PT ;  /* 0x0000003903007c0c */ /* 0x000fe4000bf03270 */
[----:B------:R-:W-:Y:S02]  /*11850*/  FSEL R11, R43, -INF , !P6 ;  /* 0xff8000002b0b7808 */ /* 0x000fe40007000000 */
[----:B------:R-:W-:Y:S01]  /*11860*/  ISETP.GE.AND P6, PT, R0, UR34, PT ;  /* 0x0000002200007c0c */ /* 0x000fe2000bfc6270 */
[----:B------:R-:W-:Y:S01]  /*11870*/  UIADD3 UR34, UPT, UPT, UR49, 0x5f, URZ ;  /* 0x0000005f31227890 */ /* 0x000fe2000fffe0ff */
[----:B------:R-:W-:Y:S02]  /*11880*/  FSEL R81, R47, -INF , !P0 ;  /* 0xff8000002f517808 */ /* 0x000fe40004000000 */
[----:B------:R-:W-:Y:S02]  /*11890*/  ISETP.LE.AND P0, PT, R3, UR35, PT ;  /* 0x0000002303007c0c */ /* 0x000fe4000bf03270 */
[----:B------:R-:W-:-:S02]  /*118a0*/  FSEL R98, R98, -INF , P4 ;  /* 0xff80000062627808 */ /* 0x000fc40002000000 */
[----:B------:R-:W-:Y:S02]  /*118b0*/  FSEL R75, R51, -INF , !P0 ;  /* 0xff800000334b7808 */ /* 0x000fe40004000000 */
[----:B------:R-:W-:Y:S02]  /*118c0*/  ISETP.LE.AND P0, PT, R3, UR34, PT ;  /* 0x0000002203007c0c */ /* 0x000fe4000bf03270 */
[----:B------:R-:W-:Y:S02]  /*118d0*/  FSEL R82, R82, -INF , P1 ;  /* 0xff80000052527808 */ /* 0x000fe40000800000 */
[----:B------:R-:W-:Y:S02]  /*118e0*/  FSEL R10, R55, -INF , !P0 ;  /* 0xff800000370a7808 */ /* 0x000fe40004000000 */
[C---:B------:R-:W-:Y:S01]  /*118f0*/  ISETP.GE.AND P0, PT, R0.reuse, UR31, PT ;  /* 0x0000001f00007c0c */ /* 0x040fe2000bf06270 */
[----:B------:R-:W-:Y:S01]  /*11900*/  UIADD3 UR31, UPT, UPT, UR49, 0x63, URZ ;  /* 0x00000063311f7890 */ /* 0x000fe2000fffe0ff */
[C---:B------:R-:W-:Y:S01]  /*11910*/  ISETP.GE.AND P4, PT, R0.reuse, UR19, PT ;  /* 0x0000001300007c0c */ /* 0x040fe2000bf86270 */
[----:B------:R-:W-:Y:S01]  /*11920*/  UIADD3 UR19, UPT, UPT, UR49, 0x6f, URZ ;  /* 0x0000006f31137890 */ /* 0x000fe2000fffe0ff */
[----:B------:R-:W-:Y:S01]  /*11930*/  ISETP.GE.AND P1, PT, R0, UR27, PT ;  /* 0x0000001b00007c0c */ /* 0x000fe2000bf26270 */
[----:B------:R-:W-:Y:S01]  /*11940*/  UIADD3 UR27, UPT, UPT, UR49, 0x67, URZ ;  /* 0x00000067311b7890 */ /* 0x000fe2000fffe0ff */
[----:B------:R-:W-:-:S02]  /*11950*/  FSEL R66, R66, -INF , P0 ;  /* 0xff80000042427808 */ /* 0x000fc40000000000 */
[----:B------:R-:W-:Y:S02]  /*11960*/  ISETP.LE.AND P0, PT, R3, UR31, PT ;  /* 0x0000001f03007c0c */ /* 0x000fe4000bf03270 */
[----:B------:R-:W-:Y:S02]  /*11970*/  FSEL R76, R76, -INF , P5 ;  /* 0xff8000004c4c7808 */ /* 0x000fe40002800000 */
[----:B------:R-:W-:Y:S01]  /*11980*/  ISETP.GE.AND P5, PT, R0, UR11, PT ;  /* 0x0000000b00007c0c */ /* 0x000fe2000bfa6270 */
[----:B------:R-:W-:Y:S01]  /*11990*/  UIADD3 UR11, UPT, UPT, UR49, 0x77, URZ ;  /* 0x00000077310b7890 */ /* 0x000fe2000fffe0ff */
[----:B------:R-:W-:Y:S02]  /*119a0*/  FSEL R67, R49, -INF , P1 ;  /* 0xff80000031437808 */ /* 0x000fe40000800000 */
[----:B------:R-:W-:Y:S02]  /*119b0*/  FSEL R49, R123, -INF , !P0 ;  /* 0xff8000007b317808 */ /* 0x000fe40004000000 */
[----:B------:R-:W-:-:S02]  /*119c0*/  ISETP.LE.AND P0, PT, R3, UR19, PT ;  /* 0x0000001303007c0c */ /* 0x000fc4000bf03270 */
[----:B------:R-:W-:Y:S02]  /*119d0*/  FSEL R83, R41, -INF , P3 ;  /* 0xff80000029537808 */ /* 0x000fe40001800000 */
[----:B------:R-:W-:Y:S02]  /*119e0*/  FSEL R77, R45, -INF , P2 ;  /* 0xff8000002d4d7808 */ /* 0x000fe40001000000 */
[----:B------:R-:W-:Y:S02]  /*119f0*/  FSEL R37, R135, -INF , !P0 ;  /* 0xff80000087257808 */ /* 0x000fe40004000000 */
[C---:B------:R-:W-:Y:S01]  /*11a00*/  ISETP.GE.AND P3, PT, R0.reuse, UR23, PT ;  /* 0x0000001700007c0c */ /* 0x040fe2000bf66270 */
[----:B------:R-:W-:Y:S01]  /*11a10*/  UIADD3 UR23, UPT, UPT, UR49, 0x6b, URZ ;  /* 0x0000006b31177890 */ /* 0x000fe2000fffe0ff */
[----:B------:R-:W-:Y:S01]  /*11a20*/  ISETP.GE.AND P2, PT, R0, UR15, PT ;  /* 0x0000000f00007c0c */ /* 0x000fe2000bf46270 */
[----:B------:R-:W-:Y:S01]  /*11a30*/  UIADD3 UR15, UPT, UPT, UR49, 0x73, URZ ;  /* 0x00000073310f7890 */ /* 0x000fe2000fffe0ff */
[----:B------:R-:W-:-:S02]  /*11a40*/  ISETP.LE.AND P0, PT, R3, UR11, PT ;  /* 0x0000000b03007c0c */ /* 0x000fc4000bf03270 */
[----:B------:R-:W-:Y:S02]  /*11a50*/  FSEL R74, R74, -INF , P3 ;  /* 0xff8000004a4a7808 */ /* 0x000fe40001800000 */
[----:B------:R-:W-:Y:S02]  /*11a60*/  FSEL R29, R143, -INF , !P0 ;  /* 0xff8000008f1d7808 */ /* 0x000fe40004000000 */
[----:B------:R-:W-:Y:S02]  /*11a70*/  FSEL R70, R70, -INF , P4 ;  /* 0xff80000046467808 */ /* 0x000fe40002000000 */
[----:B------:R-:W-:Y:S02]  /*11a80*/  FSEL R71, R53, -INF , P2 ;  /* 0xff80000035477808 */ /* 0x000fe40001000000 */
[----:B------:R-:W-:Y:S02]  /*11a90*/  FSEL R52, R52, -INF , P5 ;  /* 0xff80000034347808 */ /* 0x000fe40002800000 */
[C---:B------:R-:W-:Y:S01]  /*11aa0*/  ISETP.GE.AND P0, PT, R0.reuse, UR33, PT ;  /* 0x0000002100007c0c */ /* 0x040fe2000bf06270 */
[----:B------:R-:W-:Y:S01]  /*11ab0*/  UIADD3 UR33, UPT, UPT, UR49, 0x3, URZ ;  /* 0x0000000331217890 */ /* 0x000fe2000fffe0ff */
[----:B------:R-:W-:-:S02]  /*11ac0*/  ISETP.GE.AND P3, PT, R0, UR32, PT ;  /* 0x0000002000007c0c */ /* 0x000fc4000bf66270 */
[C---:B------:R-:W-:Y:S02]  /*11ad0*/  ISETP.GE.AND P2, PT, R0.reuse, UR30, PT ;  /* 0x0000001e00007c0c */ /* 0x040fe4000bf46270 */
[C---:B------:R-:W-:Y:S02]  /*11ae0*/  ISETP.GE.AND P4, PT, R0.reuse, UR29, PT ;  /* 0x0000001d00007c0c */ /* 0x040fe4000bf86270 */
[----:B------:R-:W-:Y:S02]  /*11af0*/  ISETP.GE.AND P5, PT, R0, UR28, PT ;  /* 0x0000001c00007c0c */ /* 0x000fe4000bfa6270 */
[----:B------:R-:W-:Y:S02]  /*11b00*/  FSEL R51, R121, -INF , P0 ;  /* 0xff80000079337808 */ /* 0x000fe40000000000 */
[----:B------:R-:W-:Y:S02]  /*11b10*/  FSEL R48, R48, -INF , P3 ;  /* 0xff80000030307808 */ /* 0x000fe40001800000 */
[----:B------:R-:W-:-:S02]  /*11b20*/  FSEL R46, R46, -INF , P2 ;  /* 0xff8000002e2e7808 */ /* 0x000fc40001000000 */
[----:B------:R-:W-:Y:S02]  /*11b30*/  FSEL R47, R125, -INF , P4 ;  /* 0xff8000007d2f7808 */ /* 0x000fe40002000000 */
[----:B------:R-:W-:Y:S02]  /*11b40*/  FSEL R44, R44, -INF , P5 ;  /* 0xff8000002c2c7808 */ /* 0x000fe40002800000 */
[C---:B------:R-:W-:Y:S02]  /*11b50*/  ISETP.GE.AND P0, PT, R0.reuse, UR26, PT ;  /* 0x0000001a00007c0c */ /* 0x040fe4000bf06270 */
[C---:B------:R-:W-:Y:S02]  /*11b60*/  ISETP.GE.AND P3, PT, R0.reuse, UR25, PT ;  /* 0x0000001900007c0c */ /* 0x040fe4000bf66270 */
[C---:B------:R-:W-:Y:S02]  /*11b70*/  ISETP.GE.AND P2, PT, R0.reuse, UR24, PT ;  /* 0x0000001800007c0c */ /* 0x040fe4000bf46270 */
[----:B------:R-:W-:-:S02]  /*11b80*/  ISETP.GE.AND P4, PT, R0, UR22, PT ;  /* 0x0000001600007c0c */ /* 0x000fc4000bf86270 */
[----:B------:R-:W-:Y:S02]  /*11b90*/  ISETP.GE.AND P5, PT, R0, UR21, PT ;  /* 0x0000001500007c0c */ /* 0x000fe4000bfa6270 */
[----:B------:R-:W-:Y:S02]  /*11ba0*/  FSEL R42, R42, -INF , P0 ;  /* 0xff8000002a2a7808 */ /* 0x000fe40000000000 */
[----:B------:R-:W-:Y:S02]  /*11bb0*/  FSEL R43, R129, -INF , P3 ;  /* 0xff800000812b7808 */ /* 0x000fe40001800000 */
[----:B------:R-:W-:Y:S02]  /*11bc0*/  FSEL R40, R40, -INF , P2 ;  /* 0xff80000028287808 */ /* 0x000fe40001000000 */
[----:B------:R-:W-:Y:S02]  /*11bd0*/  FSEL R38, R38, -INF , P4 ;  /* 0xff80000026267808 */ /* 0x000fe40002000000 */
[----:B------:R-:W-:-:S02]  /*11be0*/  FSEL R39, R133, -INF , P5 ;  /* 0xff80000085277808 */ /* 0x000fc40002800000 */
[C---:B------:R-:W-:Y:S02]  /*11bf0*/  ISETP.GE.AND P0, PT, R0.reuse, UR20, PT ;  /* 0x0000001400007c0c */ /* 0x040fe4000bf06270 */
[C---:B------:R-:W-:Y:S02]  /*11c00*/  ISETP.GE.AND P3, PT, R0.reuse, UR18, PT ;  /* 0x0000001200007c0c */ /* 0x040fe4000bf66270 */
[C---:B------:R-:W-:Y:S02]  /*11c10*/  ISETP.GE.AND P2, PT, R0.reuse, UR17, PT ;  /* 0x0000001100007c0c */ /* 0x040fe4000bf46270 */
[C---:B------:R-:W-:Y:S02]  /*11c20*/  ISETP.GE.AND P4, PT, R0.reuse, UR16, PT ;  /* 0x0000001000007c0c */ /* 0x040fe4000bf86270 */
[----:B------:R-:W-:Y:S02]  /*11c30*/  ISETP.GE.AND P5, PT, R0, UR14, PT ;  /* 0x0000000e00007c0c */ /* 0x000fe4000bfa6270 */
[----:B------:R-:W-:-:S02]  /*11c40*/  FSEL R36, R36, -INF , P0 ;  /* 0xff80000024247808 */ /* 0x000fc40000000000 */
[----:B------:R-:W-:Y:S02]  /*11c50*/  FSEL R34, R34, -INF , P3 ;  /* 0xff80000022227808 */ /* 0x000fe40001800000 */
[----:B------:R-:W-:Y:S02]  /*11c60*/  FSEL R35, R137, -INF , P2 ;  /* 0xff80000089237808 */ /* 0x000fe40001000000 */
[----:B------:R-:W-:Y:S02]  /*11c70*/  FSEL R32, R32, -INF , P4 ;  /* 0xff80000020207808 */ /* 0x000fe40002000000 */
[----:B------:R-:W-:Y:S02]  /*11c80*/  FSEL R30, R30, -INF , P5 ;  /* 0xff8000001e1e7808 */ /* 0x000fe40002800000 */
[C---:B------:R-:W-:Y:S02]  /*11c90*/  ISETP.GE.AND P0, PT, R0.reuse, UR13, PT ;  /* 0x0000000d00007c0c */ /* 0x040fe4000bf06270 */
        /* <DEDUP_REMOVED lines=13> */
[----:B------:R-:W-:Y:S02]  /*11d70*/  ISETP.GT.AND P5, PT, R0, UR49, PT ;  /* 0x0000003100007c0c */ /* 0x000fe4000bfa4270 */
        /* <DEDUP_REMOVED lines=21> */
[----:B------:R-:W-:Y:S02]  /*11ed0*/  ISETP.LE.AND P6, PT, R3, UR27, PT ;  /* 0x0000001b03007c0c */ /* 0x000fe4000bfc3270 */
        /* <DEDUP_REMOVED lines=9> */
[C---:B------:R-:W-:Y:S02]  /*11f70*/  ISETP.GE.AND P5, PT, R0.reuse, UR64, PT ;  /* 0x0000004000007c0c */ /* 0x040fe4000bfa6270 */
[----:B------:R-:W-:Y:S02]  /*11f80*/  ISETP.LE.AND P1, PT, R3, UR23, PT ;  /* 0x0000001703007c0c */ /* 0x000fe4000bf23270 */
[----:B------:R-:W-:Y:S02]  /*11f90*/  FSEL R45, R127, -INF , !P6 ;  /* 0xff8000007f2d7808 */ /* 0x000fe40007000000 */
[----:B------:R-:W-:Y:S01]  /*11fa0*/  ISETP.GE.AND P6, PT, R0, UR7, PT ;  /* 0x0000000700007c0c */ /* 0x000fe2000bfc6270 */
[----:B------:R-:W-:Y:S01]  /*11fb0*/  UIADD3 UR7, UPT, UPT, UR49, 0x7b, URZ ;  /* 0x0000007b31077890 */ /* 0x000fe2000fffe0ff */
[----:B------:R-:W-:-:S02]  /*11fc0*/  FSEL R91, R7, -INF , P0 ;  /* 0xff800000075b7808 */ /* 0x000fc40000000000 */
[----:B------:R-:W-:Y:S02]  /*11fd0*/  FSEL R73, R73, -INF , P3 ;  /* 0xff80000049497808 */ /* 0x000fe40001800000 */
[----:B------:R-:W-:Y:S02]  /*11fe0*/  FSEL R63, R63, -INF , P2 ;  /* 0xff8000003f3f7808 */ /* 0x000fe40001000000 */
[----:B------:R-:W-:Y:S02]  /*11ff0*/  FSEL R59, R59, -INF , P4 ;  /* 0xff8000003b3b7808 */ /* 0x000fe40002000000 */
[----:B------:R-:W-:Y:S02]  /*12000*/  FSEL R123, R6, -INF , P5 ;  /* 0xff800000067b7808 */ /* 0x000fe40002800000 */
[----:B------:R-:W-:Y:S02]  /*12010*/  FSEL R41, R131, -INF , !P1 ;  /* 0xff80000083297808 */ /* 0x000fe40004800000 */
[----:B------:R-:W-:-:S02]  /*12020*/  ISETP.GE.AND P0, PT, R0, UR63, PT ;  /* 0x0000003f00007c0c */ /* 0x000fc4000bf06270 */
[C---:B------:R-:W-:Y:S02]  /*12030*/  ISETP.GE.AND P3, PT, R0.reuse, UR62, PT ;  /* 0x0000003e00007c0c */ /* 0x040fe4000bf66270 */
[C---:B------:R-:W-:Y:S02]  /*12040*/  ISETP.GE.AND P2, PT, R0.reuse, UR61, PT ;  /* 0x0000003d00007c0c */ /* 0x040fe4000bf46270 */
[C---:B------:R-:W-:Y:S02]  /*12050*/  ISETP.GE.AND P4, PT, R0.reuse, UR60, PT ;  /* 0x0000003c00007c0c */ /* 0x040fe4000bf86270 */
[----:B------:R-:W-:Y:S02]  /*12060*/  ISETP.GE.AND P5, PT, R0, UR59, PT ;  /* 0x0000003b00007c0c */ /* 0x000fe4000bfa6270 */
[----:B------:R-:W-:Y:S02]  /*12070*/  ISETP.LE.AND P1, PT, R3, UR15, PT ;  /* 0x0000000f03007c0c */ /* 0x000fe4000bf23270 */
        /* <DEDUP_REMOVED lines=12> */
[----:B------:R-:W-:-:S02]  /*12140*/  FMNMX3 R5, R17, R124, R156, !PT ;  /* 0x0000007c11057276 */ /* 0x000fc4000780009c */
[C---:B------:R-:W-:Y:S02]  /*12150*/  FMNMX3 R4, R17.reuse, R125, R157, !PT ;  /* 0x0000007d11047276 */ /* 0x040fe4000780009d */
[----:B------:R-:W-:Y:S02]  /*12160*/  FMNMX3 R3, R17, R172, R170, !PT ;  /* 0x000000ac11037276 */ /* 0x000fe400078000aa */
[----:B------:R-:W-:Y:S02]  /*12170*/  FSEL R50, R50, -INF , P6 ;  /* 0xff80000032327808 */ /* 0x000fe40003000000 */
        /* <DEDUP_REMOVED lines=9> */
[C---:B------:R-:W-:Y:S02]  /*12210*/  ISETP.GE.AND P6, PT, R0.reuse, UR11, PT ;  /* 0x0000000b00007c0c */ /* 0x040fe4000bfc6270 */
[----:B------:R-:W-:Y:S02]  /*12220*/  ISETP.GE.AND P5, PT, R0, UR7, PT ;  /* 0x0000000700007c0c */ /* 0x000fe4000bfa6270 */
        /* <DEDUP_REMOVED lines=44> */
[----:B------:R-:W-:Y:S02]  /*124f0*/  FSEL R45, R45, -INF , P0 ;  /* 0xff8000002d2d7808 */ /* 0x000fe40000000000 */
[----:B------:R-:W-:-:S02]  /*12500*/  FMNMX3 R0, R0, R75, R53, !PT ;  /* 0x0000004b00007276 */ /* 0x000fc40007800035 */
[----:B------:R-:W-:Y:S02]  /*12510*/  FMNMX3 R5, R5, R50, R46, !PT ;  /* 0x0000003205057276 */ /* 0x000fe4000780002e */
[----:B------:R-:W-:Y:S02]  /*12520*/  FMNMX3 R4, R4, R51, R47, !PT ;  /* 0x0000003304047276 */ /* 0x000fe4000780002f */
[----:B------:R-:W-:Y:S02]  /*12530*/  FMNMX3 R3, R3, R48, R44, !PT ;  /* 0x0000003003037276 */ /* 0x000fe4000780002c */
[----:B------:R-:W-:Y:S02]  /*12540*/  FSEL R41, R41, -INF , P3 ;  /* 0xff80000029297808 */ /* 0x000fe40001800000 */
[----:B------:R-:W-:Y:S02]  /*12550*/  FSEL R37, R37, -INF , P2 ;  /* 0xff80000025257808 */ /* 0x000fe40001000000 */
[----:B------:R-:W-:-:S02]  /*12560*/  FMNMX3 R0, R0, R49, R45, !PT ;  /* 0x0000003100007276 */ /* 0x000fc4000780002d */
[----:B------:R-:W-:Y:S02]  /*12570*/  FMNMX3 R5, R5, R42, R38, !PT ;  /* 0x0000002a05057276 */ /* 0x000fe40007800026 */
[----:B------:R-:W-:Y:S02]  /*12580*/  FMNMX3 R4, R4, R43, R39, !PT ;  /* 0x0000002b04047276 */ /* 0x000fe40007800027 */
[----:B------:R-:W-:Y:S02]  /*12590*/  FMNMX3 R3, R3, R40, R36, !PT ;  /* 0x0000002803037276 */ /* 0x000fe40007800024 */
[----:B------:R-:W-:Y:S02]  /*125a0*/  FSEL R25, R147, -INF , !P1 ;  /* 0xff80000093197808 */ /* 0x000fe40004800000 */
[----:B------:R-:W-:Y:S02]  /*125b0*/  FSEL R33, R33, -INF , P4 ;  /* 0xff80000021217808 */ /* 0x000fe40002000000 */
[----:B------:R-:W-:-:S02]  /*125c0*/  FSEL R29, R29, -INF , P6 ;  /* 0xff8000001d1d7808 */ /* 0x000fc40003000000 */
        /* <DEDUP_REMOVED lines=9> */
[----:B------:R-:W-:Y:S02]  /*12660*/  FMNMX3 R0, R0, R25, R19, !PT ;  /* 0x0000001900007276 */ /* 0x000fe40007800013 */
[----:B------:R-:W-:Y:S02]  /*12670*/  FMNMX3 R3, R5, R4, R3, !PT ;  /* 0x0000000405037276 */ /* 0x000fe40007800003 */
[----:B------:R-:W-:-:S02]  /*12680*/  ISETP.NE.AND P0, PT, R175, R176, PT ;  /* 0x000000b0af00720c */ /* 0x000fc40003f05270 */
[----:B------:R-:W-:-:S04]  /*12690*/  FMNMX R177, R0, R3, !PT ;  /* 0x0000000300b17209 */ /* 0x000fc80007800000 */
[C---:B------:R-:W-:Y:S01]  /*126a0*/  FSETP.NEU.AND P1, PT, R177.reuse, -INF , PT ;  /* 0xff800000b100780b */ /* 0x040fe20003f2d000 */
[----:B------:R1:W-:Y:S03]  /*126b0*/  STL [R1+0x64], R177 ;  /* 0x000064b101007387 */ /* 0x0003e60000100800 */
[----:B------:R-:W-:-:S03]  /*126c0*/  FSEL R127, R177, RZ, P1 ;  /* 0x000000ffb17f7208 */ /* 0x000fc60000800000 */
[----:B------:R-:W-:Y:S06]  /*126d0*/  @!P0 BRA `(.L_x_255) ;  /* 0x0000000000408947 */ /* 0x000fec0003800000 */
        /* <DEDUP_REMOVED lines=16> */
.L_x_255:
[----:B------:R-:W-:Y:S05]  /*127e0*/  WARPSYNC.ALL ;  /* 0x0000000000007948 */ /* 0x000fea0003800000 */
[----:B------:R-:W-:Y:S01]  /*127f0*/  R2UR UR4, R174 ;  /* 0x00000000ae0472ca */ /* 0x000fe200000e0000 */
[----:B------:R-:W-:Y:S01]  /*12800*/  IMAD.MOV.U32 R126, RZ, RZ, R17 ;  /* 0x000000ffff7e7224 */ /* 0x000fe200078e0011 */
[----:B------:R-:W-:-:S11]  /*12810*/  ISETP.NE.AND P0, PT, RZ, UR48, PT ;  /* 0x00000030ff007c0c */ /* 0x000fd6000bf05270 */
[----:B------:R3:W-:Y:S02]  /*12820*/  STTM.x2 tmem[UR4], R126 ;  /* 0x0000007e000079ed */ /* 0x0007e400080c0004 */
[----:B------:R-:W-:Y:S05]  /*12830*/  @P0 BRA `(.L_x_256) ;  /* 0x0000000000040947 */ /* 0x000fea0003800000 */
[----:B------:R-:W-:Y:S05]  /*12840*/  BPT.TRAP 0x1 ;  /* 0x000000040000795c */ /* 0x000fea0000300000 */
.L_x_256:
[----:B------:R-:W-:Y:S01]  /*12850*/  UISETP.NE.AND UP0, UPT, UR56, URZ, UPT ;  /* 0x000000ff3800728c */ /* 0x000fe2000bf05270 */
[C---:B------:R-:W-:Y:S01]  /*12860*/  FSETP.NEU.AND P0, PT, R177.reuse, -INF , PT ;  /* 0xff800000b100780b */ /* 0x040fe20003f0d000 */
[----:B------:R-:W-:Y:S01]  /*12870*/  UIADD3 UR4, UPT, UPT, UR41, 0xe080, URZ ;  /* 0x0000e08029047890 */ /* 0x000fe2000fffe0ff */
[----:B------:R-:W-:Y:S02]  /*12880*/  MOV R3, UR55 ;  /* 0x0000003700037c02 */ /* 0x000fe40008000f00 */
[----:B------:R-:W-:Y:S02]  /*12890*/  FSEL R0, R177, RZ, P0 ;  /* 0x000000ffb1007208 */ /* 0x000fe40000000000 */
[----:B------:R-:W-:-:S03]  /*128a0*/  SHF.L.U32 R3, R3, 0x1f, RZ ;  /* 0x0000001f03037819 */ /* 0x000fc600000006ff */
[----:B------:R-:W-:Y:S01]  /*128b0*/  FMUL R0, R0, -UR37 ;  /* 0x8000002500007c20 */ /* 0x000fe20008400000 */
[----:B------:R-:W-:Y:S02]  /*128c0*/  @UP0 UIADD3 UR4, UPT, UPT, UR41, 0xe070, URZ ;  /* 0x0000e07029040890 */ /* 0x000fe4000fffe0ff */
[----:B------:R-:W-:Y:S01]  /*128d0*/  USEL UR41, UR52, UR53, UP0 ;  /* 0x0000003534297287 */ /* 0x000fe20008000000 */
[--C-:B------:R-:W-:Y:S02]  /*128e0*/  FFMA2 R124, R124.F32x2.HI_LO, UR37.F32, R0.reuse.F32 ;  /* 0x000000257c7c7c49 */ /* 0x100fe40009200000 */
[--C-:B------:R-:W-:Y:S01]  /*128f0*/  FFMA2 R172, R172.F32x2.HI_LO, UR37.F32, R0.reuse.F32 ;  /* 0x00000025acac7c49 */ /* 0x100fe20009200000 */
[----:B------:R-:W-:Y:S01]  /*12900*/  ULOP3.LUT UR41, UR41, 0x1, URZ, 0x3c, !UPT ;  /* 0x0000000129297892 */ /* 0x000fe2000f8e3cff */
[--C-:B------:R-:W-:Y:S01]  /*12910*/  FFMA2 R156, R156.F32x2.HI_LO, UR37.F32, R0.reuse.F32 ;  /* 0x000000259c9c7c49 */ /* 0x100fe20009200000 */
[----:B------:R-:W-:Y:S01]  /*12920*/  FSETP.GEU.AND P4, PT, R124, -126, PT ;  /* 0xc2fc00007c00780b */ /* 0x000fe20003f8e000 */
[----:B------:R-:W-:Y:S01]  /*12930*/  SYNCS.ARRIVE.TRANS64.A1T0 RZ, [UR4], RZ ;  /* 0x000000ffffff79a7 */ /* 0x000fe20008100004 */
[----:B------:R-:W-:Y:S01]  /*12940*/  FSETP.GEU.AND P2, PT, R172, -126, PT ;  /* 0xc2fc0000ac00780b */ /* 0x000fe20003f4e000 */
[----:B------:R-:W-:Y:S01]  /*12950*/  FFMA2 R170, R170.F32x2.HI_LO, UR37.F32, R0.F32 ;  /* 0x00000025aaaa7c49 */ /* 0x000fe20009200000 */
[----:B------:R-:W-:-:S02]  /*12960*/  FSETP.GEU.AND P3, PT, R125, -126, PT ;  /* 0xc2fc00007d00780b */ /* 0x000fc40003f6e000 */
[----:B------:R-:W-:Y:S02]  /*12970*/  FSETP.GEU.AND P1, PT, R173, -126, PT ;  /* 0xc2fc0000ad00780b */ /* 0x000fe40003f2e000 */
[----:B------:R-:W-:Y:S01]  /*12980*/  FSETP.GEU.AND P0, PT, R156, -126, PT ;  /* 0xc2fc00009c00780b */ /* 0x000fe20003f0e000 */
[----:B------:R-:W4:Y:S01]  /*12990*/  SYNCS.PHASECHK.TRANS64.TRYWAIT P5, [UR46], R3 ;  /* 0x00000003ff0075a7 */ /* 0x000f2200080a112e */
[----:B------:R-:W-:-:S03]  /*129a0*/  FSETP.GEU.AND P6, PT, R157, -126, PT ;  /* 0xc2fc00009d00780b */ /* 0x000fc60003fce000 */
[----:B------:R-:W-:Y:S02]  /*129b0*/  @!P4 FMUL R124, R124, 0.5 ;  /* 0x3f0000007c7cc820 */ /* 0x000fe40000400000 */
[----:B------:R-:W-:Y:S02]  /*129c0*/  @!P2 FMUL R172, R172, 0.5 ;  /* 0x3f000000acaca820 */ /* 0x000fe40000400000 */
[----:B------:R-:W5:Y:S01]  /*129d0*/  MUFU.EX2 R4, R124 ;  /* 0x0000007c00047308 */ /* 0x000f620000000800 */
[----:B------:R-:W-:Y:S01]  /*129e0*/  @!P3 FMUL R125, R125, 0.5 ;  /* 0x3f0000007d7db820 */ /* 0x000fe20000400000 */
[----:B------:R-:W-:-:S06]  /*129f0*/  @!P1 FMUL R173, R173, 0.5 ;  /* 0x3f000000adad9820 */ /* 0x000fcc0000400000 */
[----:B------:R-:W1:Y:S01]  /*12a00*/  MUFU.EX2 R5, R125 ;  /* 0x0000007d00057308 */ /* 0x000e620000000800 */
[----:B-----5:R5:W-:Y:S04]  /*12a10*/  STL [R1+0x58], R4 ;  /* 0x0000580401007387 */ /* 0x020be80000100800 */
[----:B-1----:R-:W-:Y:S03]  /*12a20*/  STL [R1+0x5c], R5 ;  /* 0x00005c0501007387 */ /* 0x002fe60000100800 */
[----:B-----5:R-:W1:Y:S02]  /*12a30*/  MUFU.EX2 R4, R172 ;  /* 0x000000ac00047308 */ /* 0x020e640000000800 */
[----:B-1----:R1:W-:Y:S06]  /*12a40*/  STL [R1+0x50], R4 ;  /* 0x0000500401007387 */ /* 0x0023ec0000100800 */
[----:B-1----:R-:W1:Y:S02]  /*12a50*/  MUFU.EX2 R4, R173 ;  /* 0x000000ad00047308 */ /* 0x002e640000000800 */
[----:B-1----:R1:W-:Y:S01]  /*12a60*/  STL [R1+0x54], R4 ;  /* 0x0000540401007387 */ /* 0x0023e20000100800 */
[----:B----4-:R-:W-:Y:S05]  /*12a70*/  @!P5 BRA `(.L_x_257) ;  /* 0x0000007800f0d947 */ /* 0x010fea0003800000 */
.L_x_441:
[----:B---3--:R-:W3:Y:S04]  /*12a80*/  LDL R126, [R1+0x54] ;  /* 0x00005400017e7983 */ /* 0x008ee80000100800 */
[----:B------:R-:W4:Y:S04]  /*12a90*/  LDL R127, [R1+0x50] ;  /* 0x00005000017f7983 */ /* 0x000f280000100800 */
[----:B------:R-:W5:Y:S04]  /*12aa0*/  LDL R125, [R1+0x58] ;  /* 0x00005800017d7983 */ /* 0x000f680000100800 */
[----:B------:R-:W2:Y:S01]  /*12ab0*/  LDL R124, [R1+0x5c] ;  /* 0x00005c00017c7983 */ /* 0x000ea20000100800 */
[----:B------:R-:W-:Y:S01]  /*12ac0*/  @!P0 FMUL R156, R156, 0.5 ;  /* 0x3f0000009c9c8820 */ /* 0x000fe20000400000 */
[----:B------:R-:W-:-:S02]  /*12ad0*/  FFMA2 R168, R168.F32x2.HI_LO, UR37.F32, R0.F32 ;  /* 0x00000025a8a87c49 */ /* 0x000fc40009200000 */
[--C-:B------:R-:W-:Y:S01]  /*12ae0*/  FFMA2 R158, R158.F32x2.HI_LO, UR37.F32, R0.reuse.F32 ;  /* 0x000000259e9e7c49 */ /* 0x100fe20009200000 */
[----:B------:R-:W1:Y:S01]  /*12af0*/  MUFU.EX2 R128, R156 ;  /* 0x0000009c00807308 */ /* 0x000e620000000800 */
[----:B------:R-:W-:Y:S01]  /*12b00*/  FSETP.GEU.AND P5, PT, R170, -126, PT ;  /* 0xc2fc0000aa00780b */ /* 0x000fe20003fae000 */
[----:B------:R-:W-:Y:S01]  /*12b10*/  @!P6 FMUL R157, R157, 0.5 ;  /* 0x3f0000009d9de820 */ /* 0x000fe20000400000 */
[--C-:B------:R-:W-:Y:S02]  /*12b20*/  FFMA2 R154, R154.F32x2.HI_LO, UR37.F32, R0.reuse.F32 ;  /* 0x000000259a9a7c49 */ /* 0x100fe40009200000 */
[--C-:B------:R-:W-:Y:S02]  /*12b30*/  FFMA2 R152, R152.F32x2.HI_LO, UR37.F32, R0.reuse.F32 ;  /* 0x0000002598987c49 */ /* 0x100fe40009200000 */
[--C-:B------:R-:W-:Y:S01]  /*12b40*/  FFMA2 R164, R164.F32x2.HI_LO, UR37.F32, R0.reuse.F32 ;  /* 0x00000025a4a47c49 */ /* 0x100fe20009200000 */
[----:B-1----:R-:W1:Y:S01]  /*12b50*/  MUFU.EX2 R3, R157 ;  /* 0x0000009d00037308 */ /* 0x002e620000000800 */
[----:B------:R-:W-:-:S02]  /*12b60*/  FFMA2 R166, R166.F32x2.HI_LO, UR37.F32, R0.F32 ;  /* 0x00000025a6a67c49 */ /* 0x000fc40009200000 */
[--C-:B------:R-:W-:Y:S02]  /*12b70*/  FFMA2 R104, R104.F32x2.HI_LO, UR37.F32, R0.reuse.F32 ;  /* 0x0000002568687c49 */ /* 0x100fe40009200000 */
[--C-:B------:R-:W-:Y:S02]  /*12b80*/  FFMA2 R108, R108.F32x2.HI_LO, UR37.F32, R0.reuse.F32 ;  /* 0x000000256c6c7c49 */ /* 0x100fe40009200000 */
[--C-:B------:R-:W-:Y:S02]  /*12b90*/  FFMA2 R162, R162.F32x2.HI_LO, UR37.F32, R0.reuse.F32 ;  /* 0x00000025a2a27c49 */ /* 0x100fe40009200000 */
[--C-:B------:R-:W-:Y:S02]  /*12ba0*/  FFMA2 R160, R160.F32x2.HI_LO, UR37.F32, R0.reuse.F32 ;  /* 0x00000025a0a07c49 */ /* 0x100fe40009200000 */
[--C-:B------:R-:W-:Y:S02]  /*12bb0*/  FFMA2 R112, R112.F32x2.HI_LO, UR37.F32, R0.reuse.F32 ;  /* 0x0000002570707c49 */ /* 0x100fe40009200000 */
        /* <DEDUP_REMOVED lines=45> */
[----:B------:R-:W-:Y:S01]  /*12e90*/  FFMA2 R26, R26.F32x2.HI_LO, UR37.F32, R0.F32 ;  /* 0x000000251a1a7c49 */ /* 0x000fe20009200000 */
[----:B------:R-:W-:Y:S01]  /*12ea0*/  USHF.R.U32.HI UR4, URZ, 0x15, UR44 ;  /* 0x00000015ff047899 */ /* 0x000fe2000801162c */
[----:B------:R-:W-:Y:S01]  /*12eb0*/  @!P0 FMUL R128, R128, R128 ;  /* 0x0000008080808220 */ /* 0x000fe20000400000 */
[C---:B------:R-:W-:Y:S01]  /*12ec0*/  FSETP.GEU.AND P0, PT, R169.reuse, -126, PT ;  /* 0xc2fc0000a900780b */ /* 0x040fe20003f0e000 */
[----:B------:R-:W-:Y:S01]  /*12ed0*/  @!P5 FMUL R170, R170, 0.5 ;  /* 0x3f000000aaaad820 */ /* 0x000fe20000400000 */
[----:B------:R-:W-:Y:S01]  /*12ee0*/  UISETP.NE.AND UP0, UPT, UR56, URZ, UPT ;  /* 0x000000ff3800728c */ /* 0x000fe2000bf05270 */
[----:B------:R-:W-:Y:S02]  /*12ef0*/  SYNCS.ARRIVE.TRANS64.A1T0 RZ, [UR45], RZ ;  /* 0x000000ffffff79a7 */ /* 0x000fe4000810002d */
[----:B------:R-:W1:Y:S08]  /*12f00*/  MUFU.EX2 R20, R170 ;  /* 0x000000aa00147308 */ /* 0x000e700000000800 */
[----:B------:R-:W-:-:S04]  /*12f10*/  @!P0 FMUL R169, R169, 0.5 ;  /* 0x3f000000a9a98820 */ /* 0x000fc80000400000 */
[----:B------:R-:W1:Y:S02]  /*12f20*/  MUFU.EX2 R13, R169 ;  /* 0x000000a9000d7308 */ /* 0x000e640000000800 */
[----:B-1----:R-:W-:Y:S01]  /*12f30*/  @!P6 FMUL R3, R3, R3 ;  /* 0x000000030303e220 */ /* 0x002fe20000400000 */
[----:B------:R-:W-:Y:S01]  /*12f40*/  FSETP.GEU.AND P6, PT, R154, -126, PT ;  /* 0xc2fc00009a00780b */ /* 0x000fe20003fce000 */
[----:B------:R-:W-:Y:S01]  /*12f50*/  @!P5 FMUL R20, R20, R20 ;  /* 0x000000141414d220 */ /* 0x000fe20000400000 */
[----:B------:R-:W-:Y:S01]  /*12f60*/  FSETP.GEU.AND P5, PT, R155, -126, PT ;  /* 0xc2fc00009b00780b */ /* 0x000fe20003fae000 */
[----:B------:R-:W-:Y:S01]  /*12f70*/  @!P0 FMUL R13, R13, R13 ;  /* 0x0000000d0d0d8220 */ /* 0x000fe20000400000 */
[----:B------:R-:W-:-:S09]  /*12f80*/  FSETP.GEU.AND P0, PT, R164, -126, PT ;  /* 0xc2fc0000a400780b */ /* 0x000fd20003f0e000 */
[----:B------:R-:W-:-:S04]  /*12f90*/  @!P6 FMUL R154, R154, 0.5 ;  /* 0x3f0000009a9ae820 */ /* 0x000fc80000400000 */
[----:B------:R-:W1:Y:S01]  /*12fa0*/  MUFU.EX2 R10, R154 ;  /* 0x0000009a000a7308 */ /* 0x000e620000000800 */
[----:B------:R-:W-:Y:S01]  /*12fb0*/  @!P5 FMUL R155, R155, 0.5 ;  /* 0x3f0000009b9bd820 */ /* 0x000fe20000400000 */
[----:B------:R-:W-:-:S06]  /*12fc0*/  @!P0 FMUL R164, R164, 0.5 ;  /* 0x3f000000a4a48820 */ /* 0x000fcc0000400000 */
[----:B------:R-:W1:Y:S08]  /*12fd0*/  MUFU.EX2 R11, R155 ;  /* 0x0000009b000b7308 */ /* 0x000e700000000800 */
        /* <DEDUP_REMOVED lines=8> */
[----:B------:R-:W-:Y:S01]  /*13060*/  MUFU.EX2 R5, R165 ;  /* 0x000000a500057308 */ /* 0x000fe20000000800 */
[----:B---3--:R-:W-:Y:S01]  /*13070*/  @!P1 FMUL R126, R126, R126 ;  /* 0x0000007e7e7e9220 */ /* 0x008fe20000400000 */
[----:B----4-:R-:W-:-:S04]  /*13080*/  @!P2 FMUL R127, R127, R127 ;  /* 0x0000007f7f7fa220 */ /* 0x010fc80000400000 */
[----:B------:R-:W-:Y:S01]  /*13090*/  @!P1 STL [R1+0x54], R126 ;  /* 0x0000547e01009387 */ /* 0x000fe20000100800 */
[----:B-----5:R-:W-:Y:S01]  /*130a0*/  @!P4 FMUL R125, R125, R125 ;  /* 0x0000007d7d7dc220 */ /* 0x020fe20000400000 */
[----:B--2---:R-:W-:Y:S01]  /*130b0*/  @!P3 FMUL R124, R124, R124 ;  /* 0x0000007c7c7cb220 */ /* 0x004fe20000400000 */
[----:B------:R-:W-:-:S03]  /*130c0*/  FSETP.GEU.AND P1, PT, R168, -126, PT ;  /* 0xc2fc0000a800780b */ /* 0x000fc60003f2e000 */
[----:B------:R-:W-:Y:S01]  /*130d0*/  @!P4 STL [R1+0x58], R125 ;  /* 0x0000587d0100c387 */ /* 0x000fe20000100800 */
[----:B------:R-:W-:-:S03]  /*130e0*/  FSETP.GEU.AND P4, PT, R171, -126, PT ;  /* 0xc2fc0000ab00780b */ /* 0x000fc60003f8e000 */
[----:B------:R-:W-:Y:S01]  /*130f0*/  @!P3 STL [R1+0x5c], R124 ;  /* 0x00005c7c0100b387 */ /* 0x000fe20000100800 */
[----:B------:R-:W-:-:S03]  /*13100*/  FSETP.GEU.AND P3, PT, R158, -126, PT ;  /* 0xc2fc00009e00780b */ /* 0x000fc60003f6e000 */
[----:B------:R-:W-:Y:S01]  /*13110*/  @!P2 STL [R1+0x50], R127 ;  /* 0x0000507f0100a387 */ /* 0x000fe20000100800 */
[----:B------:R-:W-:Y:S01]  /*13120*/  FSETP.GEU.AND P2, PT, R159, -126, PT ;  /* 0xc2fc00009f00780b */ /* 0x000fe20003f4e000 */
[----:B------:R-:W-:-:S04]  /*13130*/  @!P1 FMUL R168, R168, 0.5 ;  /* 0x3f000000a8a89820 */ /* 0x000fc80000400000 */
[----:B------:R-:W-:Y:S01]  /*13140*/  @!P4 FMUL R171, R171, 0.5 ;  /* 0x3f000000ababc820 */ /* 0x000fe20000400000 */
[----:B------:R-:W1:Y:S03]  /*13150*/  MUFU.EX2 R12, R168 ;  /* 0x000000a8000c7308 */ /* 0x000e660000000800 */
[----:B------:R-:W-:-:S04]  /*13160*/  @!P3 FMUL R158, R158, 0.5 ;  /* 0x3f0000009e9eb820 */ /* 0x000fc80000400000 */
[----:B------:R-:W-:Y:S01]  /*13170*/  @!P2 FMUL R159, R159, 0.5 ;  /* 0x3f0000009f9fa820 */ /* 0x000fe20000400000 */
[----:B------:R-:W2:Y:S08]  /*13180*/  MUFU.EX2 R21, R171 ;  /* 0x000000ab00157308 */ /* 0x000eb00000000800 */
[----:B------:R-:W3:Y:S08]  /*13190*/  MUFU.EX2 R14, R158 ;  /* 0x0000009e000e7308 */ /* 0x000ef00000000800 */
[----:B------:R-:W4:Y:S01]  /*131a0*/  MUFU.EX2 R15, R159 ;  /* 0x0000009f000f7308 */ /* 0x000f220000000800 */
[----:B-1----:R-:W-:Y:S01]  /*131b0*/  @!P1 FMUL R12, R12, R12 ;  /* 0x0000000c0c0c9220 */ /* 0x002fe20000400000 */
[----:B------:R-:W-:Y:S01]  /*131c0*/  FSETP.GEU.AND P1, PT, R153, -126, PT ;  /* 0xc2fc00009900780b */ /* 0x000fe20003f2e000 */
[----:B--2---:R-:W-:Y:S01]  /*131d0*/  @!P4 FMUL R21, R21, R21 ;  /* 0x000000151515c220 */ /* 0x004fe20000400000 */
[----:B------:R-:W-:Y:S01]  /*131e0*/  FSETP.GEU.AND P4, PT, R166, -126, PT ;  /* 0xc2fc0000a600780b */ /* 0x000fe20003f8e000 */
[----:B---3--:R-:W-:Y:S01]  /*131f0*/  @!P3 FMUL R14, R14, R14 ;  /* 0x0000000e0e0eb220 */ /* 0x008fe20000400000 */
[----:B------:R-:W-:Y:S01]  /*13200*/  FSETP.GEU.AND P3, PT, R167, -126, PT ;  /* 0xc2fc0000a700780b */ /* 0x000fe20003f6e000 */
[----:B----4-:R-:W-:Y:S01]  /*13210*/  @!P2 FMUL R15, R15, R15 ;  /* 0x0000000f0f0fa220 */ /* 0x010fe20000400000 */
[----:B------:R-:W-:-:S07]  /*13220*/  FSETP.GEU.AND P2, PT, R152, -126, PT ;  /* 0xc2fc00009800780b */ /* 0x000fce0003f4e000 */
[----:B------:R-:W-:Y:S02]  /*13230*/  @!P1 FMUL R153, R153, 0.5 ;  /* 0x3f00000099999820 */ /* 0x000fe40000400000 */
[----:B------:R-:W-:Y:S02]  /*13240*/  @!P4 FMUL R166, R166, 0.5 ;  /* 0x3f000000a6a6c820 */ /* 0x000fe40000400000 */
[----:B------:R-:W-:Y:S01]  /*13250*/  @!P3 FMUL R167, R167, 0.5 ;  /* 0x3f000000a7a7b820 */ /* 0x000fe20000400000 */
[----:B------:R-:W1:Y:S01]  /*13260*/  MUFU.EX2 R7, R153 ;  /* 0x0000009900077308 */ /* 0x000e620000000800 */
[----:B------:R-:W-:-:S07]  /*13270*/  @!P2 FMUL R152, R152, 0.5 ;  /* 0x3f0000009898a820 */ /* 0x000fce0000400000 */
        /* <DEDUP_REMOVED lines=11> */
[----:B------:R-:W-:Y:S01]  /*13330*/  @!P1 FMUL R104, R104, 0.5 ;  /* 0x3f00000068689820 */ /* 0x000fe20000400000 */
[----:B------:R-:W-:Y:S01]  /*13340*/  @!P0 FMUL R105, R105, 0.5 ;  /* 0x3f00000069698820 */ /* 0x000fe20000400000 */
[----:B------:R-:W-:Y:S01]  /*13350*/  @!P5 FMUL R108, R108, 0.5 ;  /* 0x3f0000006c6cd820 */ /* 0x000fe20000400000 */
[----:B------:R-:W-:Y:S01]  /*13360*/  @!P4 FMUL R109, R109, 0.5 ;  /* 0x3f0000006d6dc820 */ /* 0x000fe20000400000 */
[----:B------:R-:W-:Y:S01]  /*13370*/  @!P3 FMUL R162, R162, 0.5 ;  /* 0x3f000000a2a2b820 */ /* 0x000fe20000400000 */
[----:B------:R-:W1:Y:S01]  /*13380*/  MUFU.EX2 R184, R104 ;  /* 0x0000006800b87308 */ /* 0x000e620000000800 */
[----:B------:R-:W-:-:S07]  /*13390*/  @!P2 FMUL R163, R163, 0.5 ;  /* 0x3f000000a3a3a820 */ /* 0x000fce0000400000 */
[----:B------:R-:W2:Y:S01]  /*133a0*/  MUFU.EX2 R185, R105 ;  /* 0x0000006900b97308 */ /* 0x000ea20000000800 */
[----:B------:R-:W-:-:S07]  /*133b0*/  @!P6 FMUL R5, R5, R5 ;  /* 0x000000050505e220 */ /* 0x000fce0000400000 */
[----:B------:R-:W3:Y:S01]  /*133c0*/  MUFU.EX2 R188, R108 ;  /* 0x0000006c00bc7308 */ /* 0x000ee20000000800 */
[----:B------:R-:W-:-:S07]  /*133d0*/  FSETP.GEU.AND P6, PT, R160, -126, PT ;  /* 0xc2fc0000a000780b */ /* 0x000fce0003fce000 */
[----:B------:R-:W4:Y:S08]  /*133e0*/  MUFU.EX2 R189, R109 ;  /* 0x0000006d00bd7308 */ /* 0x000f300000000800 */
[----:B------:R-:W5:Y:S08]  /*133f0*/  MUFU.EX2 R186, R162 ;  /* 0x000000a200ba7308 */ /* 0x000f700000000800 */
[----:B------:R-:W5:Y:S01]  /*13400*/  MUFU.EX2 R187, R163 ;  /* 0x000000a300bb7308 */ /* 0x000f620000000800 */
[----:B-1----:R-:W-:Y:S01]  /*13410*/  @!P1 FMUL R184, R184, R184 ;  /* 0x000000b8b8b89220 */ /* 0x002fe20000400000 */
[----:B--2---:R-:W-:Y:S01]  /*13420*/  @!P0 FMUL R185, R185, R185 ;  /* 0x000000b9b9b98220 */ /* 0x004fe20000400000 */
[----:B------:R-:W-:Y:S01]  /*13430*/  FSETP.GEU.AND P1, PT, R113, -126, PT ;  /* 0xc2fc00007100780b */ /* 0x000fe20003f2e000 */
[----:B---3--:R-:W-:Y:S01]  /*13440*/  @!P5 FMUL R188, R188, R188 ;  /* 0x000000bcbcbcd220 */ /* 0x008fe20000400000 */
[----:B------:R-:W-:Y:S01]  /*13450*/  FSETP.GEU.AND P0, PT, R96, -126, PT ;  /* 0xc2fc00006000780b */ /* 0x000fe20003f0e000 */
[----:B----4-:R-:W-:Y:S01]  /*13460*/  @!P4 FMUL R189, R189, R189 ;  /* 0x000000bdbdbdc220 */ /* 0x010fe20000400000 */
[----:B------:R-:W-:Y:S01]  /*13470*/  FSETP.GEU.AND P5, PT, R161, -126, PT ;  /* 0xc2fc0000a100780b */ /* 0x000fe20003fae000 */
[----:B-----5:R-:W-:Y:S01]  /*13480*/  @!P3 FMUL R186, R186, R186 ;  /* 0x000000bababab220 */ /* 0x020fe20000400000 */
[----:B------:R-:W-:-:S02]  /*13490*/  FSETP.GEU.AND P4, PT, R100, -126, PT ;  /* 0xc2fc00006400780b */ /* 0x000fc40003f8e000 */
[----:B------:R-:W-:Y:S01]  /*134a0*/  FSETP.GEU.AND P3, PT, R101, -126, PT ;  /* 0xc2fc00006500780b */ /* 0x000fe20003f6e000 */
[----:B------:R-:W-:Y:S01]  /*134b0*/  @!P6 FMUL R160, R160, 0.5 ;  /* 0x3f000000a0a0e820 */ /* 0x000fe20000400000 */
[----:B------:R-:W-:Y:S01]  /*134c0*/  @!P2 FMUL R187, R187, R187 ;  /* 0x000000bbbbbba220 */ /* 0x000fe20000400000 */
[----:B------:R-:W-:Y:S02]  /*134d0*/  FSETP.GEU.AND P2, PT, R112, -126, PT ;  /* 0xc2fc00007000780b */ /* 0x000fe40003f4e000 */
[----:B------:R-:W1:Y:S01]  /*134e0*/  MUFU.EX2 R182, R160 ;  /* 0x000000a000b67308 */ /* 0x000e620000000800 */
[----:B------:R-:W-:Y:S01]  /*134f0*/  @!P1 FMUL R113, R113, 0.5 ;  /* 0x3f00000071719820 */ /* 0x000fe20000400000 */
[----:B------:R-:W-:Y:S02]  /*13500*/  @!P0 FMUL R96, R96, 0.5 ;  /* 0x3f00000060608820 */ /* 0x000fe40000400000 */
[----:B------:R-:W-:Y:S02]  /*13510*/  @!P5 FMUL R161, R161, 0.5 ;  /* 0x3f000000a1a1d820 */ /* 0x000fe40000400000 */
[----:B------:R-:W-:-:S02]  /*13520*/  @!P4 FMUL R100, R100, 0.5 ;  /* 0x3f0000006464c820 */ /* 0x000fc40000400000 */
[----:B------:R-:W-:Y:S01]  /*13530*/  @!P3 FMUL R101, R101, 0.5 ;  /* 0x3f0000006565b820 */ /* 0x000fe20000400000 */
[----:B------:R-:W2:Y:S02]  /*13540*/  MUFU.EX2 R179, R113 ;  /* 0x0000007100b37308 */ /* 0x000ea40000000800 */
[----:B------:R-:W-:-:S06]  /*13550*/  @!P2 FMUL R112, R112, 0.5 ;  /* 0x3f0000007070a820 */ /* 0x000fcc0000400000 */
[----:B------:R-:W3:Y:S01]  /*13560*/  MUFU.EX2 R176, R96 ;  /* 0x0000006000b07308 */ /* 0x000ee20000000800 */
[----:B-1----:R-:W-:-:S07]  /*13570*/  @!P6 FMUL R182, R182, R182 ;  /* 0x000000b6b6b6e220 */ /* 0x002fce0000400000 */
[----:B------:R-:W1:Y:S01]  /*13580*/  MUFU.EX2 R183, R161 ;  /* 0x000000a100b77308 */ /* 0x000e620000000800 */
[----:B------:R-:W-:-:S07]  /*13590*/  FSETP.GEU.AND P6, PT, R97, -126, PT ;  /* 0xc2fc00006100780b */ /* 0x000fce0003fce000 */
[----:B------:R-:W4:Y:S08]  /*135a0*/  MUFU.EX2 R180, R100 ;  /* 0x0000006400b47308 */ /* 0x000f300000000800 */
[----:B------:R-:W5:Y:S08]  /*135b0*/  MUFU.EX2 R181, R101 ;  /* 0x0000006500b57308 */ /* 0x000f700000000800 */
[----:B------:R-:W5:Y:S01]  /*135c0*/  MUFU.EX2 R178, R112 ;  /* 0x0000007000b27308 */ /* 0x000f620000000800 */
[----:B--2---:R-:W-:Y:S01]  /*135d0*/  @!P1 FMUL R179, R179, R179 ;  /* 0x000000b3b3b39220 */ /* 0x004fe20000400000 */
[----:B---3--:R-:W-:Y:S01]  /*135e0*/  @!P0 FMUL R176, R176, R176 ;  /* 0x000000b0b0b08220 */ /* 0x008fe20000400000 */
[----:B------:R-:W-:Y:S01]  /*135f0*/  FSETP.GEU.AND P1, PT, R94, -126, PT ;  /* 0xc2fc00005e00780b */ /* 0x000fe20003f2e000 */
[----:B-1----:R-:W-:Y:S01]  /*13600*/  @!P5 FMUL R183, R183, R183 ;  /* 0x000000b7b7b7d220 */ /* 0x002fe20000400000 */
        /* <DEDUP_REMOVED lines=181> */
[----:B------:R-:W-:Y:S01]  /*14160*/  @!P4 FMUL R79, R79, 0.5 ;  /* 0x3f0000004f4fc820 */ /* 0x000fe20000400000 */
[----:B------:R2:W-:Y:S01]  /*14170*/  STL [R1+0x48], R128 ;  /* 0x0000488001007387 */ /* 0x0005e20000100800 */
[----:B------:R-:W-:Y:S01]  /*14180*/  @!P3 FMUL R102, R102, 0.5 ;  /* 0x3f0000006666b820 */ /* 0x000fe20000400000 */
[----:B------:R-:W-:Y:S01]  /*14190*/  MOV R64, R128 ;  /* 0x0000008000407202 */ /* 0x000fe20000000f00 */
[----:B------:R-:W-:Y:S01]  /*141a0*/  MUFU.EX2 R129, R83 ;  /* 0x0000005300817308 */ /* 0x000fe20000000800 */
[----:B------:R-:W-:-:S07]  /*141b0*/  @!P2 FMUL R103, R103, 0.5 ;  /* 0x3f0000006767a820 */ /* 0x000fce0000400000 */
[----:B------:R-:W-:Y:S01]  /*141c0*/  MUFU.EX2 R132, R78 ;  /* 0x0000004e00847308 */ /* 0x000fe20000000800 */
[----:B-1----:R-:W-:-:S07]  /*141d0*/  @!P6 FMUL R135, R135, R135 ;  /* 0x000000878787e220 */ /* 0x002fce0000400000 */
[----:B------:R-:W-:Y:S08]  /*141e0*/  MUFU.EX2 R133, R79 ;  /* 0x0000004f00857308 */ /* 0x000ff00000000800 */
[----:B--2---:R-:W1:Y:S01]  /*141f0*/  MUFU.EX2 R128, R82 ;  /* 0x0000005200807308 */ /* 0x004e620000000800 */
[----:B------:R-:W-:-:S07]  /*14200*/  FSETP.GEU.AND P6, PT, R98, -126, PT ;  /* 0xc2fc00006200780b */ /* 0x000fce0003fce000 */
[----:B------:R-:W2:Y:S08]  /*14210*/  MUFU.EX2 R130, R102 ;  /* 0x0000006600827308 */ /* 0x000eb00000000800 */
[----:B------:R-:W3:Y:S01]  /*14220*/  MUFU.EX2 R131, R103 ;  /* 0x0000006700837308 */ /* 0x000ee20000000800 */
[----:B-1----:R-:W-:Y:S01]  /*14230*/  @!P1 FMUL R128, R128, R128 ;  /* 0x0000008080809220 */ /* 0x002fe20000400000 */
[----:B------:R-:W-:Y:S01]  /*14240*/  @!P0 FMUL R129, R129, R129 ;  /* 0x0000008181818220 */ /* 0x000fe20000400000 */
[----:B------:R-:W-:Y:S01]  /*14250*/  FSETP.GEU.AND P1, PT, R81, -126, PT ;  /* 0xc2fc00005100780b */ /* 0x000fe20003f2e000 */
[----:B------:R-:W-:Y:S01]  /*14260*/  @!P5 FMUL R132, R132, R132 ;  /* 0x000000848484d220 */ /* 0x000fe20000400000 */
[----:B------:R-:W-:Y:S01]  /*14270*/  FSETP.GEU.AND P0, PT, R66, -126, PT ;  /* 0xc2fc00004200780b */ /* 0x000fe20003f0e000 */
[----:B------:R-:W-:Y:S01]  /*14280*/  @!P4 FMUL R133, R133, R133 ;  /* 0x000000858585c220 */ /* 0x000fe20000400000 */
[----:B------:R-:W-:Y:S01]  /*14290*/  FSETP.GEU.AND P5, PT, R99, -126, PT ;  /* 0xc2fc00006300780b */ /* 0x000fe20003fae000 */
[----:B--2---:R-:W-:Y:S01]  /*142a0*/  @!P3 FMUL R130, R130, R130 ;  /* 0x000000828282b220 */ /* 0x004fe20000400000 */
[----:B------:R-:W-:-:S02]  /*142b0*/  FSETP.GEU.AND P4, PT, R76, -126, PT ;  /* 0xc2fc00004c00780b */ /* 0x000fc40003f8e000 */
[----:B------:R-:W-:Y:S01]  /*142c0*/  FSETP.GEU.AND P3, PT, R77, -126, PT ;  /* 0xc2fc00004d00780b */ /* 0x000fe20003f6e000 */
[----:B------:R-:W-:Y:S01]  /*142d0*/  @!P6 FMUL R98, R98, 0.5 ;  /* 0x3f0000006262e820 */ /* 0x000fe20000400000 */
[----:B---3--:R-:W-:Y:S01]  /*142e0*/  @!P2 FMUL R131, R131, R131 ;  /* 0x000000838383a220 */ /* 0x008fe20000400000 */
[----:B------:R-:W-:Y:S02]  /*142f0*/  FSETP.GEU.AND P2, PT, R80, -126, PT ;  /* 0xc2fc00005000780b */ /* 0x000fe40003f4e000 */
[----:B------:R-:W-:Y:S02]  /*14300*/  MOV R61, R126 ;  /* 0x0000007e003d7202 */ /* 0x000fe40000000f00 */
[----:B------:R-:W1:Y:S01]  /*14310*/  MUFU.EX2 R126, R98 ;  /* 0x00000062007e7308 */ /* 0x000e620000000800 */
[----:B------:R-:W-:Y:S01]  /*14320*/  @!P1 FMUL R81, R81, 0.5 ;  /* 0x3f00000051519820 */ /* 0x000fe20000400000 */
[----:B------:R-:W-:Y:S01]  /*14330*/  @!P0 FMUL R66, R66, 0.5 ;  /* 0x3f00000042428820 */ /* 0x000fe20000400000 */
[----:B------:R-:W-:Y:S01]  /*14340*/  @!P5 FMUL R99, R99, 0.5 ;  /* 0x3f0000006363d820 */ /* 0x000fe20000400000 */
[----:B------:R-:W-:-:S02]  /*14350*/  @!P4 FMUL R76, R76, 0.5 ;  /* 0x3f0000004c4cc820 */ /* 0x000fc40000400000 */
[----:B------:R-:W-:Y:S01]  /*14360*/  @!P3 FMUL R77, R77, 0.5 ;  /* 0x3f0000004d4db820 */ /* 0x000fe20000400000 */
[----:B------:R-:W-:Y:S02]  /*14370*/  MOV R60, R127 ;  /* 0x0000007f003c7202 */ /* 0x000fe40000000f00 */
[----:B------:R-:W-:Y:S01]  /*14380*/  @!P2 FMUL R80, R80, 0.5 ;  /* 0x3f0000005050a820 */ /* 0x000fe20000400000 */
[----:B------:R-:W2:Y:S01]  /*14390*/  MUFU.EX2 R123, R81 ;  /* 0x00000051007b7308 */ /* 0x000ea20000000800 */
[----:B------:R-:W-:Y:S02]  /*143a0*/  MOV R72, R125 ;  /* 0x0000007d00487202 */ /* 0x000fe40000000f00 */
[----:B------:R-:W-:-:S05]  /*143b0*/  MOV R73, R124 ;  /* 0x0000007c00497202 */ /* 0x000fca0000000f00 */
        /* <DEDUP_REMOVED lines=119> */
[----:B------:R-:W-:-:S02]  /*14b30*/  FFMA2 R22, R24.F32x2.HI_LO, UR37.F32, R0.F32 ;  /* 0x0000002518167c49 */ /* 0x000fc40009200000 */
[----:B--2---:R-:W-:Y:S01]  /*14b40*/  @!P1 FMUL R95, R95, R95 ;  /* 0x0000005f5f5f9220 */ /* 0x004fe20000400000 */
[----:B---3--:R-:W-:Y:S01]  /*14b50*/  @!P0 FMUL R92, R92, R92 ;  /* 0x0000005c5c5c8220 */ /* 0x008fe20000400000 */
[----:B-1----:R-:W-:Y:S01]  /*14b60*/  @!P5 FMUL R99, R99, R99 ;  /* 0x000000636363d220 */ /* 0x002fe20000400000 */
[----:B------:R-:W-:Y:S01]  /*14b70*/  FSETP.GEU.AND P1, PT, R22, -126, PT ;  /* 0xc2fc00001600780b */ /* 0x000fe20003f2e000 */
[----:B----4-:R-:W-:Y:S01]  /*14b80*/  @!P4 FMUL R96, R96, R96 ;  /* 0x000000606060c220 */ /* 0x010fe20000400000 */
[----:B------:R-:W-:Y:S01]  /*14b90*/  FSETP.GEU.AND P0, PT, R23, -126, PT ;  /* 0xc2fc00001700780b */ /* 0x000fe20003f0e000 */
[----:B-----5:R-:W-:Y:S01]  /*14ba0*/  @!P3 FMUL R97, R97, R97 ;  /* 0x000000616161b220 */ /* 0x020fe20000400000 */
[----:B------:R-:W-:Y:S02]  /*14bb0*/  FSETP.GEU.AND P5, PT, R28, -126, PT ;  /* 0xc2fc00001c00780b */ /* 0x000fe40003fae000 */
[----:B------:R-:W-:Y:S02]  /*14bc0*/  FSETP.GEU.AND P4, PT, R29, -126, PT ;  /* 0xc2fc00001d00780b */ /* 0x000fe40003f8e000 */
[----:B------:R-:W-:Y:S01]  /*14bd0*/  FSETP.GEU.AND P3, PT, R26, -126, PT ;  /* 0xc2fc00001a00780b */ /* 0x000fe20003f6e000 */
[----:B------:R-:W-:Y:S01]  /*14be0*/  @!P2 FMUL R94, R94, R94 ;  /* 0x0000005e5e5ea220 */ /* 0x000fe20000400000 */
[----:B------:R-:W-:Y:S01]  /*14bf0*/  FSETP.GEU.AND P2, PT, R27, -126, PT ;  /* 0xc2fc00001b00780b */ /* 0x000fe20003f4e000 */
[----:B------:R-:W-:-:S04]  /*14c00*/  @!P6 FMUL R31, R31, 0.5 ;  /* 0x3f0000001f1fe820 */ /* 0x000fc80000400000 */
[----:B------:R-:W1:Y:S01]  /*14c10*/  MUFU.EX2 R93, R31 ;  /* 0x0000001f005d7308 */ /* 0x000e620000000800 */
[----:B------:R-:W-:Y:S01]  /*14c20*/  @!P1 FMUL R22, R22, 0.5 ;  /* 0x3f00000016169820 */ /* 0x000fe20000400000 */
[----:B------:R-:W-:Y:S01]  /*14c30*/  @!P0 FMUL R23, R23, 0.5 ;  /* 0x3f00000017178820 */ /* 0x000fe20000400000 */
[----:B------:R-:W-:Y:S01]  /*14c40*/  @!P5 FMUL R28, R28, 0.5 ;  /* 0x3f0000001c1cd820 */ /* 0x000fe20000400000 */
[----:B------:R-:W-:Y:S02]  /*14c50*/  @!P4 FMUL R29, R29, 0.5 ;  /* 0x3f0000001d1dc820 */ /* 0x000fe40000400000 */
[----:B------:R-:W-:Y:S02]  /*14c60*/  @!P3 FMUL R26, R26, 0.5 ;  /* 0x3f0000001a1ab820 */ /* 0x000fe40000400000 */
[----:B------:R-:W-:Y:S01]  /*14c70*/  @!P2 FMUL R27, R27, 0.5 ;  /* 0x3f0000001b1ba820 */ /* 0x000fe20000400000 */
[----:B------:R-:W2:Y:S01]  /*14c80*/  MUFU.EX2 R90, R28 ;  /* 0x0000001c005a7308 */ /* 0x000ea20000000800 */
[----:B------:R3:W-:Y:S01]  /*14c90*/  STL [R1+0x4c], R3 ;  /* 0x00004c0301007387 */ /* 0x0007e20000100800 */
[----:B------:R-:W-:-:S03]  /*14ca0*/  MOV R65, R3 ;  /* 0x0000000300417202 */ /* 0x000fc60000000f00 */
[----:B------:R4:W-:Y:S03]  /*14cb0*/  STL [R1+0x40], R20 ;  /* 0x0000401401007387 */ /* 0x0009e60000100800 */
[----:B------:R-:W5:Y:S01]  /*14cc0*/  MUFU.EX2 R91, R29 ;  /* 0x0000001d005b7308 */ /* 0x000f620000000800 */
[----:B------:R4:W-:Y:S04]  /*14cd0*/  STL [R1+0x44], R21 ;  /* 0x0000441501007387 */ /* 0x0009e80000100800 */
[----:B------:R4:W-:Y:S03]  /*14ce0*/  STL [R1+0x38], R14 ;  /* 0x0000380e01007387 */ /* 0x0009e60000100800 */
[----:B------:R-:W5:Y:S01]  /*14cf0*/  MUFU.EX2 R88, R26 ;  /* 0x0000001a00587308 */ /* 0x000f620000000800 */
[----:B------:R4:W-:Y:S04]  /*14d00*/  STL [R1+0x3c], R15 ;  /* 0x00003c0f01007387 */ /* 0x0009e80000100800 */
[----:B------:R4:W-:Y:S03]  /*14d10*/  STL [R1+0x30], R12 ;  /* 0x0000300c01007387 */ /* 0x0009e60000100800 */
[----:B------:R-:W5:Y:S01]  /*14d20*/  MUFU.EX2 R89, R27 ;  /* 0x0000001b00597308 */ /* 0x000f620000000800 */
[----:B------:R4:W-:Y:S01]  /*14d30*/  STL [R1+0x34], R13 ;  /* 0x0000340d01007387 */ /* 0x0009e20000100800 */
[----:B---3--:R-:W-:-:S03]  /*14d40*/  MOV R3, UR4 ;  /* 0x0000000400037c02 */ /* 0x008fc60008000f00 */
[----:B------:R4:W-:Y:S03]  /*14d50*/  STL [R1+0x28], R10 ;  /* 0x0000280a01007387 */ /* 0x0009e60000100800 */
[----:B------:R-:W3:Y:S01]  /*14d60*/  MUFU.EX2 R22, R22 ;  /* 0x0000001600167308 */ /* 0x000ee20000000800 */
[----:B------:R4:W-:Y:S04]  /*14d70*/  STL [R1+0x2c], R11 ;  /* 0x00002c0b01007387 */ /* 0x0009e80000100800 */
[----:B------:R4:W-:Y:S03]  /*14d80*/  STL [R1+0x20], R8 ;  /* 0x0000200801007387 */ /* 0x0009e60000100800 */
[----:B------:R-:W3:Y:S01]  /*14d90*/  MUFU.EX2 R23, R23 ;  /* 0x0000001700177308 */ /* 0x000ee20000000800 */
[----:B------:R4:W-:Y:S04]  /*14da0*/  STL [R1+0x24], R9 ;  /* 0x0000240901007387 */ /* 0x0009e80000100800 */
[----:B------:R4:W-:Y:S04]  /*14db0*/  STL [R1+0x18], R6 ;  /* 0x0000180601007387 */ /* 0x0009e80000100800 */
[----:B------:R4:W-:Y:S04]  /*14dc0*/  STL [R1+0x1c], R7 ;  /* 0x00001c0701007387 */ /* 0x0009e80000100800 */
[----:B------:R4:W-:Y:S04]  /*14dd0*/  STL [R1+0x10], R4 ;  /* 0x0000100401007387 */ /* 0x0009e80000100800 */
[----:B------:R4:W-:Y:S01]  /*14de0*/  STL [R1+0x14], R5 ;  /* 0x0000140501007387 */ /* 0x0009e20000100800 */
[----:B-1----:R-:W-:Y:S01]  /*14df0*/  @!P6 FMUL R93, R93, R93 ;  /* 0x0000005d5d5de220 */ /* 0x002fe20000400000 */
[----:B------:R-:W-:Y:S01]  /*14e00*/  LOP3.LUT P6, RZ, R3, 0x3, R2, 0x48, !PT ;  /* 0x0000000303ff7812 */ /* 0x000fe200078c4802 */
[----:B--2---:R-:W-:Y:S01]  /*14e10*/  @!P5 FMUL R90, R90, R90 ;  /* 0x0000005a5a5ad220 */ /* 0x004fe20000400000 */
[----:B-----5:R-:W-:Y:S01]  /*14e20*/  @!P4 FMUL R91, R91, R91 ;  /* 0x0000005b5b5bc220 */ /* 0x020fe20000400000 */
[----:B------:R-:W-:Y:S01]  /*14e30*/  @!P3 FMUL R88, R88, R88 ;  /* 0x000000585858b220 */ /* 0x000fe20000400000 */
[----:B------:R-:W-:Y:S01]  /*14e40*/  @!P2 FMUL R89, R89, R89 ;  /* 0x000000595959a220 */ /* 0x000fe20000400000 */
[----:B---3--:R-:W-:Y:S01]  /*14e50*/  @!P1 FMUL R22, R22, R22 ;  /* 0x0000001616169220 */ /* 0x008fe20000400000 */
[----:B------:R-:W-:Y:S01]  /*14e60*/  @!P0 FMUL R23, R23, R23 ;  /* 0x0000001717178220 */ /* 0x000fe20000400000 */
[----:B------:R-:W-:-:S02]  /*14e70*/  ULOP3.LUT UR55, UR55, 0x1, URZ, 0x3c, !UPT ;  /* 0x0000000137377892 */ /* 0x000fc4000f8e3cff */
[----:B------:R-:W-:Y:S02]  /*14e80*/  USEL UR52, UR41, UR52, UP0 ;  /* 0x0000003429347287 */ /* 0x000fe40008000000 */
[----:B------:R-:W-:Y:S01]  /*14e90*/  USEL UR53, UR53, UR41, UP0 ;  /* 0x0000002935357287 */ /* 0x000fe20008000000 */
[----:B------:R-:W-:Y:S02]  /*14ea0*/  F2FP.BF16.F32.PACK_AB R56, R73, R72 ;  /* 0x000000484938723e */ /* 0x000fe400000010ff */
[----:B------:R-:W-:Y:S02]  /*14eb0*/  F2FP.BF16.F32.PACK_AB R57, R61, R60 ;  /* 0x0000003c3d39723e */ /* 0x000fe400000010ff */
[----:B------:R-:W-:Y:S02]  /*14ec0*/  F2FP.BF16.F32.PACK_AB R58, R65, R64 ;  /* 0x00000040413a723e */ /* 0x000fe400000010ff */
[----:B------:R-:W-:Y:S02]  /*14ed0*/  F2FP.BF16.F32.PACK_AB R59, R21, R20 ;  /* 0x00000014153b723e */ /* 0x000fe400000010ff */
[----:B------:R-:W-:-:S02]  /*14ee0*/  F2FP.BF16.F32.PACK_AB R60, R15, R14 ;  /* 0x0000000e0f3c723e */ /* 0x000fc400000010ff */
[----:B------:R-:W-:Y:S02]  /*14ef0*/  F2FP.BF16.F32.PACK_AB R61, R13, R12 ;  /* 0x0000000c0d3d723e */ /* 0x000fe400000010ff */
        /* <DEDUP_REMOVED lines=55> */
[----:B------:R-:W-:Y:S01]  /*15270*/  F2FP.BF16.F32.PACK_AB R53, R23, R22 ;  /* 0x000000161735723e */ /* 0x000fe200000010ff */
[----:B----4-:R-:W-:Y:S06]  /*15280*/  @!P6 BRA `(.L_x_258) ;  /* 0x000000000040e947 */ /* 0x010fec0003800000 */
        /* <DEDUP_REMOVED lines=16> */
.L_x_258:
[----:B------:R-:W-:Y:S05]  /*15390*/  WARPSYNC.ALL ;  /* 0x0000000000007948 */ /* 0x000fea0003800000 */
[----:B------:R1:W-:Y:S02]  /*153a0*/  STTM.x32 tmem[UR44], R56 ;  /* 0x00000038000079ed */ /* 0x0003e400082c002c */
[----:B-1----:R-:W2:Y:S01]  /*153b0*/  LDL R87, [R1+0x64] ;  /* 0x0000640001577983 */ /* 0x002ea20000100800 */
[----:B------:R-:W-:Y:S01]  /*153c0*/  UIADD3 UR4, UPT, UPT, UR44, 0x20, URZ ;  /* 0x000000202c047890 */ /* 0x000fe2000fffe0ff */
[----:B------:R-:W1:Y:S03]  /*153d0*/  S2R R58, SR_TID.X ;  /* 0x00000000003a7919 */ /* 0x000e660000002100 */
[----:B------:R-:W-:-:S06]  /*153e0*/  USHF.R.U32.HI UR4, URZ, 0x15, UR4 ;  /* 0x00000015ff047899 */ /* 0x000fcc0008011604 */
[----:B------:R-:W-:Y:S02]  /*153f0*/  MOV R0, UR4 ;  /* 0x0000000400007c02 */ /* 0x000fe40008000f00 */
[----:B-1----:R-:W-:Y:S02]  /*15400*/  SHF.R.U32.HI R59, RZ, 0x5, R58 ;  /* 0x00000005ff3b7819 */ /* 0x002fe4000001163a */
[----:B--2---:R-:W-:-:S04]  /*15410*/  FSETP.NEU.AND P0, PT, R87, -INF , PT ;  /* 0xff8000005700780b */ /* 0x004fc80003f0d000 */
[----:B------:R-:W-:Y:S02]  /*15420*/  FSEL R2, R87, RZ, P0 ;  /* 0x000000ff57027208 */ /* 0x000fe40000000000 */
[----:B------:R-:W-:-:S03]  /*15430*/  LOP3.LUT P0, RZ, R0, 0x3, R59, 0x48, !PT ;  /* 0x0000000300ff7812 */ /* 0x000fc6000780483b */
[----:B------:R-:W-:-:S04]  /*15440*/  FMUL R2, R2, -UR37 ;  /* 0x8000002502027c20 */ /* 0x000fc80008400000 */
[--C-:B------:R-:W-:Y:S02]  /*15450*/  FFMA2 R54, R54.F32x2.HI_LO, UR37.F32, R2.reuse.F32 ;  /* 0x0000002536367c49 */ /* 0x100fe40009200002 */
[----:B------:R-:W-:-:S03]  /*15460*/  FFMA2 R2, R18.F32x2.HI_LO, UR37.F32, R2.F32 ;  /* 0x0000002512027c49 */ /* 0x000fc60009200002 */
[----:B------:R-:W-:Y:S02]  /*15470*/  FSETP.GEU.AND P4, PT, R54, -126, PT ;  /* 0xc2fc00003600780b */ /* 0x000fe40003f8e000 */
[----:B------:R-:W-:Y:S02]  /*15480*/  FSETP.GEU.AND P3, PT, R55, -126, PT ;  /* 0xc2fc00003700780b */ /* 0x000fe40003f6e000 */
[----:B------:R-:W-:Y:S02]  /*15490*/  FSETP.GEU.AND P2, PT, R2, -126, PT ;  /* 0xc2fc00000200780b */ /* 0x000fe40003f4e000 */
[----:B------:R-:W-:-:S07]  /*154a0*/  FSETP.GEU.AND P1, PT, R3, -126, PT ;  /* 0xc2fc00000300780b */ /* 0x000fce0003f2e000 */
[----:B------:R-:W-:Y:S02]  /*154b0*/  @!P4 FMUL R54, R54, 0.5 ;  /* 0x3f0000003636c820 */ /* 0x000fe40000400000 */
[----:B------:R-:W-:Y:S02]  /*154c0*/  @!P3 FMUL R55, R55, 0.5 ;  /* 0x3f0000003737b820 */ /* 0x000fe40000400000 */
[----:B------:R-:W-:Y:S01]  /*154d0*/  @!P2 FMUL R2, R2, 0.5 ;  /* 0x3f0000000202a820 */ /* 0x000fe20000400000 */
[----:B------:R-:W1:Y:S01]  /*154e0*/  MUFU.EX2 R56, R54 ;  /* 0x0000003600387308 */ /* 0x000e620000000800 */
[----:B------:R-:W-:-:S07]  /*154f0*/  @!P1 FMUL R3, R3, 0.5 ;  /* 0x3f00000003039820 */ /* 0x000fce0000400000 */
[----:B------:R-:W2:Y:S08]  /*15500*/  MUFU.EX2 R57, R55 ;  /* 0x0000003700397308 */ /* 0x000eb00000000800 */
[----:B------:R-:W3:Y:S01]  /*15510*/  MUFU.EX2 R18, R2 ;  /* 0x0000000200127308 */ /* 0x000ee20000000800 */
[----:B-1----:R-:W-:-:S07]  /*15520*/  @!P4 FMUL R56, R56, R56 ;  /* 0x000000383838c220 */ /* 0x002fce0000400000 */
[----:B------:R-:W1:Y:S01]  /*15530*/  MUFU.EX2 R19, R3 ;  /* 0x0000000300137308 */ /* 0x000e620000000800 */
[----:B--2---:R-:W-:-:S05]  /*15540*/  @!P3 FMUL R57, R57, R57 ;  /* 0x000000393939b220 */ /* 0x004fca0000400000 */
[----:B------:R-:W-:Y:S01]  /*15550*/  F2FP.BF16.F32.PACK_AB R54, R57, R56 ;  /* 0x000000383936723e */ /* 0x000fe200000010ff */
[----:B---3--:R-:W-:Y:S01]  /*15560*/  @!P2 FMUL R18, R18, R18 ;  /* 0x000000121212a220 */ /* 0x008fe20000400000 */
[----:B-1----:R-:W-:-:S05]  /*15570*/  @!P1 FMUL R19, R19, R19 ;  /* 0x0000001313139220 */ /* 0x002fca0000400000 */
[----:B------:R-:W-:Y:S01]  /*15580*/  F2FP.BF16.F32.PACK_AB R55, R19, R18 ;  /* 0x000000121337723e */ /* 0x000fe200000010ff */
[----:B------:R-:W-:Y:S06]  /*15590*/  @!P0 BRA `(.L_x_259) ;  /* 0x0000000000408947 */ /* 0x000fec0003800000 */
        /* <DEDUP_REMOVED lines=16> */
.L_x_259:
[----:B------:R-:W-:Y:S01]  /*156a0*/  MOV R0, UR47 ;  /* 0x0000002f00007c02 */ /* 0x000fe20008000f00 */
[----:B------:R-:W-:Y:S05]  /*156b0*/  WARPSYNC.ALL ;  /* 0x0000000000007948 */ /* 0x000fea0003800000 */
[----:B------:R-:W-:Y:S01]  /*156c0*/  ISETP.GT.U32.AND P1, PT, R0, 0x1, PT ;  /* 0x000000010000780c */ /* 0x000fe20003f24070 */
[----:B------:R1:W-:Y:S01]  /*156d0*/  STTM.x32 tmem[UR44+0x20], R24 ;  /* 0x00002018000079ed */ /* 0x0003e200082c002c */
[----:B------:R-:W2:Y:S11]  /*156e0*/  FENCE.VIEW.ASYNC.T ;  /* 0x00000000000073c6 */ /* 0x000eb60000000200 */
[----:B------:R-:W-:Y:S05]  /*156f0*/  @P1 BRA `(.L_x_260) ;  /* 0x0000000000081947 */ /* 0x000fea0003800000 */
[----:B------:R-:W-:Y:S05]  /*15700*/  BPT.TRAP 0x1 ;  /* 0x000000040000795c */ /* 0x000fea0000300000 */
[----:B------:R-:W-:Y:S05]  /*15710*/  BPT.TRAP 0x1 ;  /* 0x000000040000795c */ /* 0x000fea0000300000 */
.L_x_260:
[----:B------:R-:W3:Y:S01]  /*15720*/  S2UR UR4, SR_CgaCtaId ;  /* 0x00000000000479c3 */ /* 0x000ee20000008800 */
[----:B------:R-:W-:Y:S01]  /*15730*/  UISETP.NE.AND UP0, UPT, UR56, URZ, UPT ;  /* 0x000000ff3800728c */ /* 0x000fe2000bf05270 */
[----:B------:R-:W-:Y:S02]  /*15740*/  UMOV UR5, 0x400 ;  /* 0x0000040000057882 */ /* 0x000fe40000000000 */
[----:B---3--:R-:W-:-:S04]  /*15750*/  ULEA UR4, UR4, UR5, 0x18 ;  /* 0x0000000504047291 */ /* 0x008fc8000f8ec0ff */
[----:B------:R-:W-:-:S04]  /*15760*/  UIADD3 UR5, UPT, UPT, UR4, 0xe068, URZ ;  /* 0x0000e06804057890 */ /* 0x000fc8000fffe0ff */
[----:B------:R-:W-:-:S04]  /*15770*/  @UP0 UIADD3 UR5, UPT, UPT, UR4, 0xe058, URZ ;  /* 0x0000e05804050890 */ /* 0x000fc8000fffe0ff */
[----:B------:R-:W-:-:S09]  /*15780*/  UPRMT UR5, UR43, 0x654, UR5 ;  /* 0x000006542b057896 */ /* 0x000fd20008000005 */
[----:B--2---:R-:W-:Y:S01]  /*15790*/  SYNCS.ARRIVE.TRANS64.RED.A1T0 RZ, [UR5], RZ ;  /* 0x000000ffffff79a7 */ /* 0x004fe20008100405 */
[----:B------:R-:W-:-:S04]  /*157a0*/  USEL UR5, UR51, UR54, UP0 ;  /* 0x0000003633057287 */ /* 0x000fc80008000000 */
[----:B------:R-:W-:-:S04]  /*157b0*/  ULOP3.LUT UR5, UR5, 0x1, URZ, 0x3c, !UPT ;  /* 0x0000000105057892 */ /* 0x000fc8000f8e3cff */
[----:B------:R-:W-:Y:S02]  /*157c0*/  USEL UR51, UR5, UR51, UP0 ;  /* 0x0000003305337287 */ /* 0x000fe40008000000 */
[----:B------:R-:W-:Y:S02]  /*157d0*/  USEL UR54, UR54, UR5, UP0 ;  /* 0x0000000536367287 */ /* 0x000fe40008000000 */
[----:B------:R-:W-:-:S09]  /*157e0*/  UISETP.NE.AND UP0, UPT, UR48, URZ, UPT ;  /* 0x000000ff3000728c */ /* 0x000fd2000bf05270 */
[----:B------:R-:W-:Y:S05]  /*157f0*/  BRA.U UP0, `(.L_x_261) ;  /* 0x0000000100047547 */ /* 0x000fea000b800000 */
[----:B------:R-:W-:Y:S05]  /*15800*/  BPT.TRAP 0x1 ;  /* 0x000000040000795c */ /* 0x000fea0000300000 */
.L_x_261:
[----:B------:R-:W2:Y:S04]  /*15810*/  LDL.LU R2, [R1+0x50] ;  /* 0x0000500001027983 */ /* 0x000ea80000300800 */
[----:B------:R-:W2:Y:S04]  /*15820*/  LDL.LU R3, [R1+0x54] ;  /* 0x0000540001037983 */ /* 0x000ea80000300800 */
[----:B------:R-:W3:Y:S04]  /*15830*/  LDL.LU R4, [R1+0x48] ;  /* 0x0000480001047983 */ /* 0x000ee80000300800 */
[----:B------:R-:W3:Y:S04]  /*15840*/  LDL.LU R5, [R1+0x4c] ;  /* 0x00004c0001057983 */ /* 0x000ee80000300800 */
[----:B------:R-:W4:Y:S04]  /*15850*/  LDL.LU R14, [R1+0x30] ;  /* 0x00003000010e7983 */ /* 0x000f280000300800 */
[----:B------:R-:W4:Y:S04]  /*15860*/  LDL.LU R15, [R1+0x34] ;  /* 0x00003400010f7983 */ /* 0x000f280000300800 */
[----:B------:R-:W5:Y:S04]  /*15870*/  LDL.LU R6, [R1+0x40] ;  /* 0x0000400001067983 */ /* 0x000f680000300800 */
[----:B------:R-:W5:Y:S04]  /*15880*/  LDL.LU R7, [R1+0x44] ;  /* 0x0000440001077983 */ /* 0x000f680000300800 */
[----:B------:R-:W5:Y:S04]  /*15890*/  LDL.LU R12, [R1+0x28] ;  /* 0x00002800010c7983 */ /* 0x000f680000300800 */
[----:B------:R-:W5:Y:S04]  /*158a0*/  LDL.LU R13, [R1+0x2c] ;  /* 0x00002c00010d7983 */ /* 0x000f680000300800 */
[----:B------:R-:W5:Y:S04]  /*158b0*/  LDL.LU R10, [R1+0x20] ;  /* 0x00002000010a7983 */ /* 0x000f680000300800 */
[----:B------:R-:W5:Y:S04]  /*158c0*/  LDL.LU R11, [R1+0x24] ;  /* 0x00002400010b7983 */ /* 0x000f680000300800 */
[----:B------:R-:W5:Y:S04]  /*158d0*/  LDL.LU R8, [R1+0x10] ;  /* 0x0000100001087983 */ /* 0x000f680000300800 */
[----:B------:R-:W5:Y:S01]  /*158e0*/  LDL.LU R9, [R1+0x14] ;  /* 0x0000140001097983 */ /* 0x000f620000300800 */
[----:B------:R-:W-:Y:S01]  /*158f0*/  UISETP.NE.AND UP0, UPT, UR56, URZ, UPT ;  /* 0x000000ff3800728c */ /* 0x000fe2000bf05270 */
[----:B------:R-:W-:Y:S01]  /*15900*/  MOV R0, UR41 ;  /* 0x0000002900007c02 */ /* 0x000fe20008000f00 */
[----:B------:R-:W-:Y:S01]  /*15910*/  UIADD3 UR6, UPT, UPT, UR4, 0xe078, URZ ;  /* 0x0000e07804067890 */ /* 0x000fe2000fffe0ff */
[----:B------:R-:W-:-:S02]  /*15920*/  FSETP.NEU.AND P0, PT, R87, -INF , PT ;  /* 0xff8000005700780b */ /* 0x000fc40003f0d000 */
[----:B------:R-:W-:-:S06]  /*15930*/  SHF.L.U32 R0, R0, 0x1f, RZ ;  /* 0x0000001f00007819 */ /* 0x000fcc00000006ff */
[----:B------:R-:W-:-:S09]  /*15940*/  @!UP0 UIADD3 UR6, UPT, UPT, UR4, 0xe088, URZ ;  /* 0x0000e08804068890 */ /* 0x000fd2000fffe0ff */
[----:B------:R-:W1:Y:S01]  /*15950*/  SYNCS.PHASECHK.TRANS64.TRYWAIT P2, [UR6], R0 ;  /* 0x00000000ff0075a7 */ /* 0x000e620008041106 */
[----:B--2---:R-:W-:Y:S02]  /*15960*/  FADD2 R2, R2.F32x2.HI_LO, RZ.F32 ;  /* 0x000000ff0202724b */ /* 0x004fe40000200000 */
[----:B---3--:R-:W-:Y:S02]  /*15970*/  FADD2 R4, R4.F32x2.HI_LO, RZ.F32 ;  /* 0x000000ff0404724b */ /* 0x008fe40000200000 */
[----:B----4-:R-:W-:Y:S02]  /*15980*/  FADD2 R2, R2.F32x2.HI_LO, R14.F32x2.HI_LO ;  /* 0x0000000e0202724b */ /* 0x010fe40000000000 */
[----:B-----5:R-:W-:Y:S02]  /*15990*/  FADD2 R6, R6.F32x2.HI_LO, RZ.F32 ;  /* 0x000000ff0606724b */ /* 0x020fe40000200000 */
[----:B------:R-:W-:-:S04]  /*159a0*/  FADD2 R4, R4.F32x2.HI_LO, R12.F32x2.HI_LO ;  /* 0x0000000c0404724b */ /* 0x000fc80000000000 */
[----:B------:R-:W-:Y:S02]  /*159b0*/  FADD2 R4, R4.F32x2.HI_LO, R188.F32x2.HI_LO ;  /* 0x000000bc0404724b */ /* 0x000fe40000000000 */
[----:B------:R-:W-:Y:S02]  /*159c0*/  FADD2 R6, R6.F32x2.HI_LO, R10.F32x2.HI_LO ;  /* 0x0000000a0606724b */ /* 0x000fe40000000000 */
[----:B------:R-:W-:Y:S02]  /*159d0*/  FADD2 R4, R4.F32x2.HI_LO, R180.F32x2.HI_LO ;  /* 0x000000b40404724b */ /* 0x000fe40000000000 */
[----:B------:R-:W-:Y:S02]  /*159e0*/  FADD2 R6, R6.F32x2.HI_LO, R186.F32x2.HI_LO ;  /* 0x000000ba0606724b */ /* 0x000fe40000000000 */
[----:B------:R-:W-:Y:S02]  /*159f0*/  FADD2 R4, R4.F32x2.HI_LO, R172.F32x2.HI_LO ;  /* 0x000000ac0404724b */ /* 0x000fe40000000000 */
[----:B------:R-:W-:Y:S01]  /*15a00*/  FADD2 R2, R2.F32x2.HI_LO, R8.F32x2.HI_LO ;  /* 0x000000080202724b */ /* 0x000fe20000000000 */
[----:B------:R-:W-:Y:S01]  /*15a10*/  FSEL R8, R87, RZ, P0 ;  /* 0x000000ff57087208 */ /* 0x000fe20000000000 */
[----:B------:R-:W-:-:S02]  /*15a20*/  FADD2 R6, R6.F32x2.HI_LO, R178.F32x2.HI_LO ;  /* 0x000000b20606724b */ /* 0x000fc40000000000 */
[----:B------:R-:W-:Y:S01]  /*15a30*/  FADD2 R2, R2.F32x2.HI_LO, R182.F32x2.HI_LO ;  /* 0x000000b60202724b */ /* 0x000fe20000000000 */
[----:B------:R-:W-:Y:S01]  /*15a40*/  FSETP.NEU.AND P0, PT, R17, R8, PT ;  /* 0x000000081100720b */ /* 0x000fe20003f0d000 */
[----:B------:R-:W-:Y:S02]  /*15a50*/  FADD2 R6, R6.F32x2.HI_LO, R170.F32x2.HI_LO ;  /* 0x000000aa0606724b */ /* 0x000fe40000000000 */
[----:B------:R-:W-:-:S04]  /*15a60*/  FADD2 R2, R2.F32x2.HI_LO, R174.F32x2.HI_LO ;  /* 0x000000ae0202724b */ /* 0x000fc80000000000 */
[----:B------:R-:W-:Y:S01]  /*15a70*/  FADD2 R2, R2.F32x2.HI_LO, R166.F32x2.HI_LO ;  /* 0x000000a60202724b */ /* 0x000fe20000000000 */
[----:B-1----:R-:W-:Y:S06]  /*15a80*/  @!P2 BRA `(.L_x_262) ;  /* 0x0000004c0004a947 */ /* 0x002fec0003800000 */
.L_x_443:
[----:B------:R-:W-:Y:S01]  /*15a90*/  BSSY.RECONVERGENT B0, `(.L_x_263) ;  /* 0x000000a000007945 */ /* 0x000fe20003800200 */
[----:B-1----:R-:W-:-:S03]  /*15aa0*/  MOV R9, 0x3f000000 ;  /* 0x3f00000000097802 */ /* 0x002fc60000000f00 */
[----:B------:R-:W-:Y:S05]  /*15ab0*/  @!P0 BRA `(.L_x_264) ;  /* 0x00000000001c8947 */ /* 0x000fea0003800000 */
[----:B------:R-:W-:-:S04]  /*15ac0*/  FADD R0, -R8, R17 ;  /* 0x0000001108007221 */ /* 0x000fc80000000100 */
[----:B------:R-:W-:-:S05]  /*15ad0*/  FMUL R0, R0, UR37 ;  /* 0x0000002500007c20 */ /* 0x000fca0008400000 */
[----:B------:R-:W-:-:S13]  /*15ae0*/  FSETP.GEU.AND P0, PT, R0, -126, PT ;  /* 0xc2fc00000000780b */ /* 0x000fda0003f0e000 */
[----:B------:R-:W-:-:S04]  /*15af0*/  @!P0 FMUL R0, R0, 0.5 ;  /* 0x3f00000000008820 */ /* 0x000fc80000400000 */
[----:B------:R-:W1:Y:S02]  /*15b00*/  MUFU.EX2 R9, R0 ;  /* 0x0000000000097308 */ /* 0x000e640000000800 */
[----:B-1----:R-:W-:-:S04]  /*15b10*/  @!P0 FMUL R9, R9, R9 ;  /* 0x0000000909098220 */ /* 0x002fc80000400000 */
[----:B------:R-:W-:Y:S02]  /*15b20*/  FMUL R9, R9, 0.5 ;  /* 0x3f00000009097820 */ /* 0x000fe40000400000 */
.L_x_264:
[----:B------:R-:W-:Y:S05]  /*15b30*/  BSYNC.RECONVERGENT B0 ;  /* 0x0000000000007941 */ /* 0x000fea0003800200 */
.L_x_263:
[----:B------:R-:W2:Y:S04]  /*15b40*/  LDL.LU.64 R14, [R1+0x58] ;  /* 0x00005800010e7983 */ /* 0x000ea80000300a00 */
[----:B------:R-:W3:Y:S04]  /*15b50*/  LDL.LU.64 R12, [R1+0x38] ;  /* 0x00003800010c7983 */ /* 0x000ee80000300a00 */
[----:B------:R-:W4:Y:S01]  /*15b60*/  LDL.LU.64 R10, [R1+0x18] ;  /* 0x00001800010a7983 */ /* 0x000f220000300a00 */
[----:B------:R-:W-:Y:S01]  /*15b70*/  FMUL R8, R9, R16 ;  /* 0x0000001009087220 */ /* 0x000fe20000400000 */
[----:B------:R-:W-:Y:S01]  /*15b80*/  FADD2 R4, R4.F32x2.HI_LO, R164.F32x2.HI_LO ;  /* 0x000000a40404724b */ /* 0x000fe20000000000 */
[----:B------:R-:W-:Y:S01]  /*15b90*/  UISETP.NE.AND UP0, UPT, UR50, 0x1, UPT ;  /* 0x000000013200788c */ /* 0x000fe2000bf05270 */
        /* <DEDUP_REMOVED lines=30> */
[----:B------:R-:W-:-:S04]  /*15d80*/  FADD2 R6, R6.F32x2.HI_LO, R18.F32x2.HI_LO ;  /* 0x000000120606724b */ /* 0x000fc80000000000 */
[----:B------:R-:W-:Y:S02]  /*15d90*/  FADD2 R4, R4.F32x2.HI_LO, R6.F32x2.HI_LO ;  /* 0x000000060404724b */ /* 0x000fe40000000000 */
[----:B--2---:R-:W-:-:S04]  /*15da0*/  FADD2 R8, R8.F32, R14.F32x2.HI_LO ;  /* 0x0000000e0808724b */ /* 0x004fc80000040000 */
[----:B---3--:R-:W-:-:S04]  /*15db0*/  FADD2 R8, R8.F32x2.HI_LO, R12.F32x2.HI_LO ;  /* 0x0000000c0808724b */ /* 0x008fc80000000000 */
[----:B----4-:R-:W-:-:S04]  /*15dc0*/  FADD2 R8, R8.F32x2.HI_LO, R10.F32x2.HI_LO ;  /* 0x0000000a0808724b */ /* 0x010fc80000000000 */
[----:B------:R-:W-:-:S04]  /*15dd0*/  FADD2 R8, R8.F32x2.HI_LO, R184.F32x2.HI_LO ;  /* 0x000000b80808724b */ /* 0x000fc80000000000 */
        /* <DEDUP_REMOVED lines=14> */
[----:B------:R-:W-:Y:S01]  /*15ec0*/  FADD R16, R2, R3 ;  /* 0x0000000302107221 */ /* 0x000fe20000000000 */
[----:B------:R-:W-:Y:S06]  /*15ed0*/  BRA.U UP0, `(.L_x_265) ;  /* 0x0000000100987547 */ /* 0x000fec000b800000 */
[----:B------:R-:W-:Y:S05]  /*15ee0*/  @P1 BRA `(.L_x_266) ;  /* 0x0000000000041947 */ /* 0x000fea0003800000 */
[----:B------:R-:W-:Y:S05]  /*15ef0*/  BPT.TRAP 0x1 ;  /* 0x000000040000795c */ /* 0x000fea0000300000 */
.L_x_266:
        /* <DEDUP_REMOVED lines=14> */
.L_x_445:
        /* <DEDUP_REMOVED lines=17> */
.L_x_268:
[----:B------:R-:W2:Y:S01]  /*160f0*/  LDL R19, [R1+0x64] ;  /* 0x0000640001137983 */ /* 0x000ea20000100800 */
[----:B------:R-:W-:Y:S05]  /*16100*/  WARPSYNC.ALL ;  /* 0x0000000000007948 */ /* 0x000fea0003800000 */
[----:B------:R-:W-:Y:S02]  /*16110*/  R2UR UR4, R2 ;  /* 0x00000000020472ca */ /* 0x000fe400000e0000 */
[----:B------:R-:W-:-:S11]  /*16120*/  MOV R18, R16 ;  /* 0x0000001000127202 */ /* 0x000fd60000000f00 */
[----:B--2---:R2:W-:Y:S02]  /*16130*/  STTM.x2 tmem[UR4], R18 ;  /* 0x00000012000079ed */ /* 0x0045e400080c0004 */
.L_x_265:
[----:B-1----:R-:W3:Y:S01]  /*16140*/  LDL.LU R0, [R1+0x64] ;  /* 0x0000640001007983 */ /* 0x002ee20000300800 */
[----:B------:R-:W-:Y:S02]  /*16150*/  UISETP.GT.AND UP0, UPT, UR50, 0x1, UPT ;  /* 0x000000013200788c */ /* 0x000fe4000bf04270 */
[----:B------:R-:W-:Y:S02]  /*16160*/  UIADD3 UR4, UPT, UPT, UR50, -0x1, URZ ;  /* 0xffffffff32047890 */ /* 0x000fe4000fffe0ff */
[----:B------:R-:W-:-:S05]  /*16170*/  UIADD3 UR49, UPT, UPT, UR49, 0x80, URZ ;  /* 0x0000008031317890 */ /* 0x000fca000fffe0ff */
[----:B------:R-:W-:Y:S01]  /*16180*/  UMOV UR50, UR4 ;  /* 0x0000000400327c82 */ /* 0x000fe20008000000 */
[----:B---3--:R-:W-:Y:S01]  /*16190*/  MOV R17, R0 ;  /* 0x0000000000117202 */ /* 0x008fe20000000f00 */
[----:B------:R-:W-:Y:S06]  /*161a0*/  BRA.U UP0, `(.L_x_269) ;  /* 0xffffff9100247547 */ /* 0x000fec000b83ffff */
.L_x_248:
[----:B------:R-:W-:-:S09]  /*161b0*/  UISETP.NE.AND UP0, UPT, UR48, URZ, UPT ;  /* 0x000000ff3000728c */ /* 0x000fd2000bf05270 */
[----:B------:R-:W-:Y:S05]  /*161c0*/  BRA.U UP0, `(.L_x_270) ;  /* 0x0000000100047547 */ /* 0x000fea000b800000 */
[----:B-1-34-:R-:W-:Y:S05]  /*161d0*/  BPT.TRAP 0x1 ;  /* 0x000000040000795c */ /* 0x01afea0000300000 */
.L_x_270:
[----:B------:R-:W5:Y:S01]  /*161e0*/  S2UR UR5, SR_CgaCtaId ;  /* 0x00000000000579c3 */ /* 0x000f620000008800 */
[----:B------:R-:W-:Y:S01]  /*161f0*/  UISETP.NE.AND UP1, UPT, UR56, URZ, UPT ;  /* 0x000000ff3800728c */ /* 0x000fe2000bf25270 */
[----:B------:R-:W-:-:S03]  /*16200*/  UMOV UR4, 0x400 ;  /* 0x0000040000047882 */ /* 0x000fc60000000000 */
[----:B------:R-:W-:-:S04]  /*16210*/  USEL UR6, UR52, UR53, UP1 ;  /* 0x0000003534067287 */ /* 0x000fc80008800000 */
[----:B------:R-:W-:Y:S02]  /*16220*/  ULOP3.LUT UR6, UR6, 0x1, URZ, 0x3c, !UPT ;  /* 0x0000000106067892 */ /* 0x000fe4000f8e3cff */
[----:B-----5:R-:W-:-:S04]  /*16230*/  ULEA UR5, UR5, UR4, 0x18 ;  /* 0x0000000405057291 */ /* 0x020fc8000f8ec0ff */
[----:B------:R-:W-:Y:S02]  /*16240*/  UIADD3 UR4, UPT, UPT, UR5, 0xe080, URZ ;  /* 0x0000e08005047890 */ /* 0x000fe4000fffe0ff */
[----:B------:R-:W-:-:S09]  /*16250*/  @UP1 UIADD3 UR4, UPT, UPT, UR5, 0xe070, URZ ;  /* 0x0000e07005041890 */ /* 0x000fd2000fffe0ff */
[----:B------:R-:W-:Y:S01]  /*16260*/  SYNCS.ARRIVE.TRANS64.A1T0 RZ, [UR4], RZ ;  /* 0x000000ffffff79a7 */ /* 0x000fe20008100004 */
[----:B------:R-:W-:Y:S05]  /*16270*/  BRA.U UP0, `(.L_x_271) ;  /* 0x0000000100047547 */ /* 0x000fea000b800000 */
[----:B-1-34-:R-:W-:Y:S05]  /*16280*/  BPT.TRAP 0x1 ;  /* 0x000000040000795c */ /* 0x01afea0000300000 */
.L_x_271:
[----:B------:R-:W-:Y:S01]  /*16290*/  UISETP.NE.AND UP0, UPT, UR56, URZ, UPT ;  /* 0x000000ff3800728c */ /* 0x000fe2000bf05270 */
[----:B-1----:R-:W-:Y:S01]  /*162a0*/  MOV R3, UR6 ;  /* 0x0000000600037c02 */ /* 0x002fe20008000f00 */
[----:B------:R-:W-:-:S03]  /*162b0*/  UIADD3 UR4, UPT, UPT, UR5, 0xe078, URZ ;  /* 0x0000e07805047890 */ /* 0x000fc6000fffe0ff */
[----:B------:R-:W-:-:S06]  /*162c0*/  SHF.L.U32 R3, R3, 0x1f, RZ ;  /* 0x0000001f03037819 */ /* 0x000fcc00000006ff */
[----:B------:R-:W-:Y:S02]  /*162d0*/  @!UP0 UIADD3 UR4, UPT, UPT, UR5, 0xe088, URZ ;  /* 0x0000e08805048890 */ /* 0x000fe4000fffe0ff */
[----:B------:R-:W-:-:S07]  /*162e0*/  UISETP.GT.U32.AND UP0, UPT, UR47, 0x1, UPT ;  /* 0x000000012f00788c */ /* 0x000fce000bf04070 */
[----:B------:R-:W1:Y:S02]  /*162f0*/  SYNCS.PHASECHK.TRANS64.TRYWAIT P0, [UR4], R3 ;  /* 0x00000003ff0075a7 */ /* 0x000e640008001104 */
[----:B-1----:R-:W-:Y:S05]  /*16300*/  @!P0 BRA `(.L_x_272) ;  /* 0x0000004400148947 */ /* 0x002fea0003800000 */
.L_x_447:
[----:B------:R-:W-:Y:S05]  /*16310*/  BRA.U UP0, `(.L_x_273) ;  /* 0x0000000100087547 */ /* 0x000fea000b800000 */
[----:B---34-:R-:W-:Y:S05]  /*16320*/  BPT.TRAP 0x1 ;  /* 0x000000040000795c */ /* 0x018fea0000300000 */
[----:B------:R-:W-:Y:S05]  /*16330*/  BPT.TRAP 0x1 ;  /* 0x000000040000795c */ /* 0x000fea0000300000 */
.L_x_273:
[----:B------:R-:W-:Y:S02]  /*16340*/  UISETP.NE.AND UP0, UPT, UR56, URZ, UPT ;  /* 0x000000ff3800728c */ /* 0x000fe4000bf05270 */
[----:B------:R-:W-:Y:S02]  /*16350*/  UIADD3 UR4, UPT, UPT, UR5, 0xe068, URZ ;  /* 0x0000e06805047890 */ /* 0x000fe4000fffe0ff */
[----:B------:R-:W-:Y:S02]  /*16360*/  USEL UR53, UR53, UR6, UP0 ;  /* 0x0000000635357287 */ /* 0x000fe40008000000 */
[----:B------:R-:W-:-:S05]  /*16370*/  USEL UR52, UR6, UR52, UP0 ;  /* 0x0000003406347287 */ /* 0x000fca0008000000 */
[----:B------:R-:W-:-:S04]  /*16380*/  @UP0 UIADD3 UR4, UPT, UPT, UR5, 0xe058, URZ ;  /* 0x0000e05805040890 */ /* 0x000fc8000fffe0ff */
[----:B------:R-:W-:-:S09]  /*16390*/  UPRMT UR4, UR43, 0x654, UR4 ;  /* 0x000006542b047896 */ /* 0x000fd20008000004 */
[----:B------:R-:W-:Y:S01]  /*163a0*/  SYNCS.ARRIVE.TRANS64.RED.A1T0 RZ, [UR4], RZ ;  /* 0x000000ffffff79a7 */ /* 0x000fe20008100404 */
[----:B------:R-:W-:-:S04]  /*163b0*/  USEL UR4, UR51, UR54, UP0 ;  /* 0x0000003633047287 */ /* 0x000fc80008000000 */
[----:B------:R-:W-:-:S04]  /*163c0*/  ULOP3.LUT UR4, UR4, 0x1, URZ, 0x3c, !UPT ;  /* 0x0000000104047892 */ /* 0x000fc8000f8e3cff */
[----:B------:R-:W-:Y:S02]  /*163d0*/  USEL UR51, UR4, UR51, UP0 ;  /* 0x0000003304337287 */ /* 0x000fe40008000000 */
[----:B------:R-:W-:-:S12]  /*163e0*/  USEL UR54, UR54, UR4, UP0 ;  /* 0x0000000436367287 */ /* 0x000fd80008000000 */
.L_x_223:
[----:B------:R-:W1:Y:S01]  /*163f0*/  LDCU UR5, c[0x0][0x370] ;  /* 0x00006e00ff0577ac */ /* 0x000e620008000800 */
[----:B------:R-:W5:Y:S01]  /*16400*/  LDCU UR4, c[0x0][0x900] ;  /* 0x00012000ff0477ac */ /* 0x000f620008000800 */
[----:B-1----:R-:W-:-:S04]  /*16410*/  UIADD3 UR36, UPT, UPT, UR5, UR36, URZ ;  /* 0x0000002405247290 */ /* 0x002fc8000fffe0ff */
[----:B-----5:R-:W-:-:S09]  /*16420*/  UISETP.GE.AND UP0, UPT, UR36, UR4, UPT ;  /* 0x000000042400728c */ /* 0x020fd2000bf06270 */
[----:B------:R-:W-:Y:S05]  /*16430*/  BRA.U !UP0, `(.L_x_274) ;  /* 0xffffff4508487547 */ /* 0x000fea000b83ffff */
[----:B---34-:R-:W-:Y:S05]  /*16440*/  EXIT ;  /* 0x000000000000794d */ /* 0x018fea0003800000 */
.L_x_26:
[----:B------:R-:W-:-:S05]  /*16450*/  IMAD.MOV.U32 R3, RZ, RZ, -0x4 ;  /* 0xfffffffcff037424 */ /* 0x000fca00078e00ff */
[----:B------:R-:W-:-:S05]  /*16460*/  VIADDMNMX.U32 R0, R2, R3, 0x2, PT ;  /* 0x0000000202007446 */ /* 0x000fca0003800003 */
[----:B------:R-:W-:-:S04]  /*16470*/  IMAD.SHL.U32 R0, R0, 0x4, RZ ;  /* 0x0000000400007824 */ /* 0x000fc800078e00ff */
[----:B------:R-:W1:Y:S02]  /*16480*/  LDC R2, c[0x2][R0] ;  /* 0x0080000000027b82 */ /* 0x000e640000000800 */
[----:B-1----:R-:W-:-:S04]  /*16490*/  SHF.R.S32.HI R3, RZ, 0x1f, R2 ;  /* 0x0000001fff037819 */ /* 0x002fc80000011402 */
.L_x_500:
[----:B------:R-:W-:Y:S05]  /*164a0*/  BRX R2 -0x164b0                                                                                                                                                                                                                                                                                                                                                                                                                                                                                                                                                                                                  (*"BRANCH_TARGETS .L_x_501,.L_x_502,.L_x_503"*) ;  /* 0xfffffe9802d47949 */ /* 0x000fea000383ffff */
.L_x_503:
[----:B------:R-:W-:-:S08]  /*164b0*/  NOP ;  /* 0x0000000000007918 */ /* 0x000fd00000000000 */
[----:B------:R-:W-:-:S00]  /*164c0*/  USETMAXREG.DEALLOC.CTAPOOL 0x18 ;  /* 0x00000018000079c8 */ /* 0x000fc000080e0500 */
[----:B------:R-:W-:Y:S05]  /*164d0*/  EXIT ;  /* 0x000000000000794d */ /* 0x000fea0003800000 */
.L_x_501:
[----:B------:R-:W-:-:S08]  /*164e0*/  NOP ;  /* 0x0000000000007918 */ /* 0x000fd00000000000 */
[----:B------:R-:W1:-:S00]  /*164f0*/  USETMAXREG.DEALLOC.CTAPOOL 0x20 ;  /* 0x00000020000079c8 */ /* 0x000e4000080e0500 */
[----:B-1----:R-:W1:Y:S02]  /*16500*/  LDC R0, c[0x0][0x900] ;  /* 0x00024000ff007b82 */ /* 0x002e640000000800 */
[----:B-1----:R-:W-:-:S13]  /*16510*/  ISETP.LE.AND P1, PT, R0, UR36, PT ;  /* 0x0000002400007c0c */ /* 0x002fda000bf23270 */
[----:B------:R-:W-:Y:S05]  /*16520*/  @P1 EXIT ;  /* 0x000000000000194d */ /* 0x000fea0003800000 */
[----:B------:R-:W-:Y:S01]  /*16530*/  HFMA2 R4, -RZ, RZ, 0, 5.9604644775390625e-08 ;  /* 0x00000001ff047431 */ /* 0x000fe200000001ff */
[----:B------:R-:W-:Y:S01]  /*16540*/  PLOP3.LUT P5, PT, P5, P6, PT, 0xf8, 0x8f ;  /* 0x00000000008f781c */ /* 0x000fe20002fadf70 */
[----:B------:R-:W1:Y:S01]  /*16550*/  LDCU.64 UR4, c[0x0][0x348] ;  /* 0x00006900ff0477ac */ /* 0x000e620008000a00 */
[----:B------:R-:W-:Y:S01]  /*16560*/  UPLOP3.LUT UP1, UPT, UP2, UP3, UPT, 0xf8, 0x8f ;  /* 0x00000000008f789c */ /* 0x000fe20001727f70 */
[----:B------:R-:W-:Y:S01]  /*16570*/  UMOV UR15, 0x1 ;  /* 0x00000001000f7882 */ /* 0x000fe20000000000 */
[----:B------:R-:W-:-:S09]  /*16580*/  UMOV UR22, URZ ;  /* 0x000000ff00167c82 */ /* 0x000fd20008000000 */
.L_x_372:
[----:B--2---:R-:W2:Y:S01]  /*16590*/  LDCU.64 UR8, c[0x0][0x908] ;  /* 0x00012100ff0877ac */ /* 0x004ea20008000a00 */
[----:B------:R-:W3:Y:S01]  /*165a0*/  LDCU UR11, c[0x0][0x904] ;  /* 0x00012080ff0b77ac */ /* 0x000ee20008000800 */
[----:B------:R-:W4:Y:S01]  /*165b0*/  LDCU.64 UR6, c[0x0][0x920] ;  /* 0x00012400ff0677ac */ /* 0x000f220008000a00 */
[----:B------:R-:W5:Y:S01]  /*165c0*/  LDCU UR14, c[0x0][0x91c] ;  /* 0x00012380ff0e77ac */ /* 0x000f620008000800 */
[----:B--2---:R-:W-:-:S04]  /*165d0*/  UIMAD.WIDE.U32 UR12, UR36, UR8, URZ ;  /* 0x00000008240c72a5 */ /* 0x004fc8000f8e00ff */
[----:B------:R-:W-:Y:S02]  /*165e0*/  USHF.R.U32.HI UR12, URZ, UR9, UR13 ;  /* 0x00000009ff0c7299 */ /* 0x000fe4000801160d */
[----:B---3--:R-:W-:Y:S01]  /*165f0*/  UISETP.NE.AND UP2, UPT, UR11, 0x1, UPT ;  /* 0x000000010b00788c */ /* 0x008fe2000bf45270 */
[----:B------:R-:W2:Y:S03]  /*16600*/  LDCU.64 UR8, c[0x0][0x380] ;  /* 0x00007000ff0877ac */ /* 0x000ea60008000a00 */
[----:B------:R-:W-:Y:S02]  /*16610*/  USEL UR12, UR36, UR12, !UP2 ;  /* 0x0000000c240c7287 */ /* 0x000fe4000d000000 */
[----:B-----5:R-:W-:Y:S02]  /*16620*/  UISETP.NE.AND UP2, UPT, UR14, 0x1, UPT ;  /* 0x000000010e00788c */ /* 0x020fe4000bf45270 */
[----:B----4-:R-:W-:-:S02]  /*16630*/  UIMAD.WIDE.U32 UR16, UR12, UR6, URZ ;  /* 0x000000060c1072a5 */ /* 0x010fc4000f8e00ff */
[----:B------:R-:W-:-:S04]  /*16640*/  UIADD3 UR6, UPT, UPT, -UR12, URZ, URZ ;  /* 0x000000ff0c067290 */ /* 0x000fc8000fffe1ff */
[----:B------:R-:W-:Y:S01]  /*16650*/  UIMAD UR11, UR11, UR6, UR36 ;  /* 0x000000060b0b72a4 */ /* 0x000fe2000f8e0224 */
[----:B------:R-:W-:Y:S02]  /*16660*/  UMOV UR13, UR17 ;  /* 0x00000011000d7c82 */ /* 0x000fe40008000000 */
[----:B------:R-:W-:Y:S02]  /*16670*/  USHF.R.U32.HI UR7, URZ, UR7, UR13 ;  /* 0x00000007ff077299 */ /* 0x000fe4000801160d */
[----:B------:R-:W-:Y:S02]  /*16680*/  USHF.L.U32 UR11, UR11, 0x8, URZ ;  /* 0x000000080b0b7899 */ /* 0x000fe400080006ff */
[----:B------:R-:W-:Y:S02]  /*16690*/  USEL UR10, UR12, UR7, !UP2 ;  /* 0x000000070c0a7287 */ /* 0x000fe4000d000000 */
[----:B--2---:R-:W-:Y:S02]  /*166a0*/  UISETP.NE.AND UP2, UPT, UR9, URZ, UPT ;  /* 0x000000ff0900728c */ /* 0x004fe4000bf45270 */
[----:B------:R-:W-:-:S02]  /*166b0*/  UIADD3 UR6, UPT, UPT, -UR10, URZ, URZ ;  /* 0x000000ff0a067290 */ /* 0x000fc4000fffe1ff */
[----:B------:R-:W-:Y:S02]  /*166c0*/  UISETP.GE.OR UP2, UPT, UR11, UR8, !UP2 ;  /* 0x000000080b00728c */ /* 0x000fe4000d746670 */
[----:B------:R-:W-:-:S07]  /*166d0*/  UIMAD UR14, UR14, UR6, UR12 ;  /* 0x000000060e0e72a4 */ /* 0x000fce000f8e020c */
[----:B-1----:R-:W-:Y:S05]  /*166e0*/  BRA.U UP2, `(.L_x_275) ;  /* 0x00000029021c7547 */ /* 0x002fea000b800000 */
[----:B------:R-:W2:Y:S01]  /*166f0*/  LDCU UR12, c[0x0][0x38c] ;  /* 0x00007180ff0c77ac */ /* 0x000ea20008000800 */
[----:B------:R-:W-:Y:S01]  /*16700*/  BSSY.RECONVERGENT B0, `(.L_x_276) ;  /* 0x0000033000007945 */ /* 0x000fe20003800200 */
[----:B------:R-:W3:Y:S01]  /*16710*/  LDCU.64 UR6, c[0x0][0x910] ;  /* 0x00012200ff0677ac */ /* 0x000ee20008000a00 */
[----:B------:R-:W4:Y:S01]  /*16720*/  LDCU UR8, c[0x0][0x918] ;  /* 0x00012300ff0877ac */ /* 0x000f220008000800 */
[----:B------:R-:W-:Y:S01]  /*16730*/  UIADD3 UR9, UPT, UPT, UR9, 0x7f, URZ ;  /* 0x0000007f09097890 */ /* 0x000fe2000fffe0ff */
[----:B--2---:R-:W-:Y:S01]  /*16740*/  IMAD.U32 R3, RZ, RZ, UR12 ;  /* 0x0000000cff037e24 */ /* 0x004fe2000f8e00ff */
[----:B---3--:R-:W-:-:S04]  /*16750*/  UIMAD.WIDE.U32 UR16, UR10, UR7, URZ ;  /* 0x000000070a1072a5 */ /* 0x008fc8000f8e00ff */
[----:B------:R-:W-:Y:S01]  /*16760*/  IABS R3, R3 ;  /* 0x0000000300037213 */ /* 0x000fe20000000000 */
[----:B------:R-:W-:-:S03]  /*16770*/  UISETP.NE.AND UP2, UPT, UR6, 0x1, UPT ;  /* 0x000000010600788c */ /* 0x000fc6000bf45270 */
[----:B------:R-:W2:Y:S01]  /*16780*/  I2F.RP R0, R3 ;  /* 0x0000000300007306 */ /* 0x000ea20000209400 */
[----:B------:R-:W-:Y:S02]  /*16790*/  UMOV UR7, UR17 ;  /* 0x0000001100077c82 */ /* 0x000fe40008000000 */
[----:B----4-:R-:W-:Y:S02]  /*167a0*/  USHF.R.U32.HI UR7, URZ, UR8, UR7 ;  /* 0x00000008ff077299 */ /* 0x010fe40008011607 */
[----:B------:R-:W-:Y:S02]  /*167b0*/  UIADD3 UR8, UPT, UPT, UR11, 0x100, URZ ;  /* 0x000001000b087890 */ /* 0x000fe4000fffe0ff */
[----:B------:R-:W-:Y:S02]  /*167c0*/  USEL UR7, UR10, UR7, !UP2 ;  /* 0x000000070a077287 */ /* 0x000fe4000d000000 */
[----:B------:R-:W-:Y:S02]  /*167d0*/  UISETP.NE.AND UP2, UPT, UR12, URZ, UPT ;  /* 0x000000ff0c00728c */ /* 0x000fe4000bf45270 */
[----:B------:R-:W-:Y:S01]  /*167e0*/  UIADD3 UR7, UPT, UPT, -UR7, URZ, URZ ;  /* 0x000000ff07077290 */ /* 0x000fe2000fffe1ff */
[----:B--2---:R-:W2:Y:S03]  /*167f0*/  MUFU.RCP R6, R0 ;  /* 0x0000000000067308 */ /* 0x004ea60000001000 */
[----:B------:R-:W-:-:S02]  /*16800*/  UIMAD UR10, UR6, UR7, UR10 ;  /* 0x00000007060a72a4 */ /* 0x000fc4000f8e020a */
[----:B------:R-:W-:Y:S02]  /*16810*/  USHF.R.S32.HI UR6, URZ, 0x1f, UR9 ;  /* 0x0000001fff067899 */ /* 0x000fe40008011409 */
[----:B------:R-:W-:Y:S02]  /*16820*/  ULOP3.LUT UR7, UR10, UR12, URZ, 0x3c, !UPT ;  /* 0x0000000c0a077292 */ /* 0x000fe4000f8e3cff */
[----:B------:R-:W-:Y:S02]  /*16830*/  ULEA.HI UR6, UR6, UR9, URZ, 0x7 ;  /* 0x0000000906067291 */ /* 0x000fe4000f8f38ff */
[----:B------:R-:W-:Y:S02]  /*16840*/  UISETP.GE.AND UP3, UPT, UR7, URZ, UPT ;  /* 0x000000ff0700728c */ /* 0x000fe4000bf66270 */
[----:B------:R-:W-:Y:S02]  /*16850*/  USHF.R.S32.HI UR7, URZ, 0x1f, UR8 ;  /* 0x0000001fff077899 */ /* 0x000fe40008011408 */
[----:B------:R-:W-:-:S02]  /*16860*/  USHF.R.S32.HI UR6, URZ, 0x7, UR6 ;  /* 0x00000007ff067899 */ /* 0x000fc40008011406 */
[----:B------:R-:W-:Y:S01]  /*16870*/  ULEA.HI UR7, UR7, UR8, URZ, 0x7 ;  /* 0x0000000807077291 */ /* 0x000fe2000f8f38ff */
[----:B--2---:R-:W-:Y:S02]  /*16880*/  IADD3 R6, PT, PT, R6, 0xffffffe, RZ ;  /* 0x0ffffffe06067810 */ /* 0x004fe40007ffe0ff */
[----:B------:R-:W-:Y:S01]  /*16890*/  MOV R0, UR10 ;  /* 0x0000000a00007c02 */ /* 0x000fe20008000f00 */
[----:B------:R-:W-:Y:S01]  /*168a0*/  UIADD3 UR7, UPT, UPT, UR7, 0x7f, URZ ;  /* 0x0000007f07077890 */ /* 0x000fe2000fffe0ff */
[----:B------:R-:W2:Y:S02]  /*168b0*/  F2I.FTZ.U32.TRUNC.NTZ R7, R6 ;  /* 0x0000000600077305 */ /* 0x000ea4000021f000 */
[----:B------:R-:W-:Y:S01]  /*168c0*/  IABS R0, R0 ;  /* 0x0000000000007213 */ /* 0x000fe20000000000 */
[----:B------:R-:W-:Y:S01]  /*168d0*/  USHF.R.S32.HI UR8, URZ, 0x7, UR7 ;  /* 0x00000007ff087899 */ /* 0x000fe20008011407 */
[----:B--2---:R-:W-:Y:S02]  /*168e0*/  IMAD.MOV R2, RZ, RZ, -R7 ;  /* 0x000000ffff027224 */ /* 0x004fe400078e0a07 */
[----:B------:R-:W-:-:S02]  /*168f0*/  IMAD.MOV.U32 R6, RZ, RZ, RZ ;  /* 0x000000ffff067224 */ /* 0x000fc400078e00ff */
[----:B------:R-:W-:-:S04]  /*16900*/  IMAD R2, R2, R3, RZ ;  /* 0x0000000302027224 */ /* 0x000fc800078e02ff */
[----:B------:R-:W-:-:S06]  /*16910*/  IMAD.HI.U32 R2, R7, R2, R6 ;  /* 0x0000000207027227 */ /* 0x000fcc00078e0006 */
[----:B------:R-:W-:-:S05]  /*16920*/  IMAD.HI.U32 R5, R2, R0, RZ ;  /* 0x0000000002057227 */ /* 0x000fca00078e00ff */
[----:B------:R-:W-:-:S05]  /*16930*/  IADD3 R2, PT, PT, -R5, RZ, RZ ;  /* 0x000000ff05027210 */ /* 0x000fca0007ffe1ff */
[----:B------:R-:W-:-:S05]  /*16940*/  IMAD R0, R3, R2, R0 ;  /* 0x0000000203007224 */ /* 0x000fca00078e0200 */
[----:B------:R-:W-:-:S13]  /*16950*/  ISETP.GT.U32.AND P1, PT, R3, R0, PT ;  /* 0x000000000300720c */ /* 0x000fda0003f24070 */
[----:B------:R-:W-:Y:S01]  /*16960*/  @!P1 IMAD.IADD R0, R0, 0x1, -R3 ;  /* 0x0000000100009824 */ /* 0x000fe200078e0a03 */
[----:B------:R-:W-:-:S04]  /*16970*/  @!P1 IADD3 R5, PT, PT, R5, 0x1, RZ ;  /* 0x0000000105059810 */ /* 0x000fc80007ffe0ff */
[----:B------:R-:W-:-:S13]  /*16980*/  ISETP.GE.U32.AND P2, PT, R0, R3, PT ;  /* 0x000000030000720c */ /* 0x000fda0003f46070 */
[----:B------:R-:W-:-:S05]  /*16990*/  @P2 VIADD R5, R5, 0x1 ;  /* 0x0000000105052836 */ /* 0x000fca0000000000 */
[----:B------:R-:W-:-:S13]  /*169a0*/  R2UR UR13, R5 ;  /* 0x00000000050d72ca */ /* 0x000fda00000e0000 */
[----:B------:R-:W-:Y:S02]  /*169b0*/  @!UP3 UIADD3 UR13, UPT, UPT, -UR13, URZ, URZ ;  /* 0x000000ff0d0db290 */ /* 0x000fe4000fffe1ff */
[----:B------:R-:W-:Y:S02]  /*169c0*/  @!UP2 ULOP3.LUT UR13, URZ, UR12, URZ, 0x33, !UPT ;  /* 0x0000000cff0da292 */ /* 0x000fe4000f8e33ff */
[----:B------:R-:W-:Y:S02]  /*169d0*/  UISETP.LT.AND UP2, UPT, UR6, UR8, UPT ;  /* 0x000000080600728c */ /* 0x000fe4000bf41270 */
[----:B------:R-:W-:Y:S02]  /*169e0*/  UIADD3 UR7, UPT, UPT, -UR13, URZ, URZ ;  /* 0x000000ff0d077290 */ /* 0x000fe4000fffe1ff */
[----:B------:R-:W-:Y:S02]  /*169f0*/  USEL UR6, UR6, UR8, UP2 ;  /* 0x0000000806067287 */ /* 0x000fe40009000000 */
[----:B------:R-:W-:Y:S01]  /*16a00*/  UIMAD UR12, UR12, UR7, UR10 ;  /* 0x000000070c0c72a4 */ /* 0x000fe2000f8e020a */
[----:B------:R-:W-:Y:S11]  /*16a10*/  @!P3 BRA `(.L_x_277) ;  /* 0x000000000004b947 */ /* 0x000ff60003800000 */
[----:B-1----:R-:W-:Y:S05]  /*16a20*/  BPT.TRAP 0x1 ;  /* 0x000000040000795c */ /* 0x002fea0000300000 */
.L_x_277:
[----:B-1----:R-:W-:Y:S05]  /*16a30*/  BSYNC.RECONVERGENT B0 ;  /* 0x0000000000007941 */ /* 0x002fea0003800200 */
.L_x_276:
[----:B------:R-:W1:Y:S01]  /*16a40*/  S2UR UR8, SR_CgaCtaId ;  /* 0x00000000000879c3 */ /* 0x000e620000008800 */
[----:B------:R-:W-:Y:S01]  /*16a50*/  UMOV UR7, 0x400 ;  /* 0x0000040000077882 */ /* 0x000fe20000000000 */
[----:B------:R-:W-:Y:S02]  /*16a60*/  SHF.L.U32 R5, R4, 0x1f, RZ ;  /* 0x0000001f04057819 */ /* 0x000fe400000006ff */
[----:B------:R-:W-:Y:S01]  /*16a70*/  @!P0 MOV R2, 0x2000 ;  /* 0x0000200000028802 */ /* 0x000fe20000000f00 */
[----:B-1----:R-:W-:-:S09]  /*16a80*/  ULEA UR8, UR8, UR7, 0x18 ;  /* 0x0000000708087291 */ /* 0x002fd2000f8ec0ff */
[----:B------:R-:W1:Y:S02]  /*16a90*/  SYNCS.PHASECHK.TRANS64.TRYWAIT P1, [UR8+0xe010], R5 ;  /* 0x00e01005ff0075a7 */ /* 0x000e640008021108 */
[----:B-1----:R-:W-:Y:S05]  /*16aa0*/  @!P1 BRA `(.L_x_278) ;  /* 0x0000003c00449947 */ /* 0x002fea0003800000 */
.L_x_449:
[----:B------:R2:W-:Y:S01]  /*16ab0*/  @!P0 SYNCS.ARRIVE.TRANS64 RZ, [UR8+0xe000], R2 ;  /* 0x00e00002ffff89a7 */ /* 0x0005e20008000008 */
[----:B------:R-:W-:Y:S04]  /*16ac0*/  BSSY.RECONVERGENT B0, `(.L_x_279) ;  /* 0x0000003000007945 */ /* 0x000fe80003800200 */
[----:B------:R-:W-:Y:S05]  /*16ad0*/  @!P5 BRA `(.L_x_280) ;  /* 0x000000000004d947 */ /* 0x000fea0003800000 */
[----:B------:R-:W-:Y:S05]  /*16ae0*/  BPT.TRAP 0x1 ;  /* 0x000000040000795c */ /* 0x000fea0000300000 */
.L_x_280:
[----:B------:R-:W-:Y:S05]  /*16af0*/  BSYNC.RECONVERGENT B0 ;  /* 0x0000000000007941 */ /* 0x000fea0003800200 */
.L_x_279:
[----:B-1----:R-:W1:Y:S01]  /*16b00*/  S2R R0, SR_TID.X ;  /* 0x0000000000007919 */ /* 0x002e620000002100 */
[----:B------:R-:W-:Y:S01]  /*16b10*/  BSSY.RECONVERGENT B0, `(.L_x_281) ;  /* 0x0000005000007945 */ /* 0x000fe20003800200 */
[----:B-1----:R-:W-:-:S04]  /*16b20*/  LOP3.LUT P2, RZ, R0, 0x1f, RZ, 0xc0, !PT ;  /* 0x0000001f00ff7812 */ /* 0x002fc8000784c0ff */
[----:B------:R-:W-:-:S13]  /*16b30*/  PLOP3.LUT P2, PT, P2, P0, PT, 0x8f, 0xf8 ;  /* 0x0000000000f8781c */ /* 0x000fda0001741177 */
[----:B------:R-:W-:Y:S05]  /*16b40*/  @P2 BRA `(.L_x_282) ;  /* 0x0000000000042947 */ /* 0x000fea0003800000 */
[----:B------:R-:W-:Y:S05]  /*16b50*/  BPT.TRAP 0x1 ;  /* 0x000000040000795c */ /* 0x000fea0000300000 */
.L_x_282:
[----:B------:R-:W-:Y:S05]  /*16b60*/  BSYNC.RECONVERGENT B0 ;  /* 0x0000000000007941 */ /* 0x000fea0003800200 */
.L_x_281:
[----:B------:R-:W-:Y:S02]  /*16b70*/  UIADD3 UR18, UP2, UPT, UR4, 0x80, URZ ;  /* 0x0000008004127890 */ /* 0x000fe4000ff5e0ff */
[----:B------:R-:W-:Y:S02]  /*16b80*/  UIADD3 UR9, UPT, UPT, UR8, 0xe000, URZ ;  /* 0x0000e00008097890 */ /* 0x000fe4000fffe0ff */
[----:B------:R-:W-:Y:S01]  /*16b90*/  UIADD3.X UR19, UPT, UPT, URZ, UR5, URZ, UP2, !UPT ;  /* 0x00000005ff137290 */ /* 0x000fe200097fe4ff */
[----:B------:R-:W-:Y:S01]  /*16ba0*/  UMOV UR16, 0x0 ;  /* 0x0000000000107882 */ /* 0x000fe20000000000 */
[----:B------:R-:W-:Y:S01]  /*16bb0*/  UMOV UR17, 0x10000000 ;  /* 0x1000000000117882 */ /* 0x000fe20000000000 */
[----:B------:R-:W-:-:S06]  /*16bc0*/  UMOV UR10, URZ ;  /* 0x000000ff000a7c82 */ /* 0x000fcc0008000000 */
[----:B------:R1:W-:Y:S02]  /*16bd0*/  UTMALDG.5D [UR8], [UR18], desc[UR16] ;  /* 0x00001008120075b4 */ /* 0x0003e40008021000 */
[----:B-1----:R-:W-:Y:S05]  /*16be0*/  BRA.U !UP0, `(.L_x_283) ;  /* 0x0000000108047547 */ /* 0x002fea000b800000 */
[----:B------:R-:W-:Y:S05]  /*16bf0*/  BPT.TRAP 0x1 ;  /* 0x000000040000795c */ /* 0x000fea0000300000 */
.L_x_283:
[----:B------:R-:W-:Y:S01]  /*16c00*/  ULEA UR17, UR22, UR8, 0x3 ;  /* 0x0000000816117291 */ /* 0x000fe2000f8e18ff */
[----:B------:R-:W-:Y:S01]  /*16c10*/  IMAD.U32 R3, RZ, RZ, UR15 ;  /* 0x0000000fff037e24 */ /* 0x000fe2000f8e00ff */
[----:B--2---:R-:W-:-:S04]  /*16c20*/  @!P0 MOV R2, 0x2000 ;  /* 0x0000200000028802 */ /* 0x004fc80000000f00 */
[----:B------:R-:W-:-:S04]  /*16c30*/  SHF.L.U32 R3, R3, 0x1f, RZ ;  /* 0x0000001f03037819 */ /* 0x000fc800000006ff */
[----:B------:R-:W1:Y:S02]  /*16c40*/  SYNCS.PHASECHK.TRANS64.TRYWAIT P1, [UR17+0xe038], R3 ;  /* 0x00e03803ff0075a7 */ /* 0x000e640008021111 */
[----:B-1----:R-:W-:Y:S05]  /*16c50*/  @!P1 BRA `(.L_x_284) ;  /* 0x0000003800f09947 */ /* 0x002fea0003800000 */
.L_x_451:
[----:B------:R2:W-:Y:S01]  /*16c60*/  @!P0 SYNCS.ARRIVE.TRANS64 RZ, [UR17+0xe020], R2 ;  /* 0x00e02002ffff89a7 */ /* 0x0005e20008000011 */
[----:B------:R-:W-:Y:S05]  /*16c70*/  BRA.U !UP1, `(.L_x_285) ;  /* 0x0000000109047547 */ /* 0x000fea000b800000 */
[----:B------:R-:W-:Y:S05]  /*16c80*/  BPT.TRAP 0x1 ;  /* 0x000000040000795c */ /* 0x000fea0000300000 */
.L_x_285:
[----:B------:R-:W-:Y:S04]  /*16c90*/  BSSY.RECONVERGENT B0, `(.L_x_286) ;  /* 0x0000003000007945 */ /* 0x000fe80003800200 */
[----:B------:R-:W-:Y:S05]  /*16ca0*/  @P2 BRA `(.L_x_287) ;  /* 0x0000000000042947 */ /* 0x000fea0003800000 */
[----:B------:R-:W-:Y:S05]  /*16cb0*/  BPT.TRAP 0x1 ;  /* 0x000000040000795c */ /* 0x000fea0000300000 */
.L_x_287:
[----:B------:R-:W-:Y:S05]  /*16cc0*/  BSYNC.RECONVERGENT B0 ;  /* 0x0000000000007941 */ /* 0x000fea0003800200 */
.L_x_286:
[----:B------:R-:W-:Y:S01]  /*16cd0*/  ULEA UR16, UR22, UR8, 0xd ;  /* 0x0000000816107291 */ /* 0x000fe2000f8e68ff */
[----:B------:R-:W-:Y:S01]  /*16ce0*/  BSSY.RECONVERGENT B0, `(.L_x_288) ;  /* 0x0000013000007945 */ /* 0x000fe20003800200 */
[----:B------:R-:W-:Y:S02]  /*16cf0*/  UIADD3 UR26, UP2, UPT, UR4, 0x180, URZ ;  /* 0x00000180041a7890 */ /* 0x000fe4000ff5e0ff */
[----:B------:R-:W-:Y:S02]  /*16d00*/  UIADD3 UR7, UPT, UPT, UR22, 0x1, URZ ;  /* 0x0000000116077890 */ /* 0x000fe4000fffe0ff */
[----:B------:R-:W-:Y:S02]  /*16d10*/  UIADD3 UR17, UPT, UPT, UR17, 0xe020, URZ ;  /* 0x0000e02011117890 */ /* 0x000fe4000fffe0ff */
[----:B------:R-:W-:Y:S02]  /*16d20*/  UIADD3 UR16, UPT, UPT, UR16, 0x4000, URZ ;  /* 0x0000400010107890 */ /* 0x000fe4000fffe0ff */
[----:B------:R-:W-:-:S02]  /*16d30*/  UIADD3.X UR27, UPT, UPT, URZ, UR5, URZ, UP2, !UPT ;  /* 0x00000005ff1b7290 */ /* 0x000fc400097fe4ff */
[----:B------:R-:W-:Y:S01]  /*16d40*/  UISETP.NE.AND UP2, UPT, UR7, 0x3, UPT ;  /* 0x000000030700788c */ /* 0x000fe2000bf45270 */
[----:B------:R-:W-:Y:S01]  /*16d50*/  UMOV UR24, 0x0 ;  /* 0x0000000000187882 */ /* 0x000fe20000000000 */
[----:B------:R-:W-:Y:S02]  /*16d60*/  UMOV UR25, 0x10000000 ;  /* 0x1000000000197882 */ /* 0x000fe40000000000 */
[----:B------:R-:W-:Y:S01]  /*16d70*/  USEL UR9, URZ, 0x1, UP2 ;  /* 0x00000001ff097887 */ /* 0x000fe20009000000 */
[----:B------:R-:W-:Y:S01]  /*16d80*/  UMOV UR18, URZ ;  /* 0x000000ff00127c82 */ /* 0x000fe20008000000 */
[----:B------:R-:W-:Y:S01]  /*16d90*/  UMOV UR19, URZ ;  /* 0x000000ff00137c82 */ /* 0x000fe20008000000 */
[----:B------:R-:W-:Y:S01]  /*16da0*/  UMOV UR20, UR13 ;  /* 0x0000000d00147c82 */ /* 0x000fe20008000000 */
[----:B------:R-:W-:Y:S01]  /*16db0*/  UMOV UR21, UR14 ;  /* 0x0000000e00157c82 */ /* 0x000fe20008000000 */
[----:B------:R-:W-:Y:S01]  /*16dc0*/  USEL UR7, UR7, URZ, UP2 ;  /* 0x000000ff07077287 */ /* 0x000fe20009000000 */
[----:B------:R3:W-:Y:S01]  /*16dd0*/  UTMALDG.4D [UR16], [UR26], desc[UR24] ;  /* 0x000018101a0075b4 */ /* 0x0007e20008019000 */
[----:B------:R-:W-:Y:S01]  /*16de0*/  ULOP3.LUT UR15, UR15, UR9, URZ, 0x3c, !UPT ;  /* 0x000000090f0f7292 */ /* 0x000fe2000f8e3cff */
[----:B---3--:R-:W-:Y:S06]  /*16df0*/  @!P3 BRA `(.L_x_289) ;  /* 0x000000000004b947 */ /* 0x008fec0003800000 */
[----:B------:R-:W-:Y:S05]  /*16e00*/  BPT.TRAP 0x1 ;  /* 0x000000040000795c */ /* 0x000fea0000300000 */
.L_x_289:
[----:B------:R-:W-:Y:S05]  /*16e10*/  BSYNC.RECONVERGENT B0 ;  /* 0x0000000000007941 */ /* 0x000fea0003800200 */
.L_x_288:
[----:B------:R-:W3:Y:S01]  /*16e20*/  SYNCS.PHASECHK.TRANS64.TRYWAIT P1, [UR8+0xe018], R5 ;  /* 0x00e01805ff0075a7 */ /* 0x000ee20008021108 */
[----:B--2---:R-:W-:Y:S01]  /*16e30*/  @!P0 MOV R2, 0x2000 ;  /* 0x0000200000028802 */ /* 0x004fe20000000f00 */
[----:B---3--:R-:W-:Y:S06]  /*16e40*/  @!P1 BRA `(.L_x_290) ;  /* 0x00000038008c9947 */ /* 0x008fec0003800000 */
.L_x_453:
[----:B------:R2:W-:Y:S01]  /*16e50*/  @!P0 SYNCS.ARRIVE.TRANS64 RZ, [UR8+0xe008], R2 ;  /* 0x00e00802ffff89a7 */ /* 0x0005e20008000008 */
[----:B------:R-:W-:Y:S04]  /*16e60*/  BSSY.RECONVERGENT B0, `(.L_x_291) ;  /* 0x0000003000007945 */ /* 0x000fe80003800200 */
[----:B------:R-:W-:Y:S05]  /*16e70*/  @!P5 BRA `(.L_x_292) ;  /* 0x000000000004d947 */ /* 0x000fea0003800000 */
[----:B------:R-:W-:Y:S05]  /*16e80*/  BPT.TRAP 0x1 ;  /* 0x000000040000795c */ /* 0x000fea0000300000 */
.L_x_292:
[----:B------:R-:W-:Y:S05]  /*16e90*/  BSYNC.RECONVERGENT B0 ;  /* 0x0000000000007941 */ /* 0x000fea0003800200 */
.L_x_291:
[----:B------:R-:W-:Y:S04]  /*16ea0*/  BSSY.RECONVERGENT B0, `(.L_x_293) ;  /* 0x0000003000007945 */ /* 0x000fe80003800200 */
[----:B------:R-:W-:Y:S05]  /*16eb0*/  @P2 BRA `(.L_x_294) ;  /* 0x0000000000042947 */ /* 0x000fea0003800000 */
[----:B------:R-:W-:Y:S05]  /*16ec0*/  BPT.TRAP 0x1 ;  /* 0x000000040000795c */ /* 0x000fea0000300000 */
.L_x_294:
[----:B------:R-:W-:Y:S05]  /*16ed0*/  BSYNC.RECONVERGENT B0 ;  /* 0x0000000000007941 */ /* 0x000fea0003800200 */
.L_x_293:
[----:B------:R-:W-:Y:S02]  /*16ee0*/  UIADD3 UR10, UP2, UPT, UR4, 0x80, URZ ;  /* 0x00000080040a7890 */ /* 0x000fe4000ff5e0ff */
[----:B------:R-:W-:Y:S02]  /*16ef0*/  UIADD3 UR19, UPT, UPT, UR11, 0x80, URZ ;  /* 0x000000800b137890 */ /* 0x000fe4000fffe0ff */
[----:B------:R-:W-:Y:S02]  /*16f00*/  UIADD3 UR16, UPT, UPT, UR8, 0x2000, URZ ;  /* 0x0000200008107890 */ /* 0x000fe4000fffe0ff */
[----:B------:R-:W-:Y:S02]  /*16f10*/  UIADD3 UR17, UPT, UPT, UR8, 0xe008, URZ ;  /* 0x0000e00808117890 */ /* 0x000fe4000fffe0ff */
[----:B------:R-:W-:Y:S01]  /*16f20*/  UIADD3.X UR11, UPT, UPT, URZ, UR5, URZ, UP2, !UPT ;  /* 0x00000005ff0b7290 */ /* 0x000fe200097fe4ff */
[----:B------:R-:W-:Y:S01]  /*16f30*/  UMOV UR24, 0x0 ;  /* 0x0000000000187882 */ /* 0x000fe20000000000 */
[----:B------:R-:W-:Y:S01]  /*16f40*/  UMOV UR25, 0x10000000 ;  /* 0x1000000000197882 */ /* 0x000fe20000000000 */
[----:B------:R-:W-:Y:S01]  /*16f50*/  UMOV UR18, URZ ;  /* 0x000000ff00127c82 */ /* 0x000fe20008000000 */
[----:B------:R-:W-:Y:S01]  /*16f60*/  UMOV UR20, UR12 ;  /* 0x0000000c00147c82 */ /* 0x000fe20008000000 */
[----:B------:R-:W-:Y:S01]  /*16f70*/  UMOV UR21, UR13 ;  /* 0x0000000d00157c82 */ /* 0x000fe20008000000 */
[----:B------:R-:W-:-:S03]  /*16f80*/  UMOV UR22, UR14 ;  /* 0x0000000e00167c82 */ /* 0x000fc60008000000 */
[----:B------:R3:W-:Y:S02]  /*16f90*/  UTMALDG.5D [UR16], [UR10], desc[UR24] ;  /* 0x000018100a0075b4 */ /* 0x0007e40008021000 */
[----:B---3--:R-:W-:Y:S05]  /*16fa0*/  BRA.U !UP0, `(.L_x_295) ;  /* 0x0000000108047547 */ /* 0x008fea000b800000 */
[----:B------:R-:W-:Y:S05]  /*16fb0*/  BPT.TRAP 0x1 ;  /* 0x000000040000795c */ /* 0x000fea0000300000 */
.L_x_295:
[----:B------:R-:W-:Y:S01]  /*16fc0*/  ULEA UR17, UR7, UR8, 0x3 ;  /* 0x0000000807117291 */ /* 0x000fe2000f8e18ff */
[----:B-1----:R-:W-:Y:S01]  /*16fd0*/  IMAD.U32 R3, RZ, RZ, UR15 ;  /* 0x0000000fff037e24 */ /* 0x002fe2000f8e00ff */
[----:B--2---:R-:W-:-:S04]  /*16fe0*/  @!P0 MOV R2, 0x2000 ;  /* 0x0000200000028802 */ /* 0x004fc80000000f00 */
[----:B------:R-:W-:-:S04]  /*16ff0*/  SHF.L.U32 R3, R3, 0x1f, RZ ;  /* 0x0000001f03037819 */ /* 0x000fc800000006ff */
[----:B------:R-:W1:Y:S02]  /*17000*/  SYNCS.PHASECHK.TRANS64.TRYWAIT P1, [UR17+0xe038], R3 ;  /* 0x00e03803ff0075a7 */ /* 0x000e640008021111 */
[----:B-1----:R-:W-:Y:S05]  /*17010*/  @!P1 BRA `(.L_x_296) ;  /* 0x0000003800309947 */ /* 0x002fea0003800000 */
.L_x_455:
[----:B------:R2:W-:Y:S01]  /*17020*/  @!P0 SYNCS.ARRIVE.TRANS64 RZ, [UR17+0xe020], R2 ;  /* 0x00e02002ffff89a7 */ /* 0x0005e20008000011 */
[----:B------:R-:W-:Y:S05]  /*17030*/  BRA.U !UP1, `(.L_x_297) ;  /* 0x0000000109047547 */ /* 0x000fea000b800000 */
[----:B------:R-:W-:Y:S05]  /*17040*/  BPT.TRAP 0x1 ;  /* 0x000000040000795c */ /* 0x000fea0000300000 */
.L_x_297:
[----:B------:R-:W-:Y:S04]  /*17050*/  BSSY.RECONVERGENT B0, `(.L_x_298) ;  /* 0x0000003000007945 */ /* 0x000fe80003800200 */
[----:B------:R-:W-:Y:S05]  /*17060*/  @P2 BRA `(.L_x_299) ;  /* 0x0000000000042947 */ /* 0x000fea0003800000 */
[----:B------:R-:W-:Y:S05]  /*17070*/  BPT.TRAP 0x1 ;  /* 0x000000040000795c */ /* 0x000fea0000300000 */
.L_x_299:
[----:B------:R-:W-:Y:S05]  /*17080*/  BSYNC.RECONVERGENT B0 ;  /* 0x0000000000007941 */ /* 0x000fea0003800200 */
.L_x_298:
[----:B------:R-:W-:Y:S01]  /*17090*/  ULEA UR16, UR7, UR8, 0xd ;  /* 0x0000000807107291 */ /* 0x000fe2000f8e68ff */
[----:B------:R-:W-:Y:S01]  /*170a0*/  LOP3.LUT R4, R4, 0x1, RZ, 0x3c, !PT ;  /* 0x0000000104047812 */ /* 0x000fe200078e3cff */
[----:B------:R-:W-:Y:S02]  /*170b0*/  UIADD3 UR24, UP2, UPT, UR4, 0x280, URZ ;  /* 0x0000028004187890 */ /* 0x000fe4000ff5e0ff */
[----:B------:R-:W-:Y:S02]  /*170c0*/  UIADD3 UR17, UPT, UPT, UR17, 0xe020, URZ ;  /* 0x0000e02011117890 */ /* 0x000fe4000fffe0ff */
[----:B------:R-:W-:Y:S02]  /*170d0*/  UIADD3 UR16, UPT, UPT, UR16, 0x4000, URZ ;  /* 0x0000400010107890 */ /* 0x000fe4000fffe0ff */
[----:B------:R-:W-:Y:S01]  /*170e0*/  UIADD3.X UR25, UPT, UPT, URZ, UR5, URZ, UP2, !UPT ;  /* 0x00000005ff197290 */ /* 0x000fe200097fe4ff */
[----:B------:R-:W-:Y:S01]  /*170f0*/  UMOV UR10, 0x0 ;  /* 0x00000000000a7882 */ /* 0x000fe20000000000 */
[----:B------:R-:W-:Y:S01]  /*17100*/  UMOV UR11, 0x10000000 ;  /* 0x10000000000b7882 */ /* 0x000fe20000000000 */
[----:B------:R-:W-:Y:S01]  /*17110*/  UMOV UR18, URZ ;  /* 0x000000ff00127c82 */ /* 0x000fe20008000000 */
[----:B------:R-:W-:Y:S01]  /*17120*/  UMOV UR19, URZ ;  /* 0x000000ff00137c82 */ /* 0x000fe20008000000 */
[----:B------:R-:W-:Y:S01]  /*17130*/  UMOV UR20, UR13 ;  /* 0x0000000d00147c82 */ /* 0x000fe20008000000 */
[----:B------:R-:W-:Y:S01]  /*17140*/  UMOV UR21, UR14 ;  /* 0x0000000e00157c82 */ /* 0x000fe20008000000 */
[----:B------:R-:W-:-:S02]  /*17150*/  UIADD3 UR7, UPT, UPT, UR7, 0x1, URZ ;  /* 0x0000000107077890 */ /* 0x000fc4000fffe0ff */
[----:B------:R3:W-:Y:S02]  /*17160*/  UTMALDG.4D [UR16], [UR24], desc[UR10] ;  /* 0x00000a10180075b4 */ /* 0x0007e40008019000 */
[----:B------:R-:W-:-:S04]  /*17170*/  UISETP.NE.AND UP2, UPT, UR7, 0x3, UPT ;  /* 0x000000030700788c */ /* 0x000fc8000bf45270 */
[----:B------:R-:W-:Y:S02]  /*17180*/  USEL UR9, URZ, 0x1, UP2 ;  /* 0x00000001ff097887 */ /* 0x000fe40009000000 */
[----:B------:R-:W-:Y:S02]  /*17190*/  USEL UR22, UR7, URZ, UP2 ;  /* 0x000000ff07167287 */ /* 0x000fe40009000000 */
[----:B------:R-:W-:Y:S02]  /*171a0*/  UISETP.GE.AND UP2, UPT, UR6, 0x2, UPT ;  /* 0x000000020600788c */ /* 0x000fe4000bf46270 */
[----:B------:R-:W-:-:S07]  /*171b0*/  ULOP3.LUT UR15, UR15, UR9, URZ, 0x3c, !UPT ;  /* 0x000000090f0f7292 */ /* 0x000fce000f8e3cff */
[----:B---3--:R-:W-:Y:S05]  /*171c0*/  BRA.U !UP2, `(.L_x_275) ;  /* 0x0000001d0a647547 */ /* 0x008fea000b800000 */
[----:B------:R-:W-:Y:S02]  /*171d0*/  UIADD3 UR7, UPT, UPT, UR6, -0x2, URZ ;  /* 0xfffffffe06077890 */ /* 0x000fe4000fffe0ff */
[----:B------:R-:W-:Y:S02]  /*171e0*/  UIADD3 UR9, UPT, UPT, UR6, -0x1, URZ ;  /* 0xffffffff06097890 */ /* 0x000fe4000fffe0ff */
[----:B------:R-:W-:Y:S02]  /*171f0*/  UISETP.GE.U32.AND UP2, UPT, UR7, 0x3, UPT ;  /* 0x000000030700788c */ /* 0x000fe4000bf46070 */
[----:B------:R-:W-:Y:S01]  /*17200*/  ULOP3.LUT UR6, UR9, 0x3, URZ, 0xc0, !UPT ;  /* 0x0000000309067892 */ /* 0x000fe2000f8ec0ff */
[----:B------:R-:W-:-:S06]  /*17210*/  UMOV UR7, 0x1 ;  /* 0x0000000100077882 */ /* 0x000fcc0000000000 */
[----:B------:R-:W-:Y:S05]  /*17220*/  BRA.U !UP2, `(.L_x_300) ;  /* 0x000000110a307547 */ /* 0x000fea000b800000 */
[----:B------:R-:W-:Y:S01]  /*17230*/  ULOP3.LUT UR9, UR9, 0xfffffffc, URZ, 0xc0, !UPT ;  /* 0xfffffffc09097892 */ /* 0x000fe2000f8ec0ff */
[----:B------:R-:W-:-:S11]  /*17240*/  UMOV UR7, 0x1 ;  /* 0x0000000100077882 */ /* 0x000fd60000000000 */
.L_x_341:
[----:B------:R-:W-:Y:S05]  /*17250*/  BRA.U !UP0, `(.L_x_301) ;  /* 0x0000000108047547 */ /* 0x000fea000b800000 */
[----:B------:R-:W-:Y:S05]  /*17260*/  BPT.TRAP 0x1 ;  /* 0x000000040000795c */ /* 0x000fea0000300000 */
.L_x_301:
[----:B------:R-:W3:Y:S01]  /*17270*/  S2UR UR8, SR_CgaCtaId ;  /* 0x00000000000879c3 */ /* 0x000ee20000008800 */
[----:B------:R-:W-:Y:S01]  /*17280*/  UMOV UR10, 0x400 ;  /* 0x00000400000a7882 */ /* 0x000fe20000000000 */
[----:B-1----:R-:W-:Y:S01]  /*17290*/  IMAD.U32 R3, RZ, RZ, UR15 ;  /* 0x0000000fff037e24 */ /* 0x002fe2000f8e00ff */
[----:B--2---:R-:W-:-:S04]  /*172a0*/  @!P0 MOV R2, 0x2000 ;  /* 0x0000200000028802 */ /* 0x004fc80000000f00 */
[----:B------:R-:W-:Y:S01]  /*172b0*/  SHF.L.U32 R3, R3, 0x1f, RZ ;  /* 0x0000001f03037819 */ /* 0x000fe200000006ff */
[----:B---3--:R-:W-:-:S04]  /*172c0*/  ULEA UR8, UR8, UR10, 0x18 ;  /* 0x0000000a08087291 */ /* 0x008fc8000f8ec0ff */
[----:B------:R-:W-:-:S09]  /*172d0*/  ULEA UR17, UR22, UR8, 0x3 ;  /* 0x0000000816117291 */ /* 0x000fd2000f8e18ff */
[----:B------:R-:W1:Y:S02]  /*172e0*/  SYNCS.PHASECHK.TRANS64.TRYWAIT P1, [UR17+0xe038], R3 ;  /* 0x00e03803ff0075a7 */ /* 0x000e640008021111 */
[----:B-1----:R-:W-:Y:S05]  /*172f0*/  @!P1 BRA `(.L_x_302) ;  /* 0x0000003400909947 */ /* 0x002fea0003800000 */
.L_x_457:
[----:B------:R2:W-:Y:S01]  /*17300*/  @!P0 SYNCS.ARRIVE.TRANS64 RZ, [UR17+0xe020], R2 ;  /* 0x00e02002ffff89a7 */ /* 0x0005e20008000011 */
[----:B------:R-:W-:Y:S05]  /*17310*/  BRA.U !UP1, `(.L_x_303) ;  /* 0x0000000109047547 */ /* 0x000fea000b800000 */
[----:B------:R-:W-:Y:S05]  /*17320*/  BPT.TRAP 0x1 ;  /* 0x000000040000795c */ /* 0x000fea0000300000 */
.L_x_303:
[----:B-1----:R-:W1:Y:S01]  /*17330*/  S2R R0, SR_TID.X ;  /* 0x0000000000007919 */ /* 0x002e620000002100 */
[----:B------:R-:W-:Y:S01]  /*17340*/  BSSY.RECONVERGENT B0, `(.L_x_304) ;  /* 0x0000005000007945 */ /* 0x000fe20003800200 */
[----:B-1----:R-:W-:-:S04]  /*17350*/  LOP3.LUT P2, RZ, R0, 0x1f, RZ, 0xc0, !PT ;  /* 0x0000001f00ff7812 */ /* 0x002fc8000784c0ff */
[----:B------:R-:W-:-:S13]  /*17360*/  PLOP3.LUT P2, PT, P2, P0, PT, 0x8f, 0xf8 ;  /* 0x0000000000f8781c */ /* 0x000fda0001741177 */
[----:B------:R-:W-:Y:S05]  /*17370*/  @P2 BRA `(.L_x_305) ;  /* 0x0000000000042947 */ /* 0x000fea0003800000 */
[----:B------:R-:W-:Y:S05]  /*17380*/  BPT.TRAP 0x1 ;  /* 0x000000040000795c */ /* 0x000fea0000300000 */
.L_x_305:
[----:B------:R-:W-:Y:S05]  /*17390*/  BSYNC.RECONVERGENT B0 ;  /* 0x0000000000007941 */ /* 0x000fea0003800200 */
.L_x_304:
[----:B------:R-:W-:Y:S02]  /*173a0*/  ULEA UR16, UR22, UR8, 0xd ;  /* 0x0000000816107291 */ /* 0x000fe4000f8e68ff */
[----:B------:R-:W-:Y:S02]  /*173b0*/  UIADD3 UR24, UP2, UPT, UR4, 0x180, URZ ;  /* 0x0000018004187890 */ /* 0x000fe4000ff5e0ff */
[----:B------:R-:W-:Y:S02]  /*173c0*/  USHF.L.U32 UR19, UR7, 0x7, URZ ;  /* 0x0000000707137899 */ /* 0x000fe400080006ff */
        /* <DEDUP_REMOVED lines=8> */
[----:B------:R-:W-:-:S03]  /*17450*/  UIADD3 UR22, UPT, UPT, UR22, 0x1, URZ ;  /* 0x0000000116167890 */ /* 0x000fc6000fffe0ff */
[----:B------:R1:W-:Y:S01]  /*17460*/  UTMALDG.4D [UR16], [UR24], desc[UR10] ;  /* 0x00000a10180075b4 */ /* 0x0003e20008019000 */
[----:B------:R-:W-:-:S04]  /*17470*/  UISETP.NE.AND UP2, UPT, UR22, 0x3, UPT ;  /* 0x000000031600788c */ /* 0x000fc8000bf45270 */
[----:B------:R-:W-:Y:S02]  /*17480*/  USEL UR12, URZ, 0x1, UP2 ;  /* 0x00000001ff0c7887 */ /* 0x000fe40009000000 */
[----:B------:R-:W-:Y:S02]  /*17490*/  USEL UR22, UR22, URZ, UP2 ;  /* 0x000000ff16167287 */ /* 0x000fe40009000000 */
[----:B------:R-:W-:Y:S01]  /*174a0*/  ULOP3.LUT UR15, UR15, UR12, URZ, 0x3c, !UPT ;  /* 0x0000000c0f0f7292 */ /* 0x000fe2000f8e3cff */
[----:B-1----:R-:W-:Y:S11]  /*174b0*/  BRA.U !UP0, `(.L_x_306) ;  /* 0x0000000108047547 */ /* 0x002ff6000b800000 */
[----:B------:R-:W-:Y:S05]  /*174c0*/  BPT.TRAP 0x1 ;  /* 0x000000040000795c */ /* 0x000fea0000300000 */
.L_x_306:
[----:B------:R-:W-:Y:S01]  /*174d0*/  ULEA UR17, UR22, UR8, 0x3 ;  /* 0x0000000816117291 */ /* 0x000fe2000f8e18ff */
[----:B------:R-:W-:Y:S01]  /*174e0*/  IMAD.U32 R3, RZ, RZ, UR15 ;  /* 0x0000000fff037e24 */ /* 0x000fe2000f8e00ff */
[----:B--2---:R-:W-:-:S04]  /*174f0*/  @!P0 MOV R2, 0x2000 ;  /* 0x0000200000028802 */ /* 0x004fc80000000f00 */
[----:B------:R-:W-:-:S04]  /*17500*/  SHF.L.U32 R3, R3, 0x1f, RZ ;  /* 0x0000001f03037819 */ /* 0x000fc800000006ff */
[----:B------:R-:W1:Y:S02]  /*17510*/  SYNCS.PHASECHK.TRANS64.TRYWAIT P1, [UR17+0xe038], R3 ;  /* 0x00e03803ff0075a7 */ /* 0x000e640008021111 */
[----:B-1----:R-:W-:Y:S05]  /*17520*/  @!P1 BRA `(.L_x_307) ;  /* 0x00000034001c9947 */ /* 0x002fea0003800000 */
.L_x_459:
[----:B------:R2:W-:Y:S01]  /*17530*/  @!P0 SYNCS.ARRIVE.TRANS64 RZ, [UR17+0xe020], R2 ;  /* 0x00e02002ffff89a7 */ /* 0x0005e20008000011 */
[----:B------:R-:W-:Y:S05]  /*17540*/  BRA.U !UP1, `(.L_x_308) ;  /* 0x0000000109047547 */ /* 0x000fea000b800000 */
[----:B------:R-:W-:Y:S05]  /*17550*/  BPT.TRAP 0x1 ;  /* 0x000000040000795c */ /* 0x000fea0000300000 */
.L_x_308:
[----:B------:R-:W-:Y:S04]  /*17560*/  BSSY.RECONVERGENT B0, `(.L_x_309) ;  /* 0x0000003000007945 */ /* 0x000fe80003800200 */
[----:B------:R-:W-:Y:S05]  /*17570*/  @P2 BRA `(.L_x_310) ;  /* 0x0000000000042947 */ /* 0x000fea0003800000 */
[----:B------:R-:W-:Y:S05]  /*17580*/  BPT.TRAP 0x1 ;  /* 0x000000040000795c */ /* 0x000fea0000300000 */
.L_x_310:
[----:B------:R-:W-:Y:S05]  /*17590*/  BSYNC.RECONVERGENT B0 ;  /* 0x0000000000007941 */ /* 0x000fea0003800200 */
.L_x_309:
        /* <DEDUP_REMOVED lines=17> */
[----:B---3--:R-:W-:Y:S11]  /*176b0*/  BRA.U !UP0, `(.L_x_311) ;  /* 0x0000000108047547 */ /* 0x008ff6000b800000 */
[----:B------:R-:W-:Y:S05]  /*176c0*/  BPT.TRAP 0x1 ;  /* 0x000000040000795c */ /* 0x000fea0000300000 */
.L_x_311:
[----:B------:R-:W-:Y:S01]  /*176d0*/  ULEA UR17, UR22, UR8, 0x3 ;  /* 0x0000000816117291 */ /* 0x000fe2000f8e18ff */
[----:B-1----:R-:W-:Y:S01]  /*176e0*/  IMAD.U32 R3, RZ, RZ, UR15 ;  /* 0x0000000fff037e24 */ /* 0x002fe2000f8e00ff */
[----:B--2---:R-:W-:-:S04]  /*176f0*/  @!P0 MOV R2, 0x2000 ;  /* 0x0000200000028802 */ /* 0x004fc80000000f00 */
[----:B------:R-:W-:-:S04]  /*17700*/  SHF.L.U32 R3, R3, 0x1f, RZ ;  /* 0x0000001f03037819 */ /* 0x000fc800000006ff */
[----:B------:R-:W1:Y:S02]  /*17710*/  SYNCS.PHASECHK.TRANS64.TRYWAIT P1, [UR17+0xe038], R3 ;  /* 0x00e03803ff0075a7 */ /* 0x000e640008021111 */
[----:B-1----:R-:W-:Y:S05]  /*17720*/  @!P1 BRA `(.L_x_312) ;  /* 0x0000003000b49947 */ /* 0x002fea0003800000 */
.L_x_461:
[----:B------:R2:W-:Y:S01]  /*17730*/  @!P0 SYNCS.ARRIVE.TRANS64 RZ, [UR17+0xe020], R2 ;  /* 0x00e02002ffff89a7 */ /* 0x0005e20008000011 */
[----:B------:R-:W-:Y:S05]  /*17740*/  BRA.U !UP1, `(.L_x_313) ;  /* 0x0000000109047547 */ /* 0x000fea000b800000 */
[----:B------:R-:W-:Y:S05]  /*17750*/  BPT.TRAP 0x1 ;  /* 0x000000040000795c */ /* 0x000fea0000300000 */
.L_x_313:
[----:B------:R-:W-:Y:S04]  /*17760*/  BSSY.RECONVERGENT B0, `(.L_x_314) ;  /* 0x0000003000007945 */ /* 0x000fe80003800200 */
[----:B------:R-:W-:Y:S05]  /*17770*/  @P2 BRA `(.L_x_315) ;  /* 0x0000000000042947 */ /* 0x000fea0003800000 */
[----:B------:R-:W-:Y:S05]  /*17780*/  BPT.TRAP 0x1 ;  /* 0x000000040000795c */ /* 0x000fea0000300000 */
.L_x_315:
[----:B------:R-:W-:Y:S05]  /*17790*/  BSYNC.RECONVERGENT B0 ;  /* 0x0000000000007941 */ /* 0x000fea0003800200 */
.L_x_314:
[----:B------:R-:W-:Y:S02]  /*177a0*/  ULEA UR16, UR22, UR8, 0xd ;  /* 0x0000000816107291 */ /* 0x000fe4000f8e68ff */
[----:B------:R-:W-:Y:S02]  /*177b0*/  UIADD3 UR24, UP2, UPT, UR4, 0x180, URZ ;  /* 0x0000018004187890 */ /* 0x000fe4000ff5e0ff */
[----:B------:R-:W-:Y:S02]  /*177c0*/  ULEA UR19, UR7, 0x80, 0x7 ;  /* 0x0000008007137891 */ /* 0x000fe4000f8e38ff */
        /* <DEDUP_REMOVED lines=16> */
.L_x_316:
[----:B------:R-:W-:Y:S01]  /*178d0*/  ULEA UR17, UR22, UR8, 0x3 ;  /* 0x0000000816117291 */ /* 0x000fe2000f8e18ff */
[----:B-1----:R-:W-:Y:S01]  /*178e0*/  IMAD.U32 R3, RZ, RZ, UR15 ;  /* 0x0000000fff037e24 */ /* 0x002fe2000f8e00ff */
[----:B--2---:R-:W-:-:S04]  /*178f0*/  @!P0 MOV R2, 0x2000 ;  /* 0x0000200000028802 */ /* 0x004fc80000000f00 */
[----:B------:R-:W-:-:S04]  /*17900*/  SHF.L.U32 R3, R3, 0x1f, RZ ;  /* 0x0000001f03037819 */ /* 0x000fc800000006ff */
[----:B------:R-:W1:Y:S02]  /*17910*/  SYNCS.PHASECHK.TRANS64.TRYWAIT P1, [UR17+0xe038], R3 ;  /* 0x00e03803ff0075a7 */ /* 0x000e640008021111 */
[----:B-1----:R-:W-:Y:S05]  /*17920*/  @!P1 BRA `(.L_x_317) ;  /* 0x00000030004c9947 */ /* 0x002fea0003800000 */
.L_x_463:
[----:B------:R2:W-:Y:S01]  /*17930*/  @!P0 SYNCS.ARRIVE.TRANS64 RZ, [UR17+0xe020], R2 ;  /* 0x00e02002ffff89a7 */ /* 0x0005e20008000011 */
[----:B------:R-:W-:Y:S05]  /*17940*/  BRA.U !UP1, `(.L_x_318) ;  /* 0x0000000109047547 */ /* 0x000fea000b800000 */
[----:B------:R-:W-:Y:S05]  /*17950*/  BPT.TRAP 0x1 ;  /* 0x000000040000795c */ /* 0x000fea0000300000 */
.L_x_318:
[----:B------:R-:W-:Y:S04]  /*17960*/  BSSY.RECONVERGENT B0, `(.L_x_319) ;  /* 0x0000003000007945 */ /* 0x000fe80003800200 */
[----:B------:R-:W-:Y:S05]  /*17970*/  @P2 BRA `(.L_x_320) ;  /* 0x0000000000042947 */ /* 0x000fea0003800000 */
[----:B------:R-:W-:Y:S05]  /*17980*/  BPT.TRAP 0x1 ;  /* 0x000000040000795c */ /* 0x000fea0000300000 */
.L_x_320:
[----:B------:R-:W-:Y:S05]  /*17990*/  BSYNC.RECONVERGENT B0 ;  /* 0x0000000000007941 */ /* 0x000fea0003800200 */
.L_x_319:
        /* <DEDUP_REMOVED lines=19> */
.L_x_321:
[----:B------:R-:W-:Y:S01]  /*17ad0*/  ULEA UR17, UR22, UR8, 0x3 ;  /* 0x0000000816117291 */ /* 0x000fe2000f8e18ff */
[----:B-1----:R-:W-:Y:S01]  /*17ae0*/  IMAD.U32 R3, RZ, RZ, UR15 ;  /* 0x0000000fff037e24 */ /* 0x002fe2000f8e00ff */
[----:B--2---:R-:W-:-:S04]  /*17af0*/  @!P0 MOV R2, 0x2000 ;  /* 0x0000200000028802 */ /* 0x004fc80000000f00 */
[----:B------:R-:W-:-:S04]  /*17b00*/  SHF.L.U32 R3, R3, 0x1f, RZ ;  /* 0x0000001f03037819 */ /* 0x000fc800000006ff */
[----:B------:R-:W1:Y:S02]  /*17b10*/  SYNCS.PHASECHK.TRANS64.TRYWAIT P1, [UR17+0xe038], R3 ;  /* 0x00e03803ff0075a7 */ /* 0x000e640008021111 */
[----:B-1----:R-:W-:Y:S05]  /*17b20*/  @!P1 BRA `(.L_x_322) ;  /* 0x0000002c00e49947 */ /* 0x002fea0003800000 */
.L_x_465:
[----:B------:R2:W-:Y:S01]  /*17b30*/  @!P0 SYNCS.ARRIVE.TRANS64 RZ, [UR17+0xe020], R2 ;  /* 0x00e02002ffff89a7 */ /* 0x0005e20008000011 */
[----:B------:R-:W-:Y:S05]  /*17b40*/  BRA.U !UP1, `(.L_x_323) ;  /* 0x0000000109047547 */ /* 0x000fea000b800000 */
[----:B------:R-:W-:Y:S05]  /*17b50*/  BPT.TRAP 0x1 ;  /* 0x000000040000795c */ /* 0x000fea0000300000 */
.L_x_323:
[----:B------:R-:W-:Y:S04]  /*17b60*/  BSSY.RECONVERGENT B0, `(.L_x_324) ;  /* 0x0000003000007945 */ /* 0x000fe80003800200 */
[----:B------:R-:W-:Y:S05]  /*17b70*/  @P2 BRA `(.L_x_325) ;  /* 0x0000000000042947 */ /* 0x000fea0003800000 */
[----:B------:R-:W-:Y:S05]  /*17b80*/  BPT.TRAP 0x1 ;  /* 0x000000040000795c */ /* 0x000fea0000300000 */
.L_x_325:
[----:B------:R-:W-:Y:S05]  /*17b90*/  BSYNC.RECONVERGENT B0 ;  /* 0x0000000000007941 */ /* 0x000fea0003800200 */
.L_x_324:
        /* <DEDUP_REMOVED lines=19> */
.L_x_326:
[----:B------:R-:W-:Y:S01]  /*17cd0*/  ULEA UR17, UR22, UR8, 0x3 ;  /* 0x0000000816117291 */ /* 0x000fe2000f8e18ff */
[----:B-1----:R-:W-:Y:S01]  /*17ce0*/  IMAD.U32 R3, RZ, RZ, UR15 ;  /* 0x0000000fff037e24 */ /* 0x002fe2000f8e00ff */
[----:B--2---:R-:W-:-:S04]  /*17cf0*/  @!P0 MOV R2, 0x2000 ;  /* 0x0000200000028802 */ /* 0x004fc80000000f00 */
[----:B------:R-:W-:-:S04]  /*17d00*/  SHF.L.U32 R3, R3, 0x1f, RZ ;  /* 0x0000001f03037819 */ /* 0x000fc800000006ff */
[----:B------:R-:W1:Y:S02]  /*17d10*/  SYNCS.PHASECHK.TRANS64.TRYWAIT P1, [UR17+0xe038], R3 ;  /* 0x00e03803ff0075a7 */ /* 0x000e640008021111 */
[----:B-1----:R-:W-:Y:S05]  /*17d20*/  @!P1 BRA `(.L_x_327) ;  /* 0x0000002c007c9947 */ /* 0x002fea0003800000 */
.L_x_467:
[----:B------:R2:W-:Y:S01]  /*17d30*/  @!P0 SYNCS.ARRIVE.TRANS64 RZ, [UR17+0xe020], R2 ;  /* 0x00e02002ffff89a7 */ /* 0x0005e20008000011 */
[----:B------:R-:W-:Y:S05]  /*17d40*/  BRA.U !UP1, `(.L_x_328) ;  /* 0x0000000109047547 */ /* 0x000fea000b800000 */
[----:B------:R-:W-:Y:S05]  /*17d50*/  BPT.TRAP 0x1 ;  /* 0x000000040000795c */ /* 0x000fea0000300000 */
.L_x_328:
[----:B------:R-:W-:Y:S04]  /*17d60*/  BSSY.RECONVERGENT B0, `(.L_x_329) ;  /* 0x0000003000007945 */ /* 0x000fe80003800200 */
[----:B------:R-:W-:Y:S05]  /*17d70*/  @P2 BRA `(.L_x_330) ;  /* 0x0000000000042947 */ /* 0x000fea0003800000 */
[----:B------:R-:W-:Y:S05]  /*17d80*/  BPT.TRAP 0x1 ;  /* 0x000000040000795c */ /* 0x000fea0000300000 */
.L_x_330:
[----:B------:R-:W-:Y:S05]  /*17d90*/  BSYNC.RECONVERGENT B0 ;  /* 0x0000000000007941 */ /* 0x000fea0003800200 */
.L_x_329:
        /* <DEDUP_REMOVED lines=13> */
[----:B------:R-:W-:Y:S02]  /*17e70*/  UIADD3 UR10, UPT, UPT, UR7, 0x3, URZ ;  /* 0x00000003070a7890 */ /* 0x000fe4000fffe0ff */
[----:B------:R-:W-:-:S04]  /*17e80*/  UISETP.NE.AND UP2, UPT, UR22, 0x3, UPT ;  /* 0x000000031600788c */ /* 0x000fc8000bf45270 */
[----:B------:R-:W-:Y:S02]  /*17e90*/  USEL UR11, URZ, 0x1, UP2 ;  /* 0x00000001ff0b7887 */ /* 0x000fe40009000000 */
[----:B------:R-:W-:Y:S02]  /*17ea0*/  USEL UR22, UR22, URZ, UP2 ;  /* 0x000000ff16167287 */ /* 0x000fe40009000000 */
[----:B------:R-:W-:Y:S01]  /*17eb0*/  ULOP3.LUT UR15, UR15, UR11, URZ, 0x3c, !UPT ;  /* 0x0000000b0f0f7292 */ /* 0x000fe2000f8e3cff */
[----:B---3--:R-:W-:Y:S11]  /*17ec0*/  BRA.U !UP0, `(.L_x_331) ;  /* 0x0000000108047547 */ /* 0x008ff6000b800000 */
[----:B------:R-:W-:Y:S05]  /*17ed0*/  BPT.TRAP 0x1 ;  /* 0x000000040000795c */ /* 0x000fea0000300000 */
.L_x_331:
[----:B------:R-:W-:Y:S01]  /*17ee0*/  ULEA UR17, UR22, UR8, 0x3 ;  /* 0x0000000816117291 */ /* 0x000fe2000f8e18ff */
[----:B-1----:R-:W-:Y:S01]  /*17ef0*/  IMAD.U32 R3, RZ, RZ, UR15 ;  /* 0x0000000fff037e24 */ /* 0x002fe2000f8e00ff */
[----:B--2---:R-:W-:-:S04]  /*17f00*/  @!P0 MOV R2, 0x2000 ;  /* 0x0000200000028802 */ /* 0x004fc80000000f00 */
[----:B------:R-:W-:-:S04]  /*17f10*/  SHF.L.U32 R3, R3, 0x1f, RZ ;  /* 0x0000001f03037819 */ /* 0x000fc800000006ff */
[----:B------:R-:W1:Y:S02]  /*17f20*/  SYNCS.PHASECHK.TRANS64.TRYWAIT P1, [UR17+0xe038], R3 ;  /* 0x00e03803ff0075a7 */ /* 0x000e640008021111 */
[----:B-1----:R-:W-:Y:S05]  /*17f30*/  @!P1 BRA `(.L_x_332) ;  /* 0x0000002c00109947 */ /* 0x002fea0003800000 */
.L_x_469:
[----:B------:R2:W-:Y:S01]  /*17f40*/  @!P0 SYNCS.ARRIVE.TRANS64 RZ, [UR17+0xe020], R2 ;  /* 0x00e02002ffff89a7 */ /* 0x0005e20008000011 */
[----:B------:R-:W-:Y:S05]  /*17f50*/  BRA.U !UP1, `(.L_x_333) ;  /* 0x0000000109047547 */ /* 0x000fea000b800000 */
[----:B------:R-:W-:Y:S05]  /*17f60*/  BPT.TRAP 0x1 ;  /* 0x000000040000795c */ /* 0x000fea0000300000 */
.L_x_333:
[----:B------:R-:W-:Y:S04]  /*17f70*/  BSSY.RECONVERGENT B0, `(.L_x_334) ;  /* 0x0000003000007945 */ /* 0x000fe80003800200 */
[----:B------:R-:W-:Y:S05]  /*17f80*/  @P2 BRA `(.L_x_335) ;  /* 0x0000000000042947 */ /* 0x000fea0003800000 */
[----:B------:R-:W-:Y:S05]  /*17f90*/  BPT.TRAP 0x1 ;  /* 0x000000040000795c */ /* 0x000fea0000300000 */
.L_x_335:
[----:B------:R-:W-:Y:S05]  /*17fa0*/  BSYNC.RECONVERGENT B0 ;  /* 0x0000000000007941 */ /* 0x000fea0003800200 */
.L_x_334:
        /* <DEDUP_REMOVED lines=19> */
.L_x_336:
[----:B------:R-:W-:Y:S01]  /*180e0*/  ULEA UR17, UR22, UR8, 0x3 ;  /* 0x0000000816117291 */ /* 0x000fe2000f8e18ff */
[----:B-1----:R-:W-:Y:S01]  /*180f0*/  IMAD.U32 R3, RZ, RZ, UR15 ;  /* 0x0000000fff037e24 */ /* 0x002fe2000f8e00ff */
[----:B--2---:R-:W-:-:S04]  /*18100*/  @!P0 MOV R2, 0x2000 ;  /* 0x0000200000028802 */ /* 0x004fc80000000f00 */
[----:B------:R-:W-:-:S04]  /*18110*/  SHF.L.U32 R3, R3, 0x1f, RZ ;  /* 0x0000001f03037819 */ /* 0x000fc800000006ff */
[----:B------:R-:W1:Y:S02]  /*18120*/  SYNCS.PHASECHK.TRANS64.TRYWAIT P1, [UR17+0xe038], R3 ;  /* 0x00e03803ff0075a7 */ /* 0x000e640008021111 */
[----:B-1----:R-:W-:Y:S05]  /*18130*/  @!P1 BRA `(.L_x_337) ;  /* 0x0000002800a89947 */ /* 0x002fea0003800000 */
.L_x_471:
[----:B------:R2:W-:Y:S01]  /*18140*/  @!P0 SYNCS.ARRIVE.TRANS64 RZ, [UR17+0xe020], R2 ;  /* 0x00e02002ffff89a7 */ /* 0x0005e20008000011 */
[----:B------:R-:W-:Y:S05]  /*18150*/  BRA.U !UP1, `(.L_x_338) ;  /* 0x0000000109047547 */ /* 0x000fea000b800000 */
[----:B------:R-:W-:Y:S05]  /*18160*/  BPT.TRAP 0x1 ;  /* 0x000000040000795c */ /* 0x000fea0000300000 */
.L_x_338:
[----:B------:R-:W-:Y:S04]  /*18170*/  BSSY.RECONVERGENT B0, `(.L_x_339) ;  /* 0x0000003000007945 */ /* 0x000fe80003800200 */
[----:B------:R-:W-:Y:S05]  /*18180*/  @P2 BRA `(.L_x_340) ;  /* 0x0000000000042947 */ /* 0x000fea0003800000 */
[----:B------:R-:W-:Y:S05]  /*18190*/  BPT.TRAP 0x1 ;  /* 0x000000040000795c */ /* 0x000fea0000300000 */
.L_x_340:
[----:B------:R-:W-:Y:S05]  /*181a0*/  BSYNC.RECONVERGENT B0 ;  /* 0x0000000000007941 */ /* 0x000fea0003800200 */
.L_x_339:
        /* <DEDUP_REMOVED lines=17> */
[----:B------:R-:W-:Y:S02]  /*182c0*/  UISETP.NE.AND UP2, UPT, UR10, UR9, UPT ;  /* 0x000000090a00728c */ /* 0x000fe4000bf45270 */
[----:B------:R-:W-:-:S07]  /*182d0*/  ULOP3.LUT UR15, UR15, UR11, URZ, 0x3c, !UPT ;  /* 0x0000000b0f0f7292 */ /* 0x000fce000f8e3cff */
[----:B---3--:R-:W-:Y:S05]  /*182e0*/  BRA.U UP2, `(.L_x_341) ;  /* 0xffffffed02d87547 */ /* 0x008fea000b83ffff */
.L_x_300:
[----:B------:R-:W-:-:S09]  /*182f0*/  UISETP.NE.AND UP2, UPT, UR6, URZ, UPT ;  /* 0x000000ff0600728c */ /* 0x000fd2000bf45270 */
[----:B------:R-:W-:Y:S05]  /*18300*/  BRA.U !UP2, `(.L_x_275) ;  /* 0x0000000d0a147547 */ /* 0x000fea000b800000 */
[----:B------:R-:W-:Y:S05]  /*18310*/  BRA.U !UP0, `(.L_x_342) ;  /* 0x0000000108047547 */ /* 0x000fea000b800000 */
[----:B------:R-:W-:Y:S05]  /*18320*/  BPT.TRAP 0x1 ;  /* 0x000000040000795c */ /* 0x000fea0000300000 */
.L_x_342:
[----:B------:R-:W-:Y:S01]  /*18330*/  ULEA UR17, UR22, UR8, 0x3 ;  /* 0x0000000816117291 */ /* 0x000fe2000f8e18ff */
[----:B-1----:R-:W-:Y:S01]  /*18340*/  IMAD.U32 R3, RZ, RZ, UR15 ;  /* 0x0000000fff037e24 */ /* 0x002fe2000f8e00ff */
[----:B--2---:R-:W-:-:S04]  /*18350*/  @!P0 MOV R2, 0x2000 ;  /* 0x0000200000028802 */ /* 0x004fc80000000f00 */
[----:B------:R-:W-:-:S04]  /*18360*/  SHF.L.U32 R3, R3, 0x1f, RZ ;  /* 0x0000001f03037819 */ /* 0x000fc800000006ff */
[----:B------:R-:W1:Y:S02]  /*18370*/  SYNCS.PHASECHK.TRANS64.TRYWAIT P1, [UR17+0xe038], R3 ;  /* 0x00e03803ff0075a7 */ /* 0x000e640008021111 */
[----:B-1----:R-:W-:Y:S05]  /*18380*/  @!P1 BRA `(.L_x_343) ;  /* 0x00000028002c9947 */ /* 0x002fea0003800000 */
.L_x_473:
[----:B------:R2:W-:Y:S01]  /*18390*/  @!P0 SYNCS.ARRIVE.TRANS64 RZ, [UR17+0xe020], R2 ;  /* 0x00e02002ffff89a7 */ /* 0x0005e20008000011 */
[----:B------:R-:W-:Y:S05]  /*183a0*/  BRA.U !UP1, `(.L_x_344) ;  /* 0x0000000109047547 */ /* 0x000fea000b800000 */
[----:B------:R-:W-:Y:S05]  /*183b0*/  BPT.TRAP 0x1 ;  /* 0x000000040000795c */ /* 0x000fea0000300000 */
.L_x_344:
[----:B------:R-:W-:Y:S04]  /*183c0*/  BSSY.RECONVERGENT B0, `(.L_x_345) ;  /* 0x0000003000007945 */ /* 0x000fe80003800200 */
[----:B------:R-:W-:Y:S05]  /*183d0*/  @P2 BRA `(.L_x_346) ;  /* 0x0000000000042947 */ /* 0x000fea0003800000 */
[----:B------:R-:W-:Y:S05]  /*183e0*/  BPT.TRAP 0x1 ;  /* 0x000000040000795c */ /* 0x000fea0000300000 */
.L_x_346:
[----:B------:R-:W-:Y:S05]  /*183f0*/  BSYNC.RECONVERGENT B0 ;  /* 0x0000000000007941 */ /* 0x000fea0003800200 */
.L_x_345:
        /* <DEDUP_REMOVED lines=19> */
.L_x_347:
[----:B------:R-:W-:Y:S01]  /*18530*/  ULEA UR17, UR22, UR8, 0x3 ;  /* 0x0000000816117291 */ /* 0x000fe2000f8e18ff */
[----:B-1----:R-:W-:Y:S01]  /*18540*/  IMAD.U32 R3, RZ, RZ, UR15 ;  /* 0x0000000fff037e24 */ /* 0x002fe2000f8e00ff */
[----:B--2---:R-:W-:-:S04]  /*18550*/  @!P0 MOV R2, 0x2000 ;  /* 0x0000200000028802 */ /* 0x004fc80000000f00 */
[----:B------:R-:W-:-:S04]  /*18560*/  SHF.L.U32 R3, R3, 0x1f, RZ ;  /* 0x0000001f03037819 */ /* 0x000fc800000006ff */
[----:B------:R-:W1:Y:S02]  /*18570*/  SYNCS.PHASECHK.TRANS64.TRYWAIT P1, [UR17+0xe038], R3 ;  /* 0x00e03803ff0075a7 */ /* 0x000e640008021111 */
[----:B-1----:R-:W-:Y:S05]  /*18580*/  @!P1 BRA `(.L_x_348) ;  /* 0x0000002400c49947 */ /* 0x002fea0003800000 */
.L_x_475:
[----:B------:R2:W-:Y:S01]  /*18590*/  @!P0 SYNCS.ARRIVE.TRANS64 RZ, [UR17+0xe020], R2 ;  /* 0x00e02002ffff89a7 */ /* 0x0005e20008000011 */
[----:B------:R-:W-:Y:S05]  /*185a0*/  BRA.U !UP1, `(.L_x_349) ;  /* 0x0000000109047547 */ /* 0x000fea000b800000 */
[----:B------:R-:W-:Y:S05]  /*185b0*/  BPT.TRAP 0x1 ;  /* 0x000000040000795c */ /* 0x000fea0000300000 */
.L_x_349:
[----:B------:R-:W-:Y:S04]  /*185c0*/  BSSY.RECONVERGENT B0, `(.L_x_350) ;  /* 0x0000003000007945 */ /* 0x000fe80003800200 */
[----:B------:R-:W-:Y:S05]  /*185d0*/  @P2 BRA `(.L_x_351) ;  /* 0x0000000000042947 */ /* 0x000fea0003800000 */
[----:B------:R-:W-:Y:S05]  /*185e0*/  BPT.TRAP 0x1 ;  /* 0x000000040000795c */ /* 0x000fea0000300000 */
.L_x_351:
[----:B------:R-:W-:Y:S05]  /*185f0*/  BSYNC.RECONVERGENT B0 ;  /* 0x0000000000007941 */ /* 0x000fea0003800200 */
.L_x_350:
        /* <DEDUP_REMOVED lines=16> */
[----:B------:R-:W-:Y:S02]  /*18700*/  UISETP.NE.AND UP2, UPT, UR6, 0x1, UPT ;  /* 0x000000010600788c */ /* 0x000fe4000bf45270 */
[----:B------:R-:W-:-:S07]  /*18710*/  ULOP3.LUT UR15, UR15, UR9, URZ, 0x3c, !UPT ;  /* 0x000000090f0f7292 */ /* 0x000fce000f8e3cff */
[----:B---3--:R-:W-:Y:S05]  /*18720*/  BRA.U !UP2, `(.L_x_275) ;  /* 0x000000090a0c7547 */ /* 0x008fea000b800000 */
[----:B------:R-:W-:Y:S05]  /*18730*/  BRA.U !UP0, `(.L_x_352) ;  /* 0x0000000108047547 */ /* 0x000fea000b800000 */
[----:B------:R-:W-:Y:S05]  /*18740*/  BPT.TRAP 0x1 ;  /* 0x000000040000795c */ /* 0x000fea0000300000 */
.L_x_352:
[----:B------:R-:W-:Y:S01]  /*18750*/  ULEA UR17, UR22, UR8, 0x3 ;  /* 0x0000000816117291 */ /* 0x000fe2000f8e18ff */
[----:B-1----:R-:W-:Y:S01]  /*18760*/  IMAD.U32 R3, RZ, RZ, UR15 ;  /* 0x0000000fff037e24 */ /* 0x002fe2000f8e00ff */
[----:B--2---:R-:W-:-:S04]  /*18770*/  @!P0 MOV R2, 0x2000 ;  /* 0x0000200000028802 */ /* 0x004fc80000000f00 */
[----:B------:R-:W-:-:S04]  /*18780*/  SHF.L.U32 R3, R3, 0x1f, RZ ;  /* 0x0000001f03037819 */ /* 0x000fc800000006ff */
[----:B------:R-:W1:Y:S02]  /*18790*/  SYNCS.PHASECHK.TRANS64.TRYWAIT P1, [UR17+0xe038], R3 ;  /* 0x00e03803ff0075a7 */ /* 0x000e640008021111 */
[----:B-1----:R-:W-:Y:S05]  /*187a0*/  @!P1 BRA `(.L_x_353) ;  /* 0x0000002400549947 */ /* 0x002fea0003800000 */
.L_x_477:
[----:B------:R2:W-:Y:S01]  /*187b0*/  @!P0 SYNCS.ARRIVE.TRANS64 RZ, [UR17+0xe020], R2 ;  /* 0x00e02002ffff89a7 */ /* 0x0005e20008000011 */
[----:B------:R-:W-:Y:S05]  /*187c0*/  BRA.U !UP1, `(.L_x_354) ;  /* 0x0000000109047547 */ /* 0x000fea000b800000 */
[----:B------:R-:W-:Y:S05]  /*187d0*/  BPT.TRAP 0x1 ;  /* 0x000000040000795c */ /* 0x000fea0000300000 */
.L_x_354:
[----:B------:R-:W-:Y:S04]  /*187e0*/  BSSY.RECONVERGENT B0, `(.L_x_355) ;  /* 0x0000003000007945 */ /* 0x000fe80003800200 */
[----:B------:R-:W-:Y:S05]  /*187f0*/  @P2 BRA `(.L_x_356) ;  /* 0x0000000000042947 */ /* 0x000fea0003800000 */
[----:B------:R-:W-:Y:S05]  /*18800*/  BPT.TRAP 0x1 ;  /* 0x000000040000795c */ /* 0x000fea0000300000 */
.L_x_356:
[----:B------:R-:W-:Y:S05]  /*18810*/  BSYNC.RECONVERGENT B0 ;  /* 0x0000000000007941 */ /* 0x000fea0003800200 */
.L_x_355:
        /* <DEDUP_REMOVED lines=19> */
.L_x_357:
[----:B------:R-:W-:Y:S01]  /*18950*/  ULEA UR17, UR22, UR8, 0x3 ;  /* 0x0000000816117291 */ /* 0x000fe2000f8e18ff */
[----:B-1----:R-:W-:Y:S01]  /*18960*/  IMAD.U32 R3, RZ, RZ, UR15 ;  /* 0x0000000fff037e24 */ /* 0x002fe2000f8e00ff */
[----:B--2---:R-:W-:-:S04]  /*18970*/  @!P0 MOV R2, 0x2000 ;  /* 0x0000200000028802 */ /* 0x004fc80000000f00 */
[----:B------:R-:W-:-:S04]  /*18980*/  SHF.L.U32 R3, R3, 0x1f, RZ ;  /* 0x0000001f03037819 */ /* 0x000fc800000006ff */
[----:B------:R-:W1:Y:S02]  /*18990*/  SYNCS.PHASECHK.TRANS64.TRYWAIT P1, [UR17+0xe038], R3 ;  /* 0x00e03803ff0075a7 */ /* 0x000e640008021111 */
[----:B-1----:R-:W-:Y:S05]  /*189a0*/  @!P1 BRA `(.L_x_358) ;  /* 0x0000002000ec9947 */ /* 0x002fea0003800000 */
.L_x_479:
[----:B------:R2:W-:Y:S01]  /*189b0*/  @!P0 SYNCS.ARRIVE.TRANS64 RZ, [UR17+0xe020], R2 ;  /* 0x00e02002ffff89a7 */ /* 0x0005e20008000011 */
[----:B------:R-:W-:Y:S05]  /*189c0*/  BRA.U !UP1, `(.L_x_359) ;  /* 0x0000000109047547 */ /* 0x000fea000b800000 */
[----:B------:R-:W-:Y:S05]  /*189d0*/  BPT.TRAP 0x1 ;  /* 0x000000040000795c */ /* 0x000fea0000300000 */
.L_x_359:
[----:B------:R-:W-:Y:S04]  /*189e0*/  BSSY.RECONVERGENT B0, `(.L_x_360) ;  /* 0x0000003000007945 */ /* 0x000fe80003800200 */
[----:B------:R-:W-:Y:S05]  /*189f0*/  @P2 BRA `(.L_x_361) ;  /* 0x0000000000042947 */ /* 0x000fea0003800000 */
[----:B------:R-:W-:Y:S05]  /*18a00*/  BPT.TRAP 0x1 ;  /* 0x000000040000795c */ /* 0x000fea0000300000 */
.L_x_361:
[----:B------:R-:W-:Y:S05]  /*18a10*/  BSYNC.RECONVERGENT B0 ;  /* 0x0000000000007941 */ /* 0x000fea0003800200 */
.L_x_360:
        /* <DEDUP_REMOVED lines=19> */
[----:B------:R-:W-:Y:S01]  /*18b50*/  UIADD3 UR7, UPT, UPT, UR7, 0x2, URZ ;  /* 0x0000000207077890 */ /* 0x000fe2000fffe0ff */
[----:B------:R-:W-:Y:S11]  /*18b60*/  BRA.U !UP0, `(.L_x_362) ;  /* 0x0000000108047547 */ /* 0x000ff6000b800000 */
[----:B------:R-:W-:Y:S05]  /*18b70*/  BPT.TRAP 0x1 ;  /* 0x000000040000795c */ /* 0x000fea0000300000 */
.L_x_362:
[----:B------:R-:W-:Y:S01]  /*18b80*/  ULEA UR17, UR22, UR8, 0x3 ;  /* 0x0000000816117291 */ /* 0x000fe2000f8e18ff */
[----:B-1----:R-:W-:Y:S01]  /*18b90*/  IMAD.U32 R3, RZ, RZ, UR15 ;  /* 0x0000000fff037e24 */ /* 0x002fe2000f8e00ff */
[----:B--2---:R-:W-:-:S04]  /*18ba0*/  @!P0 MOV R2, 0x2000 ;  /* 0x0000200000028802 */ /* 0x004fc80000000f00 */
[----:B------:R-:W-:-:S04]  /*18bb0*/  SHF.L.U32 R3, R3, 0x1f, RZ ;  /* 0x0000001f03037819 */ /* 0x000fc800000006ff */
[----:B------:R-:W1:Y:S02]  /*18bc0*/  SYNCS.PHASECHK.TRANS64.TRYWAIT P1, [UR17+0xe038], R3 ;  /* 0x00e03803ff0075a7 */ /* 0x000e640008021111 */
[----:B-1----:R-:W-:Y:S05]  /*18bd0*/  @!P1 BRA `(.L_x_363) ;  /* 0x0000002000789947 */ /* 0x002fea0003800000 */
.L_x_481:
[----:B------:R2:W-:Y:S01]  /*18be0*/  @!P0 SYNCS.ARRIVE.TRANS64 RZ, [UR17+0xe020], R2 ;  /* 0x00e02002ffff89a7 */ /* 0x0005e20008000011 */
[----:B------:R-:W-:Y:S05]  /*18bf0*/  BRA.U !UP1, `(.L_x_364) ;  /* 0x0000000109047547 */ /* 0x000fea000b800000 */
[----:B------:R-:W-:Y:S05]  /*18c00*/  BPT.TRAP 0x1 ;  /* 0x000000040000795c */ /* 0x000fea0000300000 */
.L_x_364:
[----:B------:R-:W-:Y:S04]  /*18c10*/  BSSY.RECONVERGENT B0, `(.L_x_365) ;  /* 0x0000003000007945 */ /* 0x000fe80003800200 */
[----:B------:R-:W-:Y:S05]  /*18c20*/  @P2 BRA `(.L_x_366) ;  /* 0x0000000000042947 */ /* 0x000fea0003800000 */
[----:B------:R-:W-:Y:S05]  /*18c30*/  BPT.TRAP 0x1 ;  /* 0x000000040000795c */ /* 0x000fea0000300000 */
.L_x_366:
[----:B------:R-:W-:Y:S05]  /*18c40*/  BSYNC.RECONVERGENT B0 ;  /* 0x0000000000007941 */ /* 0x000fea0003800200 */
.L_x_365:
        /* <DEDUP_REMOVED lines=19> */
.L_x_367:
[----:B------:R-:W-:Y:S01]  /*18d80*/  ULEA UR9, UR22, UR8, 0x3 ;  /* 0x0000000816097291 */ /* 0x000fe2000f8e18ff */
[----:B-1----:R-:W-:Y:S01]  /*18d90*/  IMAD.U32 R3, RZ, RZ, UR15 ;  /* 0x0000000fff037e24 */ /* 0x002fe2000f8e00ff */
[----:B--2---:R-:W-:-:S04]  /*18da0*/  @!P0 MOV R2, 0x2000 ;  /* 0x0000200000028802 */ /* 0x004fc80000000f00 */
[----:B------:R-:W-:-:S04]  /*18db0*/  SHF.L.U32 R3, R3, 0x1f, RZ ;  /* 0x0000001f03037819 */ /* 0x000fc800000006ff */
[----:B------:R-:W1:Y:S02]  /*18dc0*/  SYNCS.PHASECHK.TRANS64.TRYWAIT P1, [UR9+0xe038], R3 ;  /* 0x00e03803ff0075a7 */ /* 0x000e640008021109 */
[----:B-1----:R-:W-:Y:S05]  /*18dd0*/  @!P1 BRA `(.L_x_368) ;  /* 0x0000002000109947 */ /* 0x002fea0003800000 */
.L_x_483:
[----:B------:R2:W-:Y:S01]  /*18de0*/  @!P0 SYNCS.ARRIVE.TRANS64 RZ, [UR9+0xe020], R2 ;  /* 0x00e02002ffff89a7 */ /* 0x0005e20008000009 */
[----:B------:R-:W-:Y:S05]  /*18df0*/  BRA.U !UP1, `(.L_x_369) ;  /* 0x0000000109047547 */ /* 0x000fea000b800000 */
[----:B------:R-:W-:Y:S05]  /*18e00*/  BPT.TRAP 0x1 ;  /* 0x000000040000795c */ /* 0x000fea0000300000 */
.L_x_369:
[----:B------:R-:W-:Y:S04]  /*18e10*/  BSSY.RECONVERGENT B0, `(.L_x_370) ;  /* 0x0000003000007945 */ /* 0x000fe80003800200 */
[----:B------:R-:W-:Y:S05]  /*18e20*/  @P2 BRA `(.L_x_371) ;  /* 0x0000000000042947 */ /* 0x000fea0003800000 */
[----:B------:R-:W-:Y:S05]  /*18e30*/  BPT.TRAP 0x1 ;  /* 0x000000040000795c */ /* 0x000fea0000300000 */
.L_x_371:
[----:B------:R-:W-:Y:S05]  /*18e40*/  BSYNC.RECONVERGENT B0 ;  /* 0x0000000000007941 */ /* 0x000fea0003800200 */
.L_x_370:
[----:B------:R-:W-:Y:S02]  /*18e50*/  ULEA UR8, UR22, UR8, 0xd ;  /* 0x0000000816087291 */ /* 0x000fe4000f8e68ff */
[----:B------:R-:W-:Y:S02]  /*18e60*/  UIADD3 UR6, UP2, UPT, UR4, 0x280, URZ ;  /* 0x0000028004067890 */ /* 0x000fe4000ff5e0ff */
[----:B------:R-:W-:Y:S02]  /*18e70*/  USHF.L.U32 UR11, UR7, 0x7, URZ ;  /* 0x00000007070b7899 */ /* 0x000fe400080006ff */
[----:B------:R-:W-:Y:S02]  /*18e80*/  UIADD3 UR9, UPT, UPT, UR9, 0xe020, URZ ;  /* 0x0000e02009097890 */ /* 0x000fe4000fffe0ff */
[----:B------:R-:W-:Y:S02]  /*18e90*/  UIADD3 UR8, UPT, UPT, UR8, 0x4000, URZ ;  /* 0x0000400008087890 */ /* 0x000fe4000fffe0ff */
[----:B------:R-:W-:Y:S01]  /*18ea0*/  UIADD3.X UR7, UPT, UPT, URZ, UR5, URZ, UP2, !UPT ;  /* 0x00000005ff077290 */ /* 0x000fe200097fe4ff */
[----:B------:R-:W-:Y:S01]  /*18eb0*/  UMOV UR12, UR13 ;  /* 0x0000000d000c7c82 */ /* 0x000fe20008000000 */
[----:B------:R-:W-:Y:S01]  /*18ec0*/  UMOV UR16, 0x0 ;  /* 0x0000000000107882 */ /* 0x000fe20000000000 */
[----:B------:R-:W-:Y:S01]  /*18ed0*/  UMOV UR17, 0x10000000 ;  /* 0x1000000000117882 */ /* 0x000fe20000000000 */
[----:B------:R-:W-:Y:S01]  /*18ee0*/  UMOV UR13, UR14 ;  /* 0x0000000e000d7c82 */ /* 0x000fe20008000000 */
[----:B------:R-:W-:Y:S01]  /*18ef0*/  UMOV UR10, URZ ;  /* 0x000000ff000a7c82 */ /* 0x000fe20008000000 */
[----:B------:R-:W-:-:S03]  /*18f00*/  UIADD3 UR22, UPT, UPT, UR22, 0x1, URZ ;  /* 0x0000000116167890 */ /* 0x000fc6000fffe0ff */
[----:B------:R3:W-:Y:S01]  /*18f10*/  UTMALDG.4D [UR8], [UR6], desc[UR16] ;  /* 0x00001008060075b4 */ /* 0x0007e20008019000 */
[----:B------:R-:W-:-:S04]  /*18f20*/  UISETP.NE.AND UP2, UPT, UR22, 0x3, UPT ;  /* 0x000000031600788c */ /* 0x000fc8000bf45270 */
[----:B------:R-:W-:Y:S02]  /*18f30*/  USEL UR14, URZ, 0x1, UP2 ;  /* 0x00000001ff0e7887 */ /* 0x000fe40009000000 */
[----:B------:R-:W-:Y:S02]  /*18f40*/  USEL UR22, UR22, URZ, UP2 ;  /* 0x000000ff16167287 */ /* 0x000fe40009000000 */
[----:B---3--:R-:W-:-:S12]  /*18f50*/  ULOP3.LUT UR15, UR15, UR14, URZ, 0x3c, !UPT ;  /* 0x0000000e0f0f7292 */ /* 0x008fd8000f8e3cff */
.L_x_275:
[----:B------:R-:W3:Y:S01]  /*18f60*/  LDCU UR7, c[0x0][0x370] ;  /* 0x00006e00ff0777ac */ /* 0x000ee20008000800 */
[----:B------:R-:W4:Y:S01]  /*18f70*/  LDCU UR6, c[0x0][0x900] ;  /* 0x00012000ff0677ac */ /* 0x000f220008000800 */
[----:B---3--:R-:W-:-:S04]  /*18f80*/  UIADD3 UR36, UPT, UPT, UR7, UR36, URZ ;  /* 0x0000002407247290 */ /* 0x008fc8000fffe0ff */
[----:B----4-:R-:W-:-:S09]  /*18f90*/  UISETP.GE.AND UP2, UPT, UR36, UR6, UPT ;  /* 0x000000062400728c */ /* 0x010fd2000bf46270 */
[----:B------:R-:W-:Y:S05]  /*18fa0*/  BRA.U !UP2, `(.L_x_372) ;  /* 0xffffffd50a787547 */ /* 0x000fea000b83ffff */
[----:B-1----:R-:W-:Y:S05]  /*18fb0*/  EXIT ;  /* 0x000000000000794d */ /* 0x002fea0003800000 */
.L_x_502:
[----:B------:R-:W-:-:S08]  /*18fc0*/  NOP ;  /* 0x0000000000007918 */ /* 0x000fd00000000000 */
[----:B------:R-:W1:-:S00]  /*18fd0*/  USETMAXREG.DEALLOC.CTAPOOL 0x20 ;  /* 0x00000020000079c8 */ /* 0x000e4000080e0500 */
[----:B-1----:R-:W1:Y:S02]  /*18fe0*/  LDC R0, c[0x0][0x900] ;  /* 0x00024000ff007b82 */ /* 0x002e640000000800 */
[----:B-1----:R-:W-:-:S13]  /*18ff0*/  ISETP.LE.AND P0, PT, R0, UR36, PT ;  /* 0x0000002400007c0c */ /* 0x002fda000bf03270 */
[----:B------:R-:W-:Y:S05]  /*19000*/  @P0 EXIT ;  /* 0x000000000000094d */ /* 0x000fea0003800000 */
[----:B------:R-:W-:Y:S01]  /*19010*/  HFMA2 R4, -RZ, RZ, 0, 0 ;  /* 0x00000000ff047431 */ /* 0x000fe200000001ff */
[----:B------:R-:W-:Y:S01]  /*19020*/  PRMT R0, RZ, 0x7610, R0 ;  /* 0x00007610ff007816 */ /* 0x000fe20000000000 */
[----:B------:R-:W1:Y:S01]  /*19030*/  LDCU.64 UR26, c[0x0][0x348] ;  /* 0x00006900ff1a77ac */ /* 0x000e620008000a00 */
[----:B------:R-:W2:Y:S01]  /*19040*/  LDCU UR24, c[0x0][0x370] ;  /* 0x00006e00ff1877ac */ /* 0x000ea20008000800 */
[----:B------:R-:W3:Y:S01]  /*19050*/  LDCU UR22, c[0x0][0x904] ;  /* 0x00012080ff1677ac */ /* 0x000ee20008000800 */
[----:B------:R-:W4:Y:S01]  /*19060*/  LDCU UR16, c[0x0][0x900] ;  /* 0x00012000ff1077ac */ /* 0x000f220008000800 */
[----:B------:R-:W1:Y:S01]  /*19070*/  LDCU UR21, c[0x0][0x380] ;  /* 0x00007000ff1577ac */ /* 0x000e620008000800 */
[----:B------:R-:W1:Y:S01]  /*19080*/  LDCU UR19, c[0x0][0x38c] ;  /* 0x00007180ff1377ac */ /* 0x000e620008000800 */
[----:B------:R-:W1:Y:S01]  /*19090*/  LDCU UR23, c[0x0][0x91c] ;  /* 0x00012380ff1777ac */ /* 0x000e620008000800 */
[----:B------:R-:W1:Y:S01]  /*190a0*/  LDCU UR20, c[0x0][0x918] ;  /* 0x00012300ff1477ac */ /* 0x000e620008000800 */
[----:B------:R-:W1:Y:S01]  /*190b0*/  LDCU.64 UR14, c[0x0][0x908] ;  /* 0x00012100ff0e77ac */ /* 0x000e620008000a00 */
[----:B------:R-:W1:Y:S01]  /*190c0*/  LDCU.64 UR6, c[0x0][0x920] ;  /* 0x00012400ff0677ac */ /* 0x000e620008000a00 */
[----:B------:R-:W1:Y:S02]  /*190d0*/  LDCU.64 UR4, c[0x0][0x910] ;  /* 0x00012200ff0477ac */ /* 0x000e640008000a00 */
.L_x_380:
[----:B-1----:R-:W-:Y:S02]  /*190e0*/  UIMAD.WIDE.U32 UR8, UR36, UR14, URZ ;  /* 0x0000000e240872a5 */ /* 0x002fe4000f8e00ff */
[----:B---3--:R-:W-:Y:S02]  /*190f0*/  UISETP.NE.AND UP0, UPT, UR22, 0x1, UPT ;  /* 0x000000011600788c */ /* 0x008fe4000bf05270 */
[----:B------:R-:W-:-:S04]  /*19100*/  USHF.R.U32.HI UR8, URZ, UR15, UR9 ;  /* 0x0000000fff087299 */ /* 0x000fc80008011609 */
[----:B------:R-:W-:Y:S02]  /*19110*/  USEL UR8, UR36, UR8, !UP0 ;  /* 0x0000000824087287 */ /* 0x000fe4000c000000 */
[----:B------:R-:W-:Y:S02]  /*19120*/  UISETP.NE.AND UP0, UPT, UR23, 0x1, UPT ;  /* 0x000000011700788c */ /* 0x000fe4000bf05270 */
[----:B------:R-:W-:Y:S02]  /*19130*/  UIMAD.WIDE.U32 UR10, UR8, UR6, URZ ;  /* 0x00000006080a72a5 */ /* 0x000fe4000f8e00ff */
[----:B------:R-:W-:Y:S02]  /*19140*/  UIADD3 UR10, UPT, UPT, -UR8, URZ, URZ ;  /* 0x000000ff080a7290 */ /* 0x000fe4000fffe1ff */
[----:B------:R-:W-:Y:S02]  /*19150*/  USHF.R.U32.HI UR11, URZ, UR7, UR11 ;  /* 0x00000007ff0b7299 */ /* 0x000fe4000801160b */
[----:B------:R-:W-:-:S02]  /*19160*/  UIMAD UR10, UR22, UR10, UR36 ;  /* 0x0000000a160a72a4 */ /* 0x000fc4000f8e0224 */
[----:B------:R-:W-:Y:S02]  /*19170*/  USEL UR11, UR8, UR11, !UP0 ;  /* 0x0000000b080b7287 */ /* 0x000fe4000c000000 */
[----:B------:R-:W-:Y:S02]  /*19180*/  USHF.L.U32 UR10, UR10, 0x8, URZ ;  /* 0x000000080a0a7899 */ /* 0x000fe400080006ff */
[----:B------:R-:W-:Y:S02]  /*19190*/  UIADD3 UR13, UPT, UPT, -UR11, URZ, URZ ;  /* 0x000000ff0b0d7290 */ /* 0x000fe4000fffe1ff */
[----:B------:R-:W-:Y:S02]  /*191a0*/  UISETP.GE.AND UP0, UPT, UR10, UR21, UPT ;  /* 0x000000150a00728c */ /* 0x000fe4000bf06270 */
[----:B------:R-:W-:-:S07]  /*191b0*/  UIMAD UR13, UR23, UR13, UR8 ;  /* 0x0000000d170d72a4 */ /* 0x000fce000f8e0208 */
[----:B------:R-:W-:Y:S05]  /*191c0*/  BRA.U UP0, `(.L_x_373) ;  /* 0x0000000500287547 */ /* 0x000fea000b800000 */
[----:B------:R-:W-:Y:S01]  /*191d0*/  IMAD.U32 R3, RZ, RZ, UR19 ;  /* 0x00000013ff037e24 */ /* 0x000fe2000f8e00ff */
[----:B------:R-:W-:Y:S02]  /*191e0*/  UIMAD.WIDE.U32 UR8, UR11, UR5, URZ ;  /* 0x000000050b0872a5 */ /* 0x000fe4000f8e00ff */
[----:B------:R-:W-:Y:S02]  /*191f0*/  UISETP.NE.AND UP0, UPT, UR4, 0x1, UPT ;  /* 0x000000010400788c */ /* 0x000fe4000bf05270 */
[----:B------:R-:W-:Y:S01]  /*19200*/  IABS R3, R3 ;  /* 0x0000000300037213 */ /* 0x000fe20000000000 */
[----:B------:R-:W-:-:S03]  /*19210*/  USHF.R.U32.HI UR8, URZ, UR20, UR9 ;  /* 0x00000014ff087299 */ /* 0x000fc60008011609 */
[----:B------:R-:W1:Y:S01]  /*19220*/  I2F.RP R0, R3 ;  /* 0x0000000300007306 */ /* 0x000e620000209400 */
[----:B------:R-:W-:Y:S02]  /*19230*/  USEL UR8, UR11, UR8, !UP0 ;  /* 0x000000080b087287 */ /* 0x000fe4000c000000 */
[----:B------:R-:W-:Y:S02]  /*19240*/  UISETP.NE.AND UP0, UPT, UR19, URZ, UPT ;  /* 0x000000ff1300728c */ /* 0x000fe4000bf05270 */
[----:B------:R-:W-:-:S04]  /*19250*/  UIADD3 UR8, UPT, UPT, -UR8, URZ, URZ ;  /* 0x000000ff08087290 */ /* 0x000fc8000fffe1ff */
[----:B------:R-:W-:-:S04]  /*19260*/  UIMAD UR11, UR4, UR8, UR11 ;  /* 0x00000008040b72a4 */ /* 0x000fc8000f8e020b */
[----:B------:R-:W-:Y:S01]  /*19270*/  ULOP3.LUT UR8, UR11, UR19, URZ, 0x3c, !UPT ;  /* 0x000000130b087292 */ /* 0x000fe2000f8e3cff */
[----:B-1----:R-:W1:Y:S03]  /*19280*/  MUFU.RCP R6, R0 ;  /* 0x0000000000067308 */ /* 0x002e660000001000 */
[----:B------:R-:W-:Y:S01]  /*19290*/  UISETP.GE.AND UP1, UPT, UR8, URZ, UPT ;  /* 0x000000ff0800728c */ /* 0x000fe2000bf26270 */
[----:B-1----:R-:W-:Y:S02]  /*192a0*/  IADD3 R6, PT, PT, R6, 0xffffffe, RZ ;  /* 0x0ffffffe06067810 */ /* 0x002fe40007ffe0ff */
[----:B------:R-:W-:Y:S02]  /*192b0*/  MOV R0, UR11 ;  /* 0x0000000b00007c02 */ /* 0x000fe40008000f00 */
[----:B------:R-:W1:Y:S02]  /*192c0*/  F2I.FTZ.U32.TRUNC.NTZ R7, R6 ;  /* 0x0000000600077305 */ /* 0x000e64000021f000 */
[----:B------:R-:W-:Y:S01]  /*192d0*/  IABS R0, R0 ;  /* 0x0000000000007213 */ /* 0x000fe20000000000 */
[----:B-1----:R-:W-:-:S02]  /*192e0*/  IMAD.MOV R2, RZ, RZ, -R7 ;  /* 0x000000ffff027224 */ /* 0x002fc400078e0a07 */
[----:B------:R-:W-:Y:S02]  /*192f0*/  IMAD.MOV.U32 R6, RZ, RZ, RZ ;  /* 0x000000ffff067224 */ /* 0x000fe400078e00ff */
[----:B------:R-:W-:-:S04]  /*19300*/  IMAD R2, R2, R3, RZ ;  /* 0x0000000302027224 */ /* 0x000fc800078e02ff */
[----:B------:R-:W-:-:S06]  /*19310*/  IMAD.HI.U32 R2, R7, R2, R6 ;  /* 0x0000000207027227 */ /* 0x000fcc00078e0006 */
[----:B------:R-:W-:-:S05]  /*19320*/  IMAD.HI.U32 R5, R2, R0, RZ ;  /* 0x0000000002057227 */ /* 0x000fca00078e00ff */
[----:B------:R-:W-:-:S05]  /*19330*/  IADD3 R2, PT, PT, -R5, RZ, RZ ;  /* 0x000000ff05027210 */ /* 0x000fca0007ffe1ff */
[----:B------:R-:W-:-:S05]  /*19340*/  IMAD R0, R3, R2, R0 ;  /* 0x0000000203007224 */ /* 0x000fca00078e0200 */
[----:B------:R-:W-:-:S13]  /*19350*/  ISETP.GT.U32.AND P0, PT, R3, R0, PT ;  /* 0x000000000300720c */ /* 0x000fda0003f04070 */
[----:B------:R-:W-:Y:S01]  /*19360*/  @!P0 IMAD.IADD R0, R0, 0x1, -R3 ;  /* 0x0000000100008824 */ /* 0x000fe200078e0a03 */
[----:B------:R-:W-:Y:S02]  /*19370*/  @!P0 IADD3 R5, PT, PT, R5, 0x1, RZ ;  /* 0x0000000105058810 */ /* 0x000fe40007ffe0ff */
[----:B------:R-:W-:Y:S02]  /*19380*/  ELECT P0, URZ, PT ;  /* 0x0000000000ff782f */ /* 0x000fe40003800000 */
[----:B------:R-:W-:-:S13]  /*19390*/  ISETP.GE.U32.AND P1, PT, R0, R3, PT ;  /* 0x000000030000720c */ /* 0x000fda0003f26070 */
[----:B------:R-:W-:-:S05]  /*193a0*/  @P1 VIADD R5, R5, 0x1 ;  /* 0x0000000105051836 */ /* 0x000fca0000000000 */
[----:B------:R-:W-:-:S13]  /*193b0*/  R2UR UR12, R5 ;  /* 0x00000000050c72ca */ /* 0x000fda00000e0000 */
[----:B------:R-:W-:Y:S02]  /*193c0*/  @!UP1 UIADD3 UR12, UPT, UPT, -UR12, URZ, URZ ;  /* 0x000000ff0c0c9290 */ /* 0x000fe4000fffe1ff */
[----:B------:R-:W-:-:S04]  /*193d0*/  @!UP0 ULOP3.LUT UR12, URZ, UR19, URZ, 0x33, !UPT ;  /* 0x00000013ff0c8292 */ /* 0x000fc8000f8e33ff */
[----:B------:R-:W-:-:S04]  /*193e0*/  UIADD3 UR8, UPT, UPT, -UR12, URZ, URZ ;  /* 0x000000ff0c087290 */ /* 0x000fc8000fffe1ff */
[----:B------:R-:W-:Y:S01]  /*193f0*/  UIMAD UR11, UR19, UR8, UR11 ;  /* 0x00000008130b72a4 */ /* 0x000fe2000f8e020b */
[----:B------:R-:W-:Y:S11]  /*19400*/  BRA.U UP6, `(.L_x_374) ;  /* 0x0000000106047547 */ /* 0x000ff6000b800000 */
[----:B--2-4-:R-:W-:Y:S05]  /*19410*/  BPT.TRAP 0x1 ;  /* 0x000000040000795c */ /* 0x014fea0000300000 */
.L_x_374:
[----:B------:R-:W1:Y:S01]  /*19420*/  S2UR UR18, SR_CgaCtaId ;  /* 0x00000000001279c3 */ /* 0x000e620000008800 */
[----:B------:R-:W-:Y:S01]  /*19430*/  UMOV UR17, 0x400 ;  /* 0x0000040000117882 */ /* 0x000fe20000000000 */
[----:B------:R-:W-:Y:S01]  /*19440*/  SHF.L.U32 R3, R4, 0x1f, RZ ;  /* 0x0000001f04037819 */ /* 0x000fe200000006ff */
[----:B-1----:R-:W-:-:S09]  /*19450*/  ULEA UR17, UR18, UR17, 0x18 ;  /* 0x0000001112117291 */ /* 0x002fd2000f8ec0ff */
[----:B------:R-:W1:Y:S02]  /*19460*/  SYNCS.PHASECHK.TRANS64.TRYWAIT P0, [UR17+0xe0b0], R3 ;  /* 0x00e0b003ff0075a7 */ /* 0x000e640008001111 */
[----:B-1----:R-:W-:Y:S05]  /*19470*/  @!P0 BRA `(.L_x_375) ;  /* 0x0000001800808947 */ /* 0x002fea0003800000 */
.L_x_485:
[----:B------:R-:W-:Y:S02]  /*19480*/  UIADD3 UR28, UP0, UPT, UR26, 0x400, URZ ;  /* 0x000004001a1c7890 */ /* 0x000fe4000ff1e0ff */
[----:B------:R-:W-:Y:S02]  /*19490*/  UIADD3 UR8, UPT, UPT, UR17, 0xa000, URZ ;  /* 0x0000a00011087890 */ /* 0x000fe4000fffe0ff */
[----:B------:R-:W-:Y:S01]  /*194a0*/  UIADD3.X UR29, UPT, UPT, URZ, UR27, URZ, UP0, !UPT ;  /* 0x0000001bff1d7290 */ /* 0x000fe200087fe4ff */
[----:B------:R-:W-:-:S08]  /*194b0*/  UMOV UR9, URZ ;  /* 0x000000ff00097c82 */ /* 0x000fd00008000000 */
[----:B------:R3:W-:Y:S01]  /*194c0*/  UTMASTG.5D [UR8], [UR28] ;  /* 0x000000081c0073b5 */ /* 0x0007e20008020000 */
[----:B------:R0:W-:Y:S01]  /*194d0*/  UTMACMDFLUSH ;  /* 0x00000000000079b7 */ /* 0x0001e20000000000 */
[----:B---3--:R-:W-:Y:S05]  /*194e0*/  BRA.U UP6, `(.L_x_376) ;  /* 0x0000000106047547 */ /* 0x008fea000b800000 */
[----:B--2-4-:R-:W-:Y:S05]  /*194f0*/  BPT.TRAP 0x1 ;  /* 0x000000040000795c */ /* 0x014fea0000300000 */
.L_x_376:
[----:B------:R-:W3:Y:S02]  /*19500*/  SYNCS.PHASECHK.TRANS64.TRYWAIT P0, [UR17+0xe0b8], R3 ;  /* 0x00e0b803ff0075a7 */ /* 0x000ee40008001111 */
[----:B---3--:R-:W-:Y:S05]  /*19510*/  @!P0 BRA `(.L_x_377) ;  /* 0x0000001800708947 */ /* 0x008fea0003800000 */
.L_x_487:
[----:B------:R-:W-:Y:S02]  /*19520*/  UIADD3 UR28, UP0, UPT, UR26, 0x400, URZ ;  /* 0x000004001a1c7890 */ /* 0x000fe4000ff1e0ff */
[----:B------:R-:W-:Y:S02]  /*19530*/  UIADD3 UR10, UPT, UPT, UR10, 0x80, URZ ;  /* 0x000000800a0a7890 */ /* 0x000fe4000fffe0ff */
[----:B------:R-:W-:Y:S02]  /*19540*/  UIADD3 UR8, UPT, UPT, UR17, 0xc000, URZ ;  /* 0x0000c00011087890 */ /* 0x000fe4000fffe0ff */
[----:B------:R-:W-:Y:S01]  /*19550*/  UIADD3.X UR29, UPT, UPT, URZ, UR27, URZ, UP0, !UPT ;  /* 0x0000001bff1d7290 */ /* 0x000fe200087fe4ff */
[----:B------:R-:W-:-:S08]  /*19560*/  UMOV UR9, URZ ;  /* 0x000000ff00097c82 */ /* 0x000fd00008000000 */
[----:B------:R3:W-:Y:S01]  /*19570*/  UTMASTG.5D [UR8], [UR28] ;  /* 0x000000081c0073b5 */ /* 0x0007e20008020000 */
[----:B------:R0:W-:Y:S01]  /*19580*/  UTMACMDFLUSH ;  /* 0x00000000000079b7 */ /* 0x0001e20000000000 */
[----:B------:R-:W-:-:S04]  /*19590*/  DEPBAR.LE SB0, 0x1 ;  /* 0x000080400000791a */ /* 0x000fc80000000000 */
[----:B---3--:R-:W-:Y:S05]  /*195a0*/  BRA.U UP6, `(.L_x_378) ;  /* 0x0000000106047547 */ /* 0x008fea000b800000 */
[----:B--2-4-:R-:W-:Y:S05]  /*195b0*/  BPT.TRAP 0x1 ;  /* 0x000000040000795c */ /* 0x014fea0000300000 */
.L_x_378:
[----:B------:R-:W-:-:S04]  /*195c0*/  UIADD3 UR8, UPT, UPT, UR17, 0xe0c0, URZ ;  /* 0x0000e0c011087890 */ /* 0x000fc8000fffe0ff */
[----:B------:R-:W-:-:S09]  /*195d0*/  UPRMT UR8, UR18, 0x654, UR8 ;  /* 0x0000065412087896 */ /* 0x000fd20008000008 */
[----:B------:R-:W-:Y:S01]  /*195e0*/  SYNCS.ARRIVE.TRANS64.RED.A1T0 RZ, [UR8], RZ ;  /* 0x000000ffffff79a7 */ /* 0x000fe20008100408 */
[----:B------:R-:W-:-:S04]  /*195f0*/  DEPBAR.LE SB0, 0x0 ;  /* 0x000080000000791a */ /* 0x000fc80000000000 */
[----:B------:R-:W-:Y:S05]  /*19600*/  BRA.U UP6, `(.L_x_379) ;  /* 0x0000000106047547 */ /* 0x000fea000b800000 */
[----:B--2-4-:R-:W-:Y:S05]  /*19610*/  BPT.TRAP 0x1 ;  /* 0x000000040000795c */ /* 0x014fea0000300000 */
.L_x_379:
[----:B------:R-:W-:Y:S01]  /*19620*/  UIADD3 UR17, UPT, UPT, UR17, 0xe0c8, URZ ;  /* 0x0000e0c811117890 */ /* 0x000fe2000fffe0ff */
[----:B-1----:R-:W-:Y:S01]  /*19630*/  HFMA2 R0, -RZ, RZ, 0, 5.9604644775390625e-08 ;  /* 0x00000001ff007431 */ /* 0x002fe200000001ff */
[----:B------:R-:W-:Y:S02]  /*19640*/  LOP3.LUT R4, R4, 0x1, RZ, 0x3c, !PT ;  /* 0x0000000104047812 */ /* 0x000fe400078e3cff */
[----:B------:R-:W-:-:S09]  /*19650*/  UPRMT UR17, UR18, 0x654, UR17 ;  /* 0x0000065412117896 */ /* 0x000fd20008000011 */
[----:B------:R-:W-:Y:S03]  /*19660*/  SYNCS.ARRIVE.TRANS64.RED.A1T0 RZ, [UR17], RZ ;  /* 0x000000ffffff79a7 */ /* 0x000fe60008100411 */
.L_x_373:
[----:B--2---:R-:W-:-:S04]  /*19670*/  UIADD3 UR36, UPT, UPT, UR24, UR36, URZ ;  /* 0x0000002418247290 */ /* 0x004fc8000fffe0ff */
[----:B----4-:R-:W-:-:S09]  /*19680*/  UISETP.GE.AND UP0, UPT, UR36, UR16, UPT ;  /* 0x000000102400728c */ /* 0x010fd2000bf06270 */
[----:B------:R-:W-:Y:S05]  /*19690*/  BRA.U !UP0, `(.L_x_380) ;  /* 0xfffffff908907547 */ /* 0x000fea000b83ffff */
[----:B------:R-:W-:-:S13]  /*196a0*/  LOP3.LUT P0, RZ, R0, 0xff, RZ, 0xc0, !PT ;  /* 0x000000ff00ff7812 */ /* 0x000fda000780c0ff */
[----:B------:R-:W-:Y:S05]  /*196b0*/  @!P0 EXIT ;  /* 0x000000000000894d */ /* 0x000fea0003800000 */
[----:B------:R-:W1:Y:S01]  /*196c0*/  S2UR UR4, SR_CgaCtaId ;  /* 0x00000000000479c3 */ /* 0x000e620000008800 */
[----:B------:R-:W-:Y:S01]  /*196d0*/  UMOV UR5, 0x400 ;  /* 0x0000040000057882 */ /* 0x000fe20000000000 */
[----:B------:R-:W-:Y:S01]  /*196e0*/  UMOV UR6, 0x40 ;  /* 0x0000004000067882 */ /* 0x000fe20000000000 */
[----:B------:R-:W-:Y:S02]  /*196f0*/  IMAD.MOV.U32 R2, RZ, RZ, 0xffff ;  /* 0x0000ffffff027424 */ /* 0x000fe400078e00ff */
[----:B------:R-:W-:Y:S01]  /*19700*/  IMAD.MOV.U32 R0, RZ, RZ, 0x1 ;  /* 0x00000001ff007424 */ /* 0x000fe200078e00ff */
[----:B-1----:R-:W-:Y:S02]  /*19710*/  ULEA UR5, UR4, UR5, 0x18 ;  /* 0x0000000504057291 */ /* 0x002fe4000f8ec0ff */
[----:B------:R-:W-:-:S07]  /*19720*/  ULEA UR6, UR4, UR6, 0x18 ;  /* 0x0000000604067291 */ /* 0x000fce000f8ec0ff */
[----:B------:R-:W1:Y:S01]  /*19730*/  LDS R3, [UR5+0xe0e0] ;  /* 0x00e0e005ff037984 */ /* 0x000e620008000800 */
[----:B------:R-:W-:-:S03]  /*19740*/  NOP ;  /* 0x0000000000007918 */ /* 0x000fc60000000000 */
[----:B------:R-:W2:Y:S01]  /*19750*/  LDS R5, [UR6+0x14] ;  /* 0x00001406ff057984 */ /* 0x000ea20008000800 */
[----:B-1----:R-:W-:-:S04]  /*19760*/  LOP3.LUT R3, R3, 0xffff, RZ, 0xc0, !PT ;  /* 0x0000ffff03037812 */ /* 0x002fc800078ec0ff */
[----:B------:R-:W-:-:S04]  /*19770*/  SHF.R.U32.HI R3, RZ, 0x5, R3 ;  /* 0x00000005ff037819 */ /* 0x000fc80000011603 */
[-C--:B------:R-:W-:Y:S02]  /*19780*/  SHF.L.U32 R2, R2, R3.reuse, RZ ;  /* 0x0000000302027219 */ /* 0x080fe400000006ff */
[----:B------:R-:W-:Y:S02]  /*19790*/  SHF.L.U32 R0, R0, R3, RZ ;  /* 0x0000000300007219 */ /* 0x000fe400000006ff */
[----:B--2---:R-:W-:-:S04]  /*197a0*/  LOP3.LUT R5, R5, R2, RZ, 0xc0, !PT ;  /* 0x0000000205057212 */ /* 0x004fc800078ec0ff */
[----:B------:R-:W-:-:S13]  /*197b0*/  ISETP.NE.AND P0, PT, R5, R2, PT ;  /* 0x000000020500720c */ /* 0x000fda0003f05270 */
[----:B------:R-:W-:Y:S05]  /*197c0*/  @P0 BRA `(.L_x_381) ;  /* 0x00000000005c0947 */ /* 0x000fea0003800000 */
[----:B------:R-:W1:Y:S02]  /*197d0*/  LDS R3, [UR6+0x18] ;  /* 0x00001806ff037984 */ /* 0x000e640008000800 */
[----:B-1----:R-:W-:-:S04]  /*197e0*/  LOP3.LUT R3, R3, R0, RZ, 0xc0, !PT ;  /* 0x0000000003037212 */ /* 0x002fc800078ec0ff */
[----:B------:R-:W-:-:S13]  /*197f0*/  ISETP.NE.AND P0, PT, R3, R0, PT ;  /* 0x000000000300720c */ /* 0x000fda0003f05270 */
[----:B------:R-:W-:Y:S05]  /*19800*/  @P0 BRA `(.L_x_382) ;  /* 0x0000000000400947 */ /* 0x000fea0003800000 */
[----:B------:R-:W-:Y:S01]  /*19810*/  R2UR UR8, R2 ;  /* 0x00000000020872ca */ /* 0x000fe200000e0000 */
[----:B------:R-:W1:Y:S01]  /*19820*/  S2R R3, SR_LANEID ;  /* 0x0000000000037919 */ /* 0x000e620000000000 */
[----:B------:R-:W-:Y:S01]  /*19830*/  LOP3.LUT R4, RZ, R0, RZ, 0x33, !PT ;  /* 0x00000000ff047212 */ /* 0x000fe200078e33ff */
[----:B------:R-:W-:Y:S02]  /*19840*/  VOTEU.ANY UR7, UPT, PT ;  /* 0x0000000000077886 */ /* 0x000fe400038e0100 */
[----:B------:R-:W-:Y:S01]  /*19850*/  UFLO.U32 UR7, UR7 ;  /* 0x00000007000772bd */ /* 0x000fe200080e0000 */
[----:B------:R-:W2:Y:S07]  /*19860*/  REDUX UR4, R4 ;  /* 0x00000000040473c4 */ /* 0x000eae0000000000 */
[----:B------:R-:W-:-:S06]  /*19870*/  ULOP3.LUT UR8, URZ, UR8, URZ, 0x33, !UPT ;  /* 0x00000008ff087292 */ /* 0x000fcc000f8e33ff */
[----:B------:R-:W-:-:S04]  /*19880*/  IMAD.U32 R2, RZ, RZ, UR8 ;  /* 0x00000008ff027e24 */ /* 0x000fc8000f8e00ff */
[----:B------:R-:W3:Y:S02]  /*19890*/  REDUX UR5, R2 ;  /* 0x00000000020573c4 */ /* 0x000ee40000000000 */
[----:B------:R4:W-:Y:S01]  /*198a0*/  UTCATOMSWS.AND URZ, UR8 ;  /* 0x0000000800ff79e3 */ /* 0x0009e20008000000 */
[----:B--2---:R-:W-:Y:S01]  /*198b0*/  IMAD.U32 R0, RZ, RZ, UR4 ;  /* 0x00000004ff007e24 */ /* 0x004fe2000f8e00ff */
[----:B-1----:R-:W-:Y:S01]  /*198c0*/  ISETP.EQ.U32.AND P0, PT, R3, UR7, PT ;  /* 0x0000000703007c0c */ /* 0x002fe2000bf02070 */
[----:B---3--:R-:W-:-:S12]  /*198d0*/  IMAD.U32 R3, RZ, RZ, UR5 ;  /* 0x00000005ff037e24 */ /* 0x008fd8000f8e00ff */
[----:B------:R4:W-:Y:S04]  /*198e0*/  @P0 ATOMS.AND RZ, [UR6+0x14], R3 ;  /* 0x00001403ffff098c */ /* 0x0009e8000a800006 */
[----:B------:R4:W-:Y:S01]  /*198f0*/  @P0 ATOMS.AND RZ, [UR6+0x18], R0 ;  /* 0x00001800ffff098c */ /* 0x0009e2000a800006 */
[----:B------:R-:W-:Y:S05]  /*19900*/  BRA `(.L_x_383) ;  /* 0x0000000000147947 */ /* 0x000fea0003800000 */
.L_x_382:
[----:B------:R-:W-:Y:S02]  /*19910*/  MOV R2, 0x19930 ;  /* 0x0001993000027802 */ /* 0x000fe40000000f00 */
[----:B------:R-:W-:Y:S05]  /*19920*/  CALL.REL.NOINC `($__internal_0_$__cuda_sm10x_tcgen05_guardrail_trap_col_being_dealloced_not_returned_by_alloc) ;  /* 0x0000001400847944 */ /* 0x000fea0003c00000 */
[----:B------:R-:W-:Y:S05]  /*19930*/  BRA `(.L_x_383) ;  /* 0x0000000000087947 */ /* 0x000fea0003800000 */
.L_x_381:
[----:B------:R-:W-:Y:S02]  /*19940*/  MOV R2, 0x19960 ;  /* 0x0001996000027802 */ /* 0x000fe40000000f00 */
[----:B------:R-:W-:Y:S05]  /*19950*/  CALL.REL.NOINC `($__internal_2_$__cuda_sm10x_tcgen05_guardrail_trap_unallocated_columns_being_dealloced) ;  /* 0x0000001400907944 */ /* 0x000fea0003c00000 */
.L_x_383:
[----:B------:R-:W-:Y:S01]  /*19960*/  NOP ;  /* 0x0000000000007918 */ /* 0x000fe20000000000 */
[----:B----4-:R-:W-:Y:S05]  /*19970*/  EXIT ;  /* 0x000000000000794d */ /* 0x010fea0003800000 */
.L_x_37:
[----:B-1----:R-:W-:-:S07]  /*19980*/  MOV R0, UR20 ;  /* 0x0000001400007c02 */ /* 0x002fce0008000f00 */
.L_x_384:
[----:B-1----:R1:W2:Y:S02]  /*19990*/  SYNCS.PHASECHK.TRANS64.TRYWAIT P0, [R0+URZ+0xe000], R5 ;  /* 0x00e00005000075a7 */ /* 0x0022a400080011ff */
[----:B--2---:R-:W-:Y:S05]  /*199a0*/  @!P0 NANOSLEEP.SYNCS 0x989680 ;  /* 0x009896800000895d */ /* 0x004fea0003900000 */
[----:B------:R-:W2:Y:S02]  /*199b0*/  @!P0 SYNCS.PHASECHK.TRANS64 P0, [R0+URZ+0xe000], R5 ;  /* 0x00e00005000085a7 */ /* 0x000ea400080010ff */
[----:B--2---:R-:W-:Y:S05]  /*199c0*/  @!P0 BRA `(.L_x_384) ;  /* 0xfffffffc00f08947 */ /* 0x004fea000383ffff */
[----:B------:R-:W-:Y:S05]  /*199d0*/  BRA `(.L_x_385) ;  /* 0xfffffe8000f87947 */ /* 0x000fea000383ffff */
.L_x_39:
[----:B------:R-:W-:-:S07]  /*199e0*/  MOV R0, UR4 ;  /* 0x0000000400007c02 */ /* 0x000fce0008000f00 */
.L_x_386:
[----:B-1----:R1:W2:Y:S02]  /*199f0*/  SYNCS.PHASECHK.TRANS64.TRYWAIT P0, [R0+URZ+0xe020], R3 ;  /* 0x00e02003000075a7 */ /* 0x0022a400080011ff */
[----:B--2---:R-:W-:Y:S05]  /*19a00*/  @!P0 NANOSLEEP.SYNCS 0x989680 ;  /* 0x009896800000895d */ /* 0x004fea0003900000 */
[----:B------:R-:W2:Y:S02]  /*19a10*/  @!P0 SYNCS.PHASECHK.TRANS64 P0, [R0+URZ+0xe020], R3 ;  /* 0x00e02003000085a7 */ /* 0x000ea400080010ff */
[----:B--2---:R-:W-:Y:S05]  /*19a20*/  @!P0 BRA `(.L_x_386) ;  /* 0xfffffffc00f08947 */ /* 0x004fea000383ffff */
[----:B------:R-:W-:Y:S05]  /*19a30*/  BRA `(.L_x_387) ;  /* 0xfffffe8400007947 */ /* 0x000fea000383ffff */
.L_x_41:
[----:B------:R-:W-:-:S07]  /*19a40*/  MOV R3, UR20 ;  /* 0x0000001400037c02 */ /* 0x000fce0008000f00 */
.L_x_388:
[----:B-1----:R1:W2:Y:S02]  /*19a50*/  SYNCS.PHASECHK.TRANS64.TRYWAIT P0, [R3+URZ+0xe058], R4 ;  /* 0x00e05804030075a7 */ /* 0x0022a400080011ff */
[----:B--2---:R-:W-:Y:S05]  /*19a60*/  @!P0 NANOSLEEP.SYNCS 0x989680 ;  /* 0x009896800000895d */ /* 0x004fea0003900000 */
[----:B------:R-:W2:Y:S02]  /*19a70*/  @!P0 SYNCS.PHASECHK.TRANS64 P0, [R3+URZ+0xe058], R4 ;  /* 0x00e05804030085a7 */ /* 0x000ea400080010ff */
[----:B--2---:R-:W-:Y:S05]  /*19a80*/  @!P0 BRA `(.L_x_388) ;  /* 0xfffffffc00f08947 */ /* 0x004fea000383ffff */
[----:B------:R-:W-:Y:S05]  /*19a90*/  BRA `(.L_x_389) ;  /* 0xfffffe84001c7947 */ /* 0x000fea000383ffff */
.L_x_45:
[----:B------:R-:W-:-:S07]  /*19aa0*/  MOV R0, UR20 ;  /* 0x0000001400007c02 */ /* 0x000fce0008000f00 */
.L_x_390:
[----:B--2---:R2:W3:Y:S02]  /*19ab0*/  SYNCS.PHASECHK.TRANS64.TRYWAIT P0, [R0+URZ+0xe008], R5 ;  /* 0x00e00805000075a7 */ /* 0x0044e400080011ff */
[----:B---3--:R-:W-:Y:S05]  /*19ac0*/  @!P0 NANOSLEEP.SYNCS 0x989680 ;  /* 0x009896800000895d */ /* 0x008fea0003900000 */
[----:B------:R-:W3:Y:S02]  /*19ad0*/  @!P0 SYNCS.PHASECHK.TRANS64 P0, [R0+URZ+0xe008], R5 ;  /* 0x00e00805000085a7 */ /* 0x000ee400080010ff */
[----:B---3--:R-:W-:Y:S05]  /*19ae0*/  @!P0 BRA `(.L_x_390) ;  /* 0xfffffffc00f08947 */ /* 0x008fea000383ffff */
[----:B------:R-:W-:Y:S05]  /*19af0*/  BRA `(.L_x_391) ;  /* 0xfffffe84006c7947 */ /* 0x000fea000383ffff */
.L_x_47:
[----:B------:R-:W-:-:S07]  /*19b00*/  MOV R3, UR20 ;  /* 0x0000001400037c02 */ /* 0x000fce0008000f00 */
.L_x_392:
[----:B-1----:R1:W2:Y:S02]  /*19b10*/  SYNCS.PHASECHK.TRANS64.TRYWAIT P0, [R3+URZ+0xe068], R4 ;  /* 0x00e06804030075a7 */ /* 0x0022a400080011ff */
[----:B--2---:R-:W-:Y:S05]  /*19b20*/  @!P0 NANOSLEEP.SYNCS 0x989680 ;  /* 0x009896800000895d */ /* 0x004fea0003900000 */
[----:B------:R-:W2:Y:S02]  /*19b30*/  @!P0 SYNCS.PHASECHK.TRANS64 P0, [R3+URZ+0xe068], R4 ;  /* 0x00e06804030085a7 */ /* 0x000ea400080010ff */
[----:B--2---:R-:W-:Y:S05]  /*19b40*/  @!P0 BRA `(.L_x_392) ;  /* 0xfffffffc00f08947 */ /* 0x004fea000383ffff */
[----:B------:R-:W-:Y:S05]  /*19b50*/  BRA `(.L_x_393) ;  /* 0xfffffe8400747947 */ /* 0x000fea000383ffff */
.L_x_51:
[----:B------:R-:W-:-:S07]  /*19b60*/  MOV R0, UR4 ;  /* 0x0000000400007c02 */ /* 0x000fce0008000f00 */
.L_x_394:
[----:B-1----:R1:W3:Y:S02]  /*19b70*/  SYNCS.PHASECHK.TRANS64.TRYWAIT P0, [R0+URZ+0xe020], R3 ;  /* 0x00e02003000075a7 */ /* 0x0022e400080011ff */
[----:B---3--:R-:W-:Y:S05]  /*19b80*/  @!P0 NANOSLEEP.SYNCS 0x989680 ;  /* 0x009896800000895d */ /* 0x008fea0003900000 */
[----:B------:R-:W3:Y:S02]  /*19b90*/  @!P0 SYNCS.PHASECHK.TRANS64 P0, [R0+URZ+0xe020], R3 ;  /* 0x00e02003000085a7 */ /* 0x000ee400080010ff */
[----:B---3--:R-:W-:Y:S05]  /*19ba0*/  @!P0 BRA `(.L_x_394) ;  /* 0xfffffffc00f08947 */ /* 0x008fea000383ffff */
[----:B------:R-:W-:Y:S05]  /*19bb0*/  BRA `(.L_x_395) ;  /* 0xfffffe8400d07947 */ /* 0x000fea000383ffff */
.L_x_53:
[----:B------:R-:W-:-:S07]  /*19bc0*/  MOV R0, UR20 ;  /* 0x0000001400007c02 */ /* 0x000fce0008000f00 */
.L_x_396:
[----:B-1----:R1:W3:Y:S02]  /*19bd0*/  SYNCS.PHASECHK.TRANS64.TRYWAIT P0, [R0+URZ+0xe0a0], R3 ;  /* 0x00e0a003000075a7 */ /* 0x0022e400080011ff */
[----:B---3--:R-:W-:Y:S05]  /*19be0*/  @!P0 NANOSLEEP.SYNCS 0x989680 ;  /* 0x009896800000895d */ /* 0x008fea0003900000 */
[----:B------:R-:W3:Y:S02]  /*19bf0*/  @!P0 SYNCS.PHASECHK.TRANS64 P0, [R0+URZ+0xe0a0], R3 ;  /* 0x00e0a003000085a7 */ /* 0x000ee400080010ff */
[----:B---3--:R-:W-:Y:S05]  /*19c00*/  @!P0 BRA `(.L_x_396) ;  /* 0xfffffffc00f08947 */ /* 0x008fea000383ffff */
[----:B------:R-:W-:Y:S05]  /*19c10*/  BRA `(.L_x_397) ;  /* 0xfffffe8400e47947 */ /* 0x000fea000383ffff */
.L_x_55:
[----:B------:R-:W-:-:S07]  /*19c20*/  MOV R0, UR20 ;  /* 0x0000001400007c02 */ /* 0x000fce0008000f00 */
.L_x_398:
[----:B-1----:R1:W3:Y:S02]  /*19c30*/  SYNCS.PHASECHK.TRANS64.TRYWAIT P0, [R0+URZ+0xe058], R5 ;  /* 0x00e05805000075a7 */ /* 0x0022e400080011ff */
[----:B---3--:R-:W-:Y:S05]  /*19c40*/  @!P0 NANOSLEEP.SYNCS 0x989680 ;  /* 0x009896800000895d */ /* 0x008fea0003900000 */
[----:B------:R-:W3:Y:S02]  /*19c50*/  @!P0 SYNCS.PHASECHK.TRANS64 P0, [R0+URZ+0xe058], R5 ;  /* 0x00e05805000085a7 */ /* 0x000ee400080010ff */
[----:B---3--:R-:W-:Y:S05]  /*19c60*/  @!P0 BRA `(.L_x_398) ;  /* 0xfffffffc00f08947 */ /* 0x008fea000383ffff */
[----:B------:R-:W-:Y:S05]  /*19c70*/  BRA `(.L_x_399) ;  /* 0xfffffe8400ec7947 */ /* 0x000fea000383ffff */
.L_x_59:
[----:B------:R-:W-:Y:S07]  /*19c80*/  MOV R3, UR6 ;  /* 0x0000000600037c02 */ /* 0x000fee0008000f00 */
.L_x_400:
[----:B-1----:R1:W2:Y:S02]  /*19c90*/  SYNCS.PHASECHK.TRANS64.TRYWAIT P0, [R3+URZ+0xe020], R4 ;  /* 0x00e02004030075a7 */ /* 0x0022a400080011ff */
[----:B--2---:R-:W-:Y:S05]  /*19ca0*/  @!P0 NANOSLEEP.SYNCS 0x989680 ;  /* 0x009896800000895d */ /* 0x004fea0003900000 */
[----:B------:R-:W2:Y:S02]  /*19cb0*/  @!P0 SYNCS.PHASECHK.TRANS64 P0, [R3+URZ+0xe020], R4 ;  /* 0x00e02004030085a7 */ /* 0x000ea400080010ff */
[----:B--2---:R-:W-:Y:S05]  /*19cc0*/  @!P0 BRA `(.L_x_400) ;  /* 0xfffffffc00f08947 */ /* 0x004fea000383ffff */
[----:B------:R-:W-:Y:S05]  /*19cd0*/  BRA `(.L_x_401) ;  /* 0xfffffe8c004c7947 */ /* 0x000fea000383ffff */
.L_x_62:
[----:B------:R-:W-:Y:S07]  /*19ce0*/  MOV R0, UR20 ;  /* 0x0000001400007c02 */ /* 0x000fee0008000f00 */
.L_x_402:
[----:B-1----:R1:W3:Y:S02]  /*19cf0*/  SYNCS.PHASECHK.TRANS64.TRYWAIT P0, [R0+URZ+0xe0a8], R3 ;  /* 0x00e0a803000075a7 */ /* 0x0022e400080011ff */
[----:B---3--:R-:W-:Y:S05]  /*19d00*/  @!P0 NANOSLEEP.SYNCS 0x989680 ;  /* 0x009896800000895d */ /* 0x008fea0003900000 */
[----:B------:R-:W3:Y:S02]  /*19d10*/  @!P0 SYNCS.PHASECHK.TRANS64 P0, [R0+URZ+0xe0a8], R3 ;  /* 0x00e0a803000085a7 */ /* 0x000ee400080010ff */
[----:B---3--:R-:W-:Y:S05]  /*19d20*/  @!P0 BRA `(.L_x_402) ;  /* 0xfffffffc00f08947 */ /* 0x008fea000383ffff */
[----:B------:R-:W-:Y:S05]  /*19d30*/  BRA `(.L_x_403) ;  /* 0xfffffe8c00b07947 */ /* 0x000fea000383ffff */
.L_x_64:
[----:B------:R-:W-:Y:S07]  /*19d40*/  MOV R0, UR20 ;  /* 0x0000001400007c02 */ /* 0x000fee0008000f00 */
.L_x_404:
[----:B-1----:R1:W3:Y:S02]  /*19d50*/  SYNCS.PHASECHK.TRANS64.TRYWAIT P0, [R0+URZ+0xe068], R5 ;  /* 0x00e06805000075a7 */ /* 0x0022e400080011ff */
[----:B---3--:R-:W-:Y:S05]  /*19d60*/  @!P0 NANOSLEEP.SYNCS 0x989680 ;  /* 0x009896800000895d */ /* 0x008fea0003900000 */
[----:B------:R-:W3:Y:S02]  /*19d70*/  @!P0 SYNCS.PHASECHK.TRANS64 P0, [R0+URZ+0xe068], R5 ;  /* 0x00e06805000085a7 */ /* 0x000ee400080010ff */
[----:B---3--:R-:W-:Y:S05]  /*19d80*/  @!P0 BRA `(.L_x_404) ;  /* 0xfffffffc00f08947 */ /* 0x008fea000383ffff */
[----:B------:R-:W-:Y:S05]  /*19d90*/  BRA `(.L_x_405) ;  /* 0xfffffe8c00b87947 */ /* 0x000fea000383ffff */
.L_x_70:
[----:B------:R-:W-:Y:S07]  /*19da0*/  MOV R0, UR4 ;  /* 0x0000000400007c02 */ /* 0x000fee0008000f00 */
.L_x_406:
[----:B-1----:R1:W2:Y:S02]  /*19db0*/  SYNCS.PHASECHK.TRANS64.TRYWAIT P0, [R0+URZ+0xe020], R3 ;  /* 0x00e02003000075a7 */ /* 0x0022a400080011ff */
[----:B--2---:R-:W-:Y:S05]  /*19dc0*/  @!P0 NANOSLEEP.SYNCS 0x989680 ;  /* 0x009896800000895d */ /* 0x004fea0003900000 */
[----:B------:R-:W2:Y:S02]  /*19dd0*/  @!P0 SYNCS.PHASECHK.TRANS64 P0, [R0+URZ+0xe020], R3 ;  /* 0x00e02003000085a7 */ /* 0x000ea400080010ff */
[----:B--2---:R-:W-:Y:S05]  /*19de0*/  @!P0 BRA `(.L_x_406) ;  /* 0xfffffffc00f08947 */ /* 0x004fea000383ffff */
[----:B------:R-:W-:Y:S05]  /*19df0*/  BRA `(.L_x_407) ;  /* 0xfffffe9400687947 */ /* 0x000fea000383ffff */
.L_x_72:
[----:B------:R-:W-:Y:S07]  /*19e00*/  MOV R0, UR20 ;  /* 0x0000001400007c02 */ /* 0x000fee0008000f00 */
.L_x_408:
[----:B-1----:R1:W2:Y:S02]  /*19e10*/  SYNCS.PHASECHK.TRANS64.TRYWAIT P0, [R0+URZ+0xe0a0], R3 ;  /* 0x00e0a003000075a7 */ /* 0x0022a400080011ff */
[----:B--2---:R-:W-:Y:S05]  /*19e20*/  @!P0 NANOSLEEP.SYNCS 0x989680 ;  /* 0x009896800000895d */ /* 0x004fea0003900000 */
[----:B------:R-:W2:Y:S02]  /*19e30*/  @!P0 SYNCS.PHASECHK.TRANS64 P0, [R0+URZ+0xe0a0], R3 ;  /* 0x00e0a003000085a7 */ /* 0x000ea400080010ff */
[----:B--2---:R-:W-:Y:S05]  /*19e40*/  @!P0 BRA `(.L_x_408) ;  /* 0xfffffffc00f08947 */ /* 0x004fea000383ffff */
[----:B------:R-:W-:Y:S05]  /*19e50*/  BRA `(.L_x_409) ;  /* 0xfffffe94007c7947 */ /* 0x000fea000383ffff */
.L_x_74:
[----:B------:R-:W-:Y:S01]  /*19e60*/  MOV R6, UR20 ;  /* 0x0000001400067c02 */ /* 0x000fe20008000f00 */
[----:B------:R-:W-:Y:S05]  /*19e70*/  IMAD.U32 R5, RZ, RZ, UR25 ;  /* 0x00000019ff057e24 */ /* 0x000fea000f8e00ff */
[----:B------:R-:W-:Y:S07]  /*19e80*/  SHF.L.U32 R5, R5, 0x1f, RZ ;  /* 0x0000001f05057819 */ /* 0x000fee00000006ff */
.L_x_410:
[----:B-1----:R1:W2:Y:S02]  /*19e90*/  SYNCS.PHASECHK.TRANS64.TRYWAIT P0, [R6+URZ+0xe058], R5 ;  /* 0x00e05805060075a7 */ /* 0x0022a400080011ff */
[----:B--2---:R-:W-:Y:S05]  /*19ea0*/  @!P0 NANOSLEEP.SYNCS 0x989680 ;  /* 0x009896800000895d */ /* 0x004fea0003900000 */
[----:B------:R-:W2:Y:S02]  /*19eb0*/  @!P0 SYNCS.PHASECHK.TRANS64 P0, [R6+URZ+0xe058], R5 ;  /* 0x00e05805060085a7 */ /* 0x000ea400080010ff */
[----:B--2---:R-:W-:Y:S05]  /*19ec0*/  @!P0 BRA `(.L_x_410) ;  /* 0xfffffffc00f08947 */ /* 0x004fea000383ffff */
[----:B------:R-:W-:Y:S05]  /*19ed0*/  BRA `(.L_x_411) ;  /* 0xfffffe9400887947 */ /* 0x000fea000383ffff */
.L_x_82:
[----:B------:R-:W-:-:S07]  /*19ee0*/  MOV R0, UR20 ;  /* 0x0000001400007c02 */ /* 0x000fce0008000f00 */
.L_x_412:
[----:B--2---:R2:W3:Y:S02]  /*19ef0*/  SYNCS.PHASECHK.TRANS64.TRYWAIT P0, [R0+URZ+0xe0a8], R3 ;  /* 0x00e0a803000075a7 */ /* 0x0044e400080011ff */
[----:B---3--:R-:W-:Y:S05]  /*19f00*/  @!P0 NANOSLEEP.SYNCS 0x989680 ;  /* 0x009896800000895d */ /* 0x008fea0003900000 */
[----:B------:R-:W3:Y:S02]  /*19f10*/  @!P0 SYNCS.PHASECHK.TRANS64 P0, [R0+URZ+0xe0a8], R3 ;  /* 0x00e0a803000085a7 */ /* 0x000ee400080010ff */
[----:B---3--:R-:W-:Y:S05]  /*19f20*/  @!P0 BRA `(.L_x_412) ;  /* 0xfffffffc00f08947 */ /* 0x008fea000383ffff */
[----:B------:R-:W-:Y:S05]  /*19f30*/  BRA `(.L_x_413) ;  /* 0xfffffe9800d87947 */ /* 0x000fea000383ffff */
.L_x_84:
[----:B------:R-:W-:-:S07]  /*19f40*/  MOV R0, UR20 ;  /* 0x0000001400007c02 */ /* 0x000fce0008000f00 */
.L_x_414:
[----:B--2---:R2:W3:Y:S02]  /*19f50*/  SYNCS.PHASECHK.TRANS64.TRYWAIT P0, [R0+URZ+0xe068], R5 ;  /* 0x00e06805000075a7 */ /* 0x0044e400080011ff */
[----:B---3--:R-:W-:Y:S05]  /*19f60*/  @!P0 NANOSLEEP.SYNCS 0x989680 ;  /* 0x009896800000895d */ /* 0x008fea0003900000 */
[----:B------:R-:W3:Y:S02]  /*19f70*/  @!P0 SYNCS.PHASECHK.TRANS64 P0, [R0+URZ+0xe068], R5 ;  /* 0x00e06805000085a7 */ /* 0x000ee400080010ff */
[----:B---3--:R-:W-:Y:S05]  /*19f80*/  @!P0 BRA `(.L_x_414) ;  /* 0xfffffffc00f08947 */ /* 0x008fea000383ffff */
[----:B------:R-:W-:Y:S05]  /*19f90*/  BRA `(.L_x_415) ;  /* 0xfffffe9800e07947 */ /* 0x000fea000383ffff */
.L_x_96:
[----:B-1----:R1:W2:Y:S02]  /*19fa0*/  SYNCS.PHASECHK.TRANS64.TRYWAIT P0, [R16+URZ+0xe0c0], R3 ;  /* 0x00e0c003100075a7 */ /* 0x0022a400080011ff */
[----:B--2---:R-:W-:Y:S05]  /*19fb0*/  @!P0 NANOSLEEP.SYNCS 0x989680 ;  /* 0x009896800000895d */ /* 0x004fea0003900000 */
[----:B------:R-:W2:Y:S02]  /*19fc0*/  @!P0 SYNCS.PHASECHK.TRANS64 P0, [R16+URZ+0xe0c0], R3 ;  /* 0x00e0c003100085a7 */ /* 0x000ea400080010ff */
[----:B--2---:R-:W-:Y:S05]  /*19fd0*/  @!P0 BRA `(.L_x_96) ;  /* 0xfffffffc00f08947 */ /* 0x004fea000383ffff */
[----:B------:R-:W-:Y:S05]  /*19fe0*/  BRA `(.L_x_416) ;  /* 0xfffffea400407947 */ /* 0x000fea000383ffff */
.L_x_163:
[----:B-1----:R1:W2:Y:S02]  /*19ff0*/  SYNCS.PHASECHK.TRANS64.TRYWAIT P0, [R16+URZ+0xe0c8], R3 ;  /* 0x00e0c803100075a7 */ /* 0x0022a400080011ff */
[----:B--2---:R-:W-:Y:S05]  /*1a000*/  @!P0 NANOSLEEP.SYNCS 0x989680 ;  /* 0x009896800000895d */ /* 0x004fea0003900000 */
[----:B------:R-:W2:Y:S02]  /*1a010*/  @!P0 SYNCS.PHASECHK.TRANS64 P0, [R16+URZ+0xe0c8], R3 ;  /* 0x00e0c803100085a7 */ /* 0x000ea400080010ff */
[----:B--2---:R-:W-:Y:S05]  /*1a020*/  @!P0 BRA `(.L_x_163) ;  /* 0xfffffffc00f08947 */ /* 0x004fea000383ffff */
[----:B------:R-:W-:Y:S05]  /*1a030*/  BRA `(.L_x_417) ;  /* 0xfffffed400b47947 */ /* 0x000fea000383ffff */
.L_x_169:
[----:B-1----:R1:W2:Y:S02]  /*1a040*/  SYNCS.PHASECHK.TRANS64.TRYWAIT P0, [R47+URZ+0xe070], R0 ;  /* 0x00e070002f0075a7 */ /* 0x0022a400080011ff */
[----:B--2---:R-:W-:Y:S05]  /*1a050*/  @!P0 NANOSLEEP.SYNCS 0x989680 ;  /* 0x009896800000895d */ /* 0x004fea0003900000 */
[----:B------:R-:W2:Y:S02]  /*1a060*/  @!P0 SYNCS.PHASECHK.TRANS64 P0, [R47+URZ+0xe070], R0 ;  /* 0x00e070002f0085a7 */ /* 0x000ea400080010ff */
[----:B--2---:R-:W-:Y:S05]  /*1a070*/  @!P0 BRA `(.L_x_169) ;  /* 0xfffffffc00f08947 */ /* 0x004fea000383ffff */
[----:B------:R-:W-:Y:S05]  /*1a080*/  BRA `(.L_x_418) ;  /* 0xfffffed800f47947 */ /* 0x000fea000383ffff */
.L_x_172:
[----:B--2---:R2:W3:Y:S02]  /*1a090*/  SYNCS.PHASECHK.TRANS64.TRYWAIT P1, [R47+URZ+0xe080], R4 ;  /* 0x00e080042f0075a7 */ /* 0x0044e400080211ff */
[----:B---3--:R-:W-:Y:S05]  /*1a0a0*/  @!P1 NANOSLEEP.SYNCS 0x989680 ;  /* 0x009896800000995d */ /* 0x008fea0003900000 */
[----:B------:R-:W3:Y:S02]  /*1a0b0*/  @!P1 SYNCS.PHASECHK.TRANS64 P1, [R47+URZ+0xe080], R4 ;  /* 0x00e080042f0095a7 */ /* 0x000ee400080210ff */
[----:B---3--:R-:W-:Y:S05]  /*1a0c0*/  @!P1 BRA `(.L_x_172) ;  /* 0xfffffffc00f09947 */ /* 0x008fea000383ffff */
[----:B------:R-:W-:Y:S05]  /*1a0d0*/  BRA `(.L_x_419) ;  /* 0xfffffedc001c7947 */ /* 0x000fea000383ffff */
.L_x_175:
[----:B-1----:R1:W3:Y:S02]  /*1a0e0*/  SYNCS.PHASECHK.TRANS64.TRYWAIT P0, [R47+URZ+0xe070], R0 ;  /* 0x00e070002f0075a7 */ /* 0x0022e400080011ff */
[----:B---3--:R-:W-:Y:S05]  /*1a0f0*/  @!P0 NANOSLEEP.SYNCS 0x989680 ;  /* 0x009896800000895d */ /* 0x008fea0003900000 */
[----:B------:R-:W3:Y:S02]  /*1a100*/  @!P0 SYNCS.PHASECHK.TRANS64 P0, [R47+URZ+0xe070], R0 ;  /* 0x00e070002f0085a7 */ /* 0x000ee400080010ff */
[----:B---3--:R-:W-:Y:S05]  /*1a110*/  @!P0 BRA `(.L_x_175) ;  /* 0xfffffffc00f08947 */ /* 0x008fea000383ffff */
[----:B------:R-:W-:Y:S05]  /*1a120*/  BRA `(.L_x_420) ;  /* 0xfffffedc00447947 */ /* 0x000fea000383ffff */
.L_x_177:
[----:B-1----:R1:W2:Y:S02]  /*1a130*/  SYNCS.PHASECHK.TRANS64.TRYWAIT P0, [R47+URZ+0xe090], R0 ;  /* 0x00e090002f0075a7 */ /* 0x0022a400080011ff */
[----:B--2---:R-:W-:Y:S05]  /*1a140*/  @!P0 NANOSLEEP.SYNCS 0x989680 ;  /* 0x009896800000895d */ /* 0x004fea0003900000 */
[----:B------:R-:W2:Y:S02]  /*1a150*/  @!P0 SYNCS.PHASECHK.TRANS64 P0, [R47+URZ+0xe090], R0 ;  /* 0x00e090002f0085a7 */ /* 0x000ea400080010ff */
[----:B--2---:R-:W-:Y:S05]  /*1a160*/  @!P0 BRA `(.L_x_177) ;  /* 0xfffffffc00f08947 */ /* 0x004fea000383ffff */
[----:B------:R-:W-:Y:S05]  /*1a170*/  BRA `(.L_x_421) ;  /* 0xfffffedc008c7947 */ /* 0x000fea000383ffff */
.L_x_184:
[----:B-1----:R1:W3:Y:S02]  /*1a180*/  SYNCS.PHASECHK.TRANS64.TRYWAIT P0, [R47+URZ+0xe080], R0 ;  /* 0x00e080002f0075a7 */ /* 0x0022e400080011ff */
[----:B---3--:R-:W-:Y:S05]  /*1a190*/  @!P0 NANOSLEEP.SYNCS 0x989680 ;  /* 0x009896800000895d */ /* 0x008fea0003900000 */
[----:B------:R-:W3:Y:S02]  /*1a1a0*/  @!P0 SYNCS.PHASECHK.TRANS64 P0, [R47+URZ+0xe080], R0 ;  /* 0x00e080002f0085a7 */ /* 0x000ee400080010ff */
[----:B---3--:R-:W-:Y:S05]  /*1a1b0*/  @!P0 BRA `(.L_x_184) ;  /* 0xfffffffc00f08947 */ /* 0x008fea000383ffff */
[----:B------:R-:W-:Y:S05]  /*1a1c0*/  BRA `(.L_x_422) ;  /* 0xfffffee000a87947 */ /* 0x000fea000383ffff */
.L_x_186:
[----:B-1----:R1:W2:Y:S02]  /*1a1d0*/  SYNCS.PHASECHK.TRANS64.TRYWAIT P0, [R47+URZ+0xe098], R0 ;  /* 0x00e098002f0075a7 */ /* 0x0022a400080011ff */
[----:B--2---:R-:W-:Y:S05]  /*1a1e0*/  @!P0 NANOSLEEP.SYNCS 0x989680 ;  /* 0x009896800000895d */ /* 0x004fea0003900000 */
[----:B------:R-:W2:Y:S02]  /*1a1f0*/  @!P0 SYNCS.PHASECHK.TRANS64 P0, [R47+URZ+0xe098], R0 ;  /* 0x00e098002f0085a7 */ /* 0x000ea400080010ff */
[----:B--2---:R-:W-:Y:S05]  /*1a200*/  @!P0 BRA `(.L_x_186) ;  /* 0xfffffffc00f08947 */ /* 0x004fea000383ffff */
[----:B------:R-:W-:Y:S05]  /*1a210*/  BRA `(.L_x_423) ;  /* 0xfffffee000ec7947 */ /* 0x000fea000383ffff */
.L_x_195:
[----:B--2---:R2:W3:Y:S02]  /*1a220*/  SYNCS.PHASECHK.TRANS64.TRYWAIT P0, [R47+URZ+0xe070], R4 ;  /* 0x00e070042f0075a7 */ /* 0x0044e400080011ff */
[----:B---3--:R-:W-:Y:S05]  /*1a230*/  @!P0 NANOSLEEP.SYNCS 0x989680 ;  /* 0x009896800000895d */ /* 0x008fea0003900000 */
[----:B------:R-:W3:Y:S02]  /*1a240*/  @!P0 SYNCS.PHASECHK.TRANS64 P0, [R47+URZ+0xe070], R4 ;  /* 0x00e070042f0085a7 */ /* 0x000ee400080010ff */
[----:B---3--:R-:W-:Y:S05]  /*1a250*/  @!P0 BRA `(.L_x_195) ;  /* 0xfffffffc00f08947 */ /* 0x008fea000383ffff */
[----:B------:R-:W-:Y:S05]  /*1a260*/  BRA `(.L_x_424) ;  /* 0xfffffee800287947 */ /* 0x000fea000383ffff */
.L_x_198:
[----:B-1----:R1:W3:Y:S02]  /*1a270*/  SYNCS.PHASECHK.TRANS64.TRYWAIT P0, [R47+URZ+0xe090], R0 ;  /* 0x00e090002f0075a7 */ /* 0x0022e400080011ff */
[----:B---3--:R-:W-:Y:S05]  /*1a280*/  @!P0 NANOSLEEP.SYNCS 0x989680 ;  /* 0x009896800000895d */ /* 0x008fea0003900000 */
[----:B------:R-:W3:Y:S02]  /*1a290*/  @!P0 SYNCS.PHASECHK.TRANS64 P0, [R47+URZ+0xe090], R0 ;  /* 0x00e090002f0085a7 */ /* 0x000ee400080010ff */
[----:B---3--:R-:W-:Y:S05]  /*1a2a0*/  @!P0 BRA `(.L_x_198) ;  /* 0xfffffffc00f08947 */ /* 0x008fea000383ffff */
[----:B------:R-:W-:Y:S05]  /*1a2b0*/  BRA `(.L_x_425) ;  /* 0xfffffee8004c7947 */ /* 0x000fea000383ffff */
.L_x_201:
[----:B-1----:R1:W3:Y:S02]  /*1a2c0*/  SYNCS.PHASECHK.TRANS64.TRYWAIT P0, [R47+URZ+0xe0c0], R0 ;  /* 0x00e0c0002f0075a7 */ /* 0x0022e400080011ff */
[----:B---3--:R-:W-:Y:S05]  /*1a2d0*/  @!P0 NANOSLEEP.SYNCS 0x989680 ;  /* 0x009896800000895d */ /* 0x008fea0003900000 */
[----:B------:R-:W3:Y:S02]  /*1a2e0*/  @!P0 SYNCS.PHASECHK.TRANS64 P0, [R47+URZ+0xe0c0], R0 ;  /* 0x00e0c0002f0085a7 */ /* 0x000ee400080010ff */
[----:B---3--:R-:W-:Y:S05]  /*1a2f0*/  @!P0 BRA `(.L_x_201) ;  /* 0xfffffffc00f08947 */ /* 0x008fea000383ffff */
[----:B------:R-:W-:Y:S05]  /*1a300*/  BRA `(.L_x_426) ;  /* 0xfffffee800587947 */ /* 0x000fea000383ffff */
.L_x_209:
[----:B-1----:R1:W2:Y:S02]  /*1a310*/  SYNCS.PHASECHK.TRANS64.TRYWAIT P0, [R47+URZ+0xe080], R4 ;  /* 0x00e080042f0075a7 */ /* 0x0022a400080011ff */
[----:B--2---:R-:W-:Y:S05]  /*1a320*/  @!P0 NANOSLEEP.SYNCS 0x989680 ;  /* 0x009896800000895d */ /* 0x004fea0003900000 */
[----:B------:R-:W2:Y:S02]  /*1a330*/  @!P0 SYNCS.PHASECHK.TRANS64 P0, [R47+URZ+0xe080], R4 ;  /* 0x00e080042f0085a7 */ /* 0x000ea400080010ff */
[----:B--2---:R-:W-:Y:S05]  /*1a340*/  @!P0 BRA `(.L_x_209) ;  /* 0xfffffffc00f08947 */ /* 0x004fea000383ffff */
[----:B------:R-:W-:Y:S05]  /*1a350*/  BRA `(.L_x_427) ;  /* 0xfffffef400947947 */ /* 0x000fea000383ffff */
.L_x_212:
[----:B------:R1:W1:Y:S02]  /*1a360*/  SYNCS.PHASECHK.TRANS64.TRYWAIT P0, [R47+URZ+0xe098], R0 ;  /* 0x00e098002f0075a7 */ /* 0x00026400080011ff */
[----:B-1----:R-:W-:Y:S05]  /*1a370*/  @!P0 NANOSLEEP.SYNCS 0x989680 ;  /* 0x009896800000895d */ /* 0x002fea0003900000 */
[----:B------:R-:W1:Y:S02]  /*1a380*/  @!P0 SYNCS.PHASECHK.TRANS64 P0, [R47+URZ+0xe098], R0 ;  /* 0x00e098002f0085a7 */ /* 0x000e6400080010ff */
[----:B-1----:R-:W-:Y:S05]  /*1a390*/  @!P0 BRA `(.L_x_212) ;  /* 0xfffffffc00f08947 */ /* 0x002fea000383ffff */
[----:B------:R-:W-:Y:S05]  /*1a3a0*/  BRA `(.L_x_428) ;  /* 0xfffffef400b87947 */ /* 0x000fea000383ffff */
.L_x_215:
[----:B------:R1:W1:Y:S02]  /*1a3b0*/  SYNCS.PHASECHK.TRANS64.TRYWAIT P0, [R47+URZ+0xe0c8], R0 ;  /* 0x00e0c8002f0075a7 */ /* 0x00026400080011ff */
[----:B-1----:R-:W-:Y:S05]  /*1a3c0*/  @!P0 NANOSLEEP.SYNCS 0x989680 ;  /* 0x009896800000895d */ /* 0x002fea0003900000 */
[----:B------:R-:W1:Y:S02]  /*1a3d0*/  @!P0 SYNCS.PHASECHK.TRANS64 P0, [R47+URZ+0xe0c8], R0 ;  /* 0x00e0c8002f0085a7 */ /* 0x000e6400080010ff */
[----:B-1----:R-:W-:Y:S05]  /*1a3e0*/  @!P0 BRA `(.L_x_215) ;  /* 0xfffffffc00f08947 */ /* 0x002fea000383ffff */
[----:B------:R-:W-:Y:S05]  /*1a3f0*/  BRA `(.L_x_429) ;  /* 0xfffffef400c47947 */ /* 0x000fea000383ffff */
.L_x_225:
[----:B------:R-:W-:-:S07]  /*1a400*/  MOV R0, UR6 ;  /* 0x0000000600007c02 */ /* 0x000fce0008000f00 */
.L_x_430:
[----:B-1----:R1:W2:Y:S02]  /*1a410*/  SYNCS.PHASECHK.TRANS64.TRYWAIT P0, [R0+URZ], R3 ;  /* 0x00000003000075a7 */ /* 0x0022a400080011ff */
[----:B--2---:R-:W-:Y:S05]  /*1a420*/  @!P0 NANOSLEEP.SYNCS 0x989680 ;  /* 0x009896800000895d */ /* 0x004fea0003900000 */
[----:B------:R-:W2:Y:S02]  /*1a430*/  @!P0 SYNCS.PHASECHK.TRANS64 P0, [R0+URZ], R3 ;  /* 0x00000003000085a7 */ /* 0x000ea400080010ff */
[----:B--2---:R-:W-:Y:S05]  /*1a440*/  @!P0 BRA `(.L_x_430) ;  /* 0xfffffffc00f08947 */ /* 0x004fea000383ffff */
[----:B------:R-:W-:Y:S05]  /*1a450*/  BRA `(.L_x_431) ;  /* 0xffffff0400e47947 */ /* 0x000fea000383ffff */
.L_x_228:
[----:B------:R-:W-:-:S07]  /*1a460*/  MOV R0, UR5 ;  /* 0x0000000500007c02 */ /* 0x000fce0008000f00 */
.L_x_432:
[----:B-1----:R1:W3:Y:S02]  /*1a470*/  SYNCS.PHASECHK.TRANS64.TRYWAIT P1, [R0+URZ], R3 ;  /* 0x00000003000075a7 */ /* 0x0022e400080211ff */
[----:B---3--:R-:W-:Y:S05]  /*1a480*/  @!P1 NANOSLEEP.SYNCS 0x989680 ;  /* 0x009896800000995d */ /* 0x008fea0003900000 */
[----:B------:R-:W3:Y:S02]  /*1a490*/  @!P1 SYNCS.PHASECHK.TRANS64 P1, [R0+URZ], R3 ;  /* 0x00000003000095a7 */ /* 0x000ee400080210ff */
[----:B---3--:R-:W-:Y:S05]  /*1a4a0*/  @!P1 BRA `(.L_x_432) ;  /* 0xfffffffc00f09947 */ /* 0x008fea000383ffff */
[----:B------:R-:W-:Y:S05]  /*1a4b0*/  BRA `(.L_x_433) ;  /* 0xffffff0800687947 */ /* 0x000fea000383ffff */
.L_x_235:
[----:B-1----:R-:W-:-:S04]  /*1a4c0*/  MOV R4, UR46 ;  /* 0x0000002e00047c02 */ /* 0x002fc80008000f00 */
[----:B------:R1:W2:Y:S03]  /*1a4d0*/  SYNCS.PHASECHK.TRANS64.TRYWAIT P5, [R4+URZ], R3 ;  /* 0x00000003040075a7 */ /* 0x0002a600080a11ff */
[----:B--2---:R-:W-:Y:S05]  /*1a4e0*/  @!P5 NANOSLEEP.SYNCS 0x989680 ;  /* 0x009896800000d95d */ /* 0x004fea0003900000 */
[----:B------:R-:W2:Y:S02]  /*1a4f0*/  @!P5 SYNCS.PHASECHK.TRANS64 P5, [R4+URZ], R3 ;  /* 0x000000030400d5a7 */ /* 0x000ea400080a10ff */
[----:B--2---:R-:W-:Y:S05]  /*1a500*/  @!P5 BRA `(.L_x_235) ;  /* 0xfffffffc00ecd947 */ /* 0x004fea000383ffff */
[----:B------:R-:W-:Y:S05]  /*1a510*/  BRA `(.L_x_434) ;  /* 0xffffff1400a07947 */ /* 0x000fea000383ffff */
.L_x_240:
[----:B------:R-:W-:-:S07]  /*1a520*/  MOV R5, UR6 ;  /* 0x0000000600057c02 */ /* 0x000fce0008000f00 */
.L_x_435:
[----:B---3--:R3:W4:Y:S02]  /*1a530*/  SYNCS.PHASECHK.TRANS64.TRYWAIT P2, [R5+URZ], R0 ;  /* 0x00000000050075a7 */ /* 0x00872400080411ff */
[----:B----4-:R-:W-:Y:S05]  /*1a540*/  @!P2 NANOSLEEP.SYNCS 0x989680 ;  /* 0x009896800000a95d */ /* 0x010fea0003900000 */
[----:B------:R-:W4:Y:S02]  /*1a550*/  @!P2 SYNCS.PHASECHK.TRANS64 P2, [R5+URZ], R0 ;  /* 0x000000000500a5a7 */ /* 0x000f2400080410ff */
[----:B----4-:R-:W-:Y:S05]  /*1a560*/  @!P2 BRA `(.L_x_435) ;  /* 0xfffffffc00f0a947 */ /* 0x010fea000383ffff */
[----:B------:R-:W-:Y:S05]  /*1a570*/  BRA `(.L_x_436) ;  /* 0xffffff4400387947 */ /* 0x000fea000383ffff */
.L_x_245:
[----:B------:R-:W-:-:S07]  /*1a580*/  MOV R3, UR6 ;  /* 0x0000000600037c02 */ /* 0x000fce0008000f00 */
.L_x_437:
[----:B-1----:R1:W2:Y:S02]  /*1a590*/  SYNCS.PHASECHK.TRANS64.TRYWAIT P1, [R3+URZ], R0 ;  /* 0x00000000030075a7 */ /* 0x0022a400080211ff */
[----:B--2---:R-:W-:Y:S05]  /*1a5a0*/  @!P1 NANOSLEEP.SYNCS 0x989680 ;  /* 0x009896800000995d */ /* 0x004fea0003900000 */
[----:B------:R-:W2:Y:S02]  /*1a5b0*/  @!P1 SYNCS.PHASECHK.TRANS64 P1, [R3+URZ], R0 ;  /* 0x00000000030095a7 */ /* 0x000ea400080210ff */
[----:B--2---:R-:W-:Y:S05]  /*1a5c0*/  @!P1 BRA `(.L_x_437) ;  /* 0xfffffffc00f09947 */ /* 0x004fea000383ffff */
[----:B------:R-:W-:Y:S05]  /*1a5d0*/  BRA `(.L_x_438) ;  /* 0xffffff4800987947 */ /* 0x000fea000383ffff */
.L_x_250:
[----:B------:R-:W-:-:S07]  /*1a5e0*/  MOV R0, UR4 ;  /* 0x0000000400007c02 */ /* 0x000fce0008000f00 */
.L_x_439:
[----:B------:R1:W1:Y:S02]  /*1a5f0*/  SYNCS.PHASECHK.TRANS64.TRYWAIT P1, [R0+URZ], R3 ;  /* 0x00000003000075a7 */ /* 0x00026400080211ff */
[----:B-1----:R-:W-:Y:S05]  /*1a600*/  @!P1 NANOSLEEP.SYNCS 0x989680 ;  /* 0x009896800000995d */ /* 0x002fea0003900000 */
[----:B------:R-:W1:Y:S02]  /*1a610*/  @!P1 SYNCS.PHASECHK.TRANS64 P1, [R0+URZ], R3 ;  /* 0x00000003000095a7 */ /* 0x000e6400080210ff */
[----:B-1----:R-:W-:Y:S05]  /*1a620*/  @!P1 BRA `(.L_x_439) ;  /* 0xfffffffc00f09947 */ /* 0x002fea000383ffff */
[----:B------:R-:W-:Y:S05]  /*1a630*/  BRA `(.L_x_440) ;  /* 0xffffff4c00707947 */ /* 0x000fea000383ffff */
.L_x_257:
[----:B-1----:R-:W-:-:S04]  /*1a640*/  MOV R4, UR46 ;  /* 0x0000002e00047c02 */ /* 0x002fc80008000f00 */
[----:B------:R1:W4:Y:S03]  /*1a650*/  SYNCS.PHASECHK.TRANS64.TRYWAIT P5, [R4+URZ], R3 ;  /* 0x00000003040075a7 */ /* 0x00032600080a11ff */
[----:B----4-:R-:W-:Y:S05]  /*1a660*/  @!P5 NANOSLEEP.SYNCS 0x989680 ;  /* 0x009896800000d95d */ /* 0x010fea0003900000 */
[----:B------:R-:W4:Y:S02]  /*1a670*/  @!P5 SYNCS.PHASECHK.TRANS64 P5, [R4+URZ], R3 ;  /* 0x000000030400d5a7 */ /* 0x000f2400080a10ff */
[----:B----4-:R-:W-:Y:S05]  /*1a680*/  @!P5 BRA `(.L_x_257) ;  /* 0xfffffffc00ecd947 */ /* 0x010fea000383ffff */
[----:B------:R-:W-:Y:S05]  /*1a690*/  BRA `(.L_x_441) ;  /* 0xffffff8000f87947 */ /* 0x000fea000383ffff */
.L_x_262:
[----:B------:R-:W-:-:S07]  /*1a6a0*/  MOV R9, UR6 ;  /* 0x0000000600097c02 */ /* 0x000fce0008000f00 */
.L_x_442:
[----:B-1----:R1:W2:Y:S02]  /*1a6b0*/  SYNCS.PHASECHK.TRANS64.TRYWAIT P2, [R9+URZ], R0 ;  /* 0x00000000090075a7 */ /* 0x0022a400080411ff */
[----:B--2---:R-:W-:Y:S05]  /*1a6c0*/  @!P2 NANOSLEEP.SYNCS 0x989680 ;  /* 0x009896800000a95d */ /* 0x004fea0003900000 */
[----:B------:R-:W2:Y:S02]  /*1a6d0*/  @!P2 SYNCS.PHASECHK.TRANS64 P2, [R9+URZ], R0 ;  /* 0x000000000900a5a7 */ /* 0x000ea400080410ff */
[----:B--2---:R-:W-:Y:S05]  /*1a6e0*/  @!P2 BRA `(.L_x_442) ;  /* 0xfffffffc00f0a947 */ /* 0x004fea000383ffff */
[----:B------:R-:W-:Y:S05]  /*1a6f0*/  BRA `(.L_x_443) ;  /* 0xffffffb000e47947 */ /* 0x000fea000383ffff */
.L_x_267:
[----:B------:R-:W-:-:S07]  /*1a700*/  MOV R3, UR6 ;  /* 0x0000000600037c02 */ /* 0x000fce0008000f00 */
.L_x_444:
[----:B-1----:R1:W2:Y:S02]  /*1a710*/  SYNCS.PHASECHK.TRANS64.TRYWAIT P1, [R3+URZ], R0 ;  /* 0x00000000030075a7 */ /* 0x0022a400080211ff */
[----:B--2---:R-:W-:Y:S05]  /*1a720*/  @!P1 NANOSLEEP.SYNCS 0x989680 ;  /* 0x009896800000995d */ /* 0x004fea0003900000 */
[----:B------:R-:W2:Y:S02]  /*1a730*/  @!P1 SYNCS.PHASECHK.TRANS64 P1, [R3+URZ], R0 ;  /* 0x00000000030095a7 */ /* 0x000ea400080210ff */
[----:B--2---:R-:W-:Y:S05]  /*1a740*/  @!P1 BRA `(.L_x_444) ;  /* 0xfffffffc00f09947 */ /* 0x004fea000383ffff */
[----:B------:R-:W-:Y:S05]  /*1a750*/  BRA `(.L_x_445) ;  /* 0xffffffb800207947 */ /* 0x000fea000383ffff */
.L_x_272:
[----:B------:R-:W-:-:S07]  /*1a760*/  MOV R0, UR4 ;  /* 0x0000000400007c02 */ /* 0x000fce0008000f00 */
.L_x_446:
[----:B------:R1:W1:Y:S02]  /*1a770*/  SYNCS.PHASECHK.TRANS64.TRYWAIT P0, [R0+URZ], R3 ;  /* 0x00000003000075a7 */ /* 0x00026400080011ff */
[----:B-1----:R-:W-:Y:S05]  /*1a780*/  @!P0 NANOSLEEP.SYNCS 0x989680 ;  /* 0x009896800000895d */ /* 0x002fea0003900000 */
[----:B------:R-:W1:Y:S02]  /*1a790*/  @!P0 SYNCS.PHASECHK.TRANS64 P0, [R0+URZ], R3 ;  /* 0x00000003000085a7 */ /* 0x000e6400080010ff */
[----:B-1----:R-:W-:Y:S05]  /*1a7a0*/  @!P0 BRA `(.L_x_446) ;  /* 0xfffffffc00f08947 */ /* 0x002fea000383ffff */
[----:B------:R-:W-:Y:S05]  /*1a7b0*/  BRA `(.L_x_447) ;  /* 0xffffffb800d47947 */ /* 0x000fea000383ffff */
.L_x_278:
[----:B------:R-:W-:-:S07]  /*1a7c0*/  MOV R0, UR8 ;  /* 0x0000000800007c02 */ /* 0x000fce0008000f00 */
.L_x_448:
[----:B-1----:R1:W2:Y:S02]  /*1a7d0*/  SYNCS.PHASECHK.TRANS64.TRYWAIT P1, [R0+URZ+0xe010], R5 ;  /* 0x00e01005000075a7 */ /* 0x0022a400080211ff */
[----:B--2---:R-:W-:Y:S05]  /*1a7e0*/  @!P1 NANOSLEEP.SYNCS 0x989680 ;  /* 0x009896800000995d */ /* 0x004fea0003900000 */
[----:B------:R-:W2:Y:S02]  /*1a7f0*/  @!P1 SYNCS.PHASECHK.TRANS64 P1, [R0+URZ+0xe010], R5 ;  /* 0x00e01005000095a7 */ /* 0x000ea400080210ff */
[----:B--2---:R-:W-:Y:S05]  /*1a800*/  @!P1 BRA `(.L_x_448) ;  /* 0xfffffffc00f09947 */ /* 0x004fea000383ffff */
[----:B------:R-:W-:Y:S05]  /*1a810*/  BRA `(.L_x_449) ;  /* 0xffffffc000a47947 */ /* 0x000fea000383ffff */
.L_x_284:
[----:B------:R-:W-:-:S07]  /*1a820*/  MOV R0, UR17 ;  /* 0x0000001100007c02 */ /* 0x000fce0008000f00 */
.L_x_450:
[----:B-1----:R1:W2:Y:S02]  /*1a830*/  SYNCS.PHASECHK.TRANS64.TRYWAIT P1, [R0+URZ+0xe038], R3 ;  /* 0x00e03803000075a7 */ /* 0x0022a400080211ff */
[----:B--2---:R-:W-:Y:S05]  /*1a840*/  @!P1 NANOSLEEP.SYNCS 0x989680 ;  /* 0x009896800000995d */ /* 0x004fea0003900000 */
[----:B------:R-:W2:Y:S02]  /*1a850*/  @!P1 SYNCS.PHASECHK.TRANS64 P1, [R0+URZ+0xe038], R3 ;  /* 0x00e03803000095a7 */ /* 0x000ea400080210ff */
[----:B--2---:R-:W-:Y:S05]  /*1a860*/  @!P1 BRA `(.L_x_450) ;  /* 0xfffffffc00f09947 */ /* 0x004fea000383ffff */
[----:B------:R-:W-:Y:S05]  /*1a870*/  BRA `(.L_x_451) ;  /* 0xffffffc000f87947 */ /* 0x000fea000383ffff */
.L_x_290:
[----:B-1----:R-:W-:-:S07]  /*1a880*/  MOV R0, UR8 ;  /* 0x0000000800007c02 */ /* 0x002fce0008000f00 */
.L_x_452:
[----:B-1----:R1:W2:Y:S02]  /*1a890*/  SYNCS.PHASECHK.TRANS64.TRYWAIT P1, [R0+URZ+0xe018], R5 ;  /* 0x00e01805000075a7 */ /* 0x0022a400080211ff */
[----:B--2---:R-:W-:Y:S05]  /*1a8a0*/  @!P1 NANOSLEEP.SYNCS 0x989680 ;  /* 0x009896800000995d */ /* 0x004fea0003900000 */
[----:B------:R-:W2:Y:S02]  /*1a8b0*/  @!P1 SYNCS.PHASECHK.TRANS64 P1, [R0+URZ+0xe018], R5 ;  /* 0x00e01805000095a7 */ /* 0x000ea400080210ff */
[----:B--2---:R-:W-:Y:S05]  /*1a8c0*/  @!P1 BRA `(.L_x_452) ;  /* 0xfffffffc00f09947 */ /* 0x004fea000383ffff */
[----:B------:R-:W-:Y:S05]  /*1a8d0*/  BRA `(.L_x_453) ;  /* 0xffffffc4005c7947 */ /* 0x000fea000383ffff */
.L_x_296:
[----:B------:R-:W-:-:S07]  /*1a8e0*/  MOV R0, UR17 ;  /* 0x0000001100007c02 */ /* 0x000fce0008000f00 */
.L_x_454:
[----:B-1----:R1:W2:Y:S02]  /*1a8f0*/  SYNCS.PHASECHK.TRANS64.TRYWAIT P1, [R0+URZ+0xe038], R3 ;  /* 0x00e03803000075a7 */ /* 0x0022a400080211ff */
[----:B--2---:R-:W-:Y:S05]  /*1a900*/  @!P1 NANOSLEEP.SYNCS 0x989680 ;  /* 0x009896800000995d */ /* 0x004fea0003900000 */
[----:B------:R-:W2:Y:S02]  /*1a910*/  @!P1 SYNCS.PHASECHK.TRANS64 P1, [R0+URZ+0xe038], R3 ;  /* 0x00e03803000095a7 */ /* 0x000ea400080210ff */
[----:B--2---:R-:W-:Y:S05]  /*1a920*/  @!P1 BRA `(.L_x_454) ;  /* 0xfffffffc00f09947 */ /* 0x004fea000383ffff */
[----:B------:R-:W-:Y:S05]  /*1a930*/  BRA `(.L_x_455) ;  /* 0xffffffc400b87947 */ /* 0x000fea000383ffff */
.L_x_302:
[----:B------:R-:W-:-:S07]  /*1a940*/  MOV R0, UR17 ;  /* 0x0000001100007c02 */ /* 0x000fce0008000f00 */
.L_x_456:
[----:B-1----:R1:W2:Y:S02]  /*1a950*/  SYNCS.PHASECHK.TRANS64.TRYWAIT P1, [R0+URZ+0xe038], R3 ;  /* 0x00e03803000075a7 */ /* 0x0022a400080211ff */
[----:B--2---:R-:W-:Y:S05]  /*1a960*/  @!P1 NANOSLEEP.SYNCS 0x989680 ;  /* 0x009896800000995d */ /* 0x004fea0003900000 */
[----:B------:R-:W2:Y:S02]  /*1a970*/  @!P1 SYNCS.PHASECHK.TRANS64 P1, [R0+URZ+0xe038], R3 ;  /* 0x00e03803000095a7 */ /* 0x000ea400080210ff */
[----:B--2---:R-:W-:Y:S05]  /*1a980*/  @!P1 BRA `(.L_x_456) ;  /* 0xfffffffc00f09947 */ /* 0x004fea000383ffff */
[----:B------:R-:W-:Y:S05]  /*1a990*/  BRA `(.L_x_457) ;  /* 0xffffffc800587947 */ /* 0x000fea000383ffff */
.L_x_307:
[----:B------:R-:W-:-:S07]  /*1a9a0*/  MOV R0, UR17 ;  /* 0x0000001100007c02 */ /* 0x000fce0008000f00 */
.L_x_458:
[----:B-1----:R1:W2:Y:S02]  /*1a9b0*/  SYNCS.PHASECHK.TRANS64.TRYWAIT P1, [R0+URZ+0xe038], R3 ;  /* 0x00e03803000075a7 */ /* 0x0022a400080211ff */
[----:B--2---:R-:W-:Y:S05]  /*1a9c0*/  @!P1 NANOSLEEP.SYNCS 0x989680 ;  /* 0x009896800000995d */ /* 0x004fea0003900000 */
[----:B------:R-:W2:Y:S02]  /*1a9d0*/  @!P1 SYNCS.PHASECHK.TRANS64 P1, [R0+URZ+0xe038], R3 ;  /* 0x00e03803000095a7 */ /* 0x000ea400080210ff */
[----:B--2---:R-:W-:Y:S05]  /*1a9e0*/  @!P1 BRA `(.L_x_458) ;  /* 0xfffffffc00f09947 */ /* 0x004fea000383ffff */
[----:B------:R-:W-:Y:S05]  /*1a9f0*/  BRA `(.L_x_459) ;  /* 0xffffffc800cc7947 */ /* 0x000fea000383ffff */
.L_x_312:
[----:B------:R-:W-:-:S07]  /*1aa00*/  MOV R0, UR17 ;  /* 0x0000001100007c02 */ /* 0x000fce0008000f00 */
.L_x_460:
[----:B-1----:R1:W2:Y:S02]  /*1aa10*/  SYNCS.PHASECHK.TRANS64.TRYWAIT P1, [R0+URZ+0xe038], R3 ;  /* 0x00e03803000075a7 */ /* 0x0022a400080211ff */
[----:B--2---:R-:W-:Y:S05]  /*1aa20*/  @!P1 NANOSLEEP.SYNCS 0x989680 ;  /* 0x009896800000995d */ /* 0x004fea0003900000 */
[----:B------:R-:W2:Y:S02]  /*1aa30*/  @!P1 SYNCS.PHASECHK.TRANS64 P1, [R0+URZ+0xe038], R3 ;  /* 0x00e03803000095a7 */ /* 0x000ea400080210ff */
[----:B--2---:R-:W-:Y:S05]  /*1aa40*/  @!P1 BRA `(.L_x_460) ;  /* 0xfffffffc00f09947 */ /* 0x004fea000383ffff */
[----:B------:R-:W-:Y:S05]  /*1aa50*/  BRA `(.L_x_461) ;  /* 0xffffffcc00347947 */ /* 0x000fea000383ffff */
.L_x_317:
[----:B------:R-:W-:-:S07]  /*1aa60*/  MOV R0, UR17 ;  /* 0x0000001100007c02 */ /* 0x000fce0008000f00 */
.L_x_462:
[----:B-1----:R1:W2:Y:S02]  /*1aa70*/  SYNCS.PHASECHK.TRANS64.TRYWAIT P1, [R0+URZ+0xe038], R3 ;  /* 0x00e03803000075a7 */ /* 0x0022a400080211ff */
[----:B--2---:R-:W-:Y:S05]  /*1aa80*/  @!P1 NANOSLEEP.SYNCS 0x989680 ;  /* 0x009896800000995d */ /* 0x004fea0003900000 */
[----:B------:R-:W2:Y:S02]  /*1aa90*/  @!P1 SYNCS.PHASECHK.TRANS64 P1, [R0+URZ+0xe038], R3 ;  /* 0x00e03803000095a7 */ /* 0x000ea400080210ff */
[----:B--2---:R-:W-:Y:S05]  /*1aaa0*/  @!P1 BRA `(.L_x_462) ;  /* 0xfffffffc00f09947 */ /* 0x004fea000383ffff */
[----:B------:R-:W-:Y:S05]  /*1aab0*/  BRA `(.L_x_463) ;  /* 0xffffffcc009c7947 */ /* 0x000fea000383ffff */
.L_x_322:
[----:B------:R-:W-:-:S07]  /*1aac0*/  MOV R0, UR17 ;  /* 0x0000001100007c02 */ /* 0x000fce0008000f00 */
.L_x_464:
[----:B-1----:R1:W2:Y:S02]  /*1aad0*/  SYNCS.PHASECHK.TRANS64.TRYWAIT P1, [R0+URZ+0xe038], R3 ;  /* 0x00e03803000075a7 */ /* 0x0022a400080211ff */
[----:B--2---:R-:W-:Y:S05]  /*1aae0*/  @!P1 NANOSLEEP.SYNCS 0x989680 ;  /* 0x009896800000995d */ /* 0x004fea0003900000 */
[----:B------:R-:W2:Y:S02]  /*1aaf0*/  @!P1 SYNCS.PHASECHK.TRANS64 P1, [R0+URZ+0xe038], R3 ;  /* 0x00e03803000095a7 */ /* 0x000ea400080210ff */
[----:B--2---:R-:W-:Y:S05]  /*1ab00*/  @!P1 BRA `(.L_x_464) ;  /* 0xfffffffc00f09947 */ /* 0x004fea000383ffff */
[----:B------:R-:W-:Y:S05]  /*1ab10*/  BRA `(.L_x_465) ;  /* 0xffffffd000047947 */ /* 0x000fea000383ffff */
.L_x_327:
[----:B------:R-:W-:-:S07]  /*1ab20*/  MOV R0, UR17 ;  /* 0x0000001100007c02 */ /* 0x000fce0008000f00 */
.L_x_466:
[----:B-1----:R1:W2:Y:S02]  /*1ab30*/  SYNCS.PHASECHK.TRANS64.TRYWAIT P1, [R0+URZ+0xe038], R3 ;  /* 0x00e03803000075a7 */ /* 0x0022a400080211ff */
[----:B--2---:R-:W-:Y:S05]  /*1ab40*/  @!P1 NANOSLEEP.SYNCS 0x989680 ;  /* 0x009896800000995d */ /* 0x004fea0003900000 */
[----:B------:R-:W2:Y:S02]  /*1ab50*/  @!P1 SYNCS.PHASECHK.TRANS64 P1, [R0+URZ+0xe038], R3 ;  /* 0x00e03803000095a7 */ /* 0x000ea400080210ff */
[----:B--2---:R-:W-:Y:S05]  /*1ab60*/  @!P1 BRA `(.L_x_466) ;  /* 0xfffffffc00f09947 */ /* 0x004fea000383ffff */
[----:B------:R-:W-:Y:S05]  /*1ab70*/  BRA `(.L_x_467) ;  /* 0xffffffd0006c7947 */ /* 0x000fea000383ffff */
.L_x_332:
[----:B------:R-:W-:-:S07]  /*1ab80*/  MOV R0, UR17 ;  /* 0x0000001100007c02 */ /* 0x000fce0008000f00 */
.L_x_468:
[----:B-1----:R1:W2:Y:S02]  /*1ab90*/  SYNCS.PHASECHK.TRANS64.TRYWAIT P1, [R0+URZ+0xe038], R3 ;  /* 0x00e03803000075a7 */ /* 0x0022a400080211ff */
[----:B--2---:R-:W-:Y:S05]  /*1aba0*/  @!P1 NANOSLEEP.SYNCS 0x989680 ;  /* 0x009896800000995d */ /* 0x004fea0003900000 */
[----:B------:R-:W2:Y:S02]  /*1abb0*/  @!P1 SYNCS.PHASECHK.TRANS64 P1, [R0+URZ+0xe038], R3 ;  /* 0x00e03803000095a7 */ /* 0x000ea400080210ff */
[----:B--2---:R-:W-:Y:S05]  /*1abc0*/  @!P1 BRA `(.L_x_468) ;  /* 0xfffffffc00f09947 */ /* 0x004fea000383ffff */
[----:B------:R-:W-:Y:S05]  /*1abd0*/  BRA `(.L_x_469) ;  /* 0xffffffd000d87947 */ /* 0x000fea000383ffff */
.L_x_337:
[----:B------:R-:W-:-:S07]  /*1abe0*/  MOV R0, UR17 ;  /* 0x0000001100007c02 */ /* 0x000fce0008000f00 */
.L_x_470:
[----:B-1----:R1:W2:Y:S02]  /*1abf0*/  SYNCS.PHASECHK.TRANS64.TRYWAIT P1, [R0+URZ+0xe038], R3 ;  /* 0x00e03803000075a7 */ /* 0x0022a400080211ff */
[----:B--2---:R-:W-:Y:S05]  /*1ac00*/  @!P1 NANOSLEEP.SYNCS 0x989680 ;  /* 0x009896800000995d */ /* 0x004fea0003900000 */
[----:B------:R-:W2:Y:S02]  /*1ac10*/  @!P1 SYNCS.PHASECHK.TRANS64 P1, [R0+URZ+0xe038], R3 ;  /* 0x00e03803000095a7 */ /* 0x000ea400080210ff */
[----:B--2---:R-:W-:Y:S05]  /*1ac20*/  @!P1 BRA `(.L_x_470) ;  /* 0xfffffffc00f09947 */ /* 0x004fea000383ffff */
[----:B------:R-:W-:Y:S05]  /*1ac30*/  BRA `(.L_x_471) ;  /* 0xffffffd400407947 */ /* 0x000fea000383ffff */
.L_x_343:
[----:B------:R-:W-:-:S07]  /*1ac40*/  MOV R0, UR17 ;  /* 0x0000001100007c02 */ /* 0x000fce0008000f00 */
.L_x_472:
[----:B-1----:R1:W2:Y:S02]  /*1ac50*/  SYNCS.PHASECHK.TRANS64.TRYWAIT P1, [R0+URZ+0xe038], R3 ;  /* 0x00e03803000075a7 */ /* 0x0022a400080211ff */
[----:B--2---:R-:W-:Y:S05]  /*1ac60*/  @!P1 NANOSLEEP.SYNCS 0x989680 ;  /* 0x009896800000995d */ /* 0x004fea0003900000 */
[----:B------:R-:W2:Y:S02]  /*1ac70*/  @!P1 SYNCS.PHASECHK.TRANS64 P1, [R0+URZ+0xe038], R3 ;  /* 0x00e03803000095a7 */ /* 0x000ea400080210ff */
[----:B--2---:R-:W-:Y:S05]  /*1ac80*/  @!P1 BRA `(.L_x_472) ;  /* 0xfffffffc00f09947 */ /* 0x004fea000383ffff */
[----:B------:R-:W-:Y:S05]  /*1ac90*/  BRA `(.L_x_473) ;  /* 0xffffffd400bc7947 */ /* 0x000fea000383ffff */
.L_x_348:
[----:B------:R-:W-:-:S07]  /*1aca0*/  MOV R0, UR17 ;  /* 0x0000001100007c02 */ /* 0x000fce0008000f00 */
.L_x_474:
[----:B-1----:R1:W2:Y:S02]  /*1acb0*/  SYNCS.PHASECHK.TRANS64.TRYWAIT P1, [R0+URZ+0xe038], R3 ;  /* 0x00e03803000075a7 */ /* 0x0022a400080211ff */
[----:B--2---:R-:W-:Y:S05]  /*1acc0*/  @!P1 NANOSLEEP.SYNCS 0x989680 ;  /* 0x009896800000995d */ /* 0x004fea0003900000 */
[----:B------:R-:W2:Y:S02]  /*1acd0*/  @!P1 SYNCS.PHASECHK.TRANS64 P1, [R0+URZ+0xe038], R3 ;  /* 0x00e03803000095a7 */ /* 0x000ea400080210ff */
[----:B--2---:R-:W-:Y:S05]  /*1ace0*/  @!P1 BRA `(.L_x_474) ;  /* 0xfffffffc00f09947 */ /* 0x004fea000383ffff */
[----:B------:R-:W-:Y:S05]  /*1acf0*/  BRA `(.L_x_475) ;  /* 0xffffffd800247947 */ /* 0x000fea000383ffff */
.L_x_353:
[----:B------:R-:W-:-:S07]  /*1ad00*/  MOV R0, UR17 ;  /* 0x0000001100007c02 */ /* 0x000fce0008000f00 */
.L_x_476:
[----:B-1----:R1:W2:Y:S02]  /*1ad10*/  SYNCS.PHASECHK.TRANS64.TRYWAIT P1, [R0+URZ+0xe038], R3 ;  /* 0x00e03803000075a7 */ /* 0x0022a400080211ff */
[----:B--2---:R-:W-:Y:S05]  /*1ad20*/  @!P1 NANOSLEEP.SYNCS 0x989680 ;  /* 0x009896800000995d */ /* 0x004fea0003900000 */
[----:B------:R-:W2:Y:S02]  /*1ad30*/  @!P1 SYNCS.PHASECHK.TRANS64 P1, [R0+URZ+0xe038], R3 ;  /* 0x00e03803000095a7 */ /* 0x000ea400080210ff */
[----:B--2---:R-:W-:Y:S05]  /*1ad40*/  @!P1 BRA `(.L_x_476) ;  /* 0xfffffffc00f09947 */ /* 0x004fea000383ffff */
[----:B------:R-:W-:Y:S05]  /*1ad50*/  BRA `(.L_x_477) ;  /* 0xffffffd800947947 */ /* 0x000fea000383ffff */
.L_x_358:
[----:B------:R-:W-:-:S07]  /*1ad60*/  MOV R0, UR17 ;  /* 0x0000001100007c02 */ /* 0x000fce0008000f00 */
.L_x_478:
[----:B-1----:R1:W2:Y:S02]  /*1ad70*/  SYNCS.PHASECHK.TRANS64.TRYWAIT P1, [R0+URZ+0xe038], R3 ;  /* 0x00e03803000075a7 */ /* 0x0022a400080211ff */
[----:B--2---:R-:W-:Y:S05]  /*1ad80*/  @!P1 NANOSLEEP.SYNCS 0x989680 ;  /* 0x009896800000995d */ /* 0x004fea0003900000 */
[----:B------:R-:W2:Y:S02]  /*1ad90*/  @!P1 SYNCS.PHASECHK.TRANS64 P1, [R0+URZ+0xe038], R3 ;  /* 0x00e03803000095a7 */ /* 0x000ea400080210ff */
[----:B--2---:R-:W-:Y:S05]  /*1ada0*/  @!P1 BRA `(.L_x_478) ;  /* 0xfffffffc00f09947 */ /* 0x004fea000383ffff */
[----:B------:R-:W-:Y:S05]  /*1adb0*/  BRA `(.L_x_479) ;  /* 0xffffffd800fc7947 */ /* 0x000fea000383ffff */
.L_x_363:
[----:B------:R-:W-:-:S07]  /*1adc0*/  MOV R0, UR17 ;  /* 0x0000001100007c02 */ /* 0x000fce0008000f00 */
.L_x_480:
[----:B-1----:R1:W2:Y:S02]  /*1add0*/  SYNCS.PHASECHK.TRANS64.TRYWAIT P1, [R0+URZ+0xe038], R3 ;  /* 0x00e03803000075a7 */ /* 0x0022a400080211ff */
[----:B--2---:R-:W-:Y:S05]  /*1ade0*/  @!P1 NANOSLEEP.SYNCS 0x989680 ;  /* 0x009896800000995d */ /* 0x004fea0003900000 */
[----:B------:R-:W2:Y:S02]  /*1adf0*/  @!P1 SYNCS.PHASECHK.TRANS64 P1, [R0+URZ+0xe038], R3 ;  /* 0x00e03803000095a7 */ /* 0x000ea400080210ff */
[----:B--2---:R-:W-:Y:S05]  /*1ae00*/  @!P1 BRA `(.L_x_480) ;  /* 0xfffffffc00f09947 */ /* 0x004fea000383ffff */
[----:B------:R-:W-:Y:S05]  /*1ae10*/  BRA `(.L_x_481) ;  /* 0xffffffdc00707947 */ /* 0x000fea000383ffff */
.L_x_368:
[----:B------:R-:W-:-:S07]  /*1ae20*/  MOV R0, UR9 ;  /* 0x0000000900007c02 */ /* 0x000fce0008000f00 */
.L_x_482:
[----:B-1----:R1:W2:Y:S02]  /*1ae30*/  SYNCS.PHASECHK.TRANS64.TRYWAIT P1, [R0+URZ+0xe038], R3 ;  /* 0x00e03803000075a7 */ /* 0x0022a400080211ff */
[----:B--2---:R-:W-:Y:S05]  /*1ae40*/  @!P1 NANOSLEEP.SYNCS 0x989680 ;  /* 0x009896800000995d */ /* 0x004fea0003900000 */
[----:B------:R-:W2:Y:S02]  /*1ae50*/  @!P1 SYNCS.PHASECHK.TRANS64 P1, [R0+URZ+0xe038], R3 ;  /* 0x00e03803000095a7 */ /* 0x000ea400080210ff */
[----:B--2---:R-:W-:Y:S05]  /*1ae60*/  @!P1 BRA `(.L_x_482) ;  /* 0xfffffffc00f09947 */ /* 0x004fea000383ffff */
[----:B------:R-:W-:Y:S05]  /*1ae70*/  BRA `(.L_x_483) ;  /* 0xffffffdc00d87947 */ /* 0x000fea000383ffff */
.L_x_375:
[----:B------:R-:W-:-:S07]  /*1ae80*/  MOV R0, UR17 ;  /* 0x0000001100007c02 */ /* 0x000fce0008000f00 */
.L_x_484:
[----:B-1----:R1:W3:Y:S02]  /*1ae90*/  SYNCS.PHASECHK.TRANS64.TRYWAIT P0, [R0+URZ+0xe0b0], R3 ;  /* 0x00e0b003000075a7 */ /* 0x0022e400080011ff */
[----:B---3--:R-:W-:Y:S05]  /*1aea0*/  @!P0 NANOSLEEP.SYNCS 0x989680 ;  /* 0x009896800000895d */ /* 0x008fea0003900000 */
[----:B------:R-:W3:Y:S02]  /*1aeb0*/  @!P0 SYNCS.PHASECHK.TRANS64 P0, [R0+URZ+0xe0b0], R3 ;  /* 0x00e0b003000085a7 */ /* 0x000ee400080010ff */
[----:B---3--:R-:W-:Y:S05]  /*1aec0*/  @!P0 BRA `(.L_x_484) ;  /* 0xfffffffc00f08947 */ /* 0x008fea000383ffff */
[----:B------:R-:W-:Y:S05]  /*1aed0*/  BRA `(.L_x_485) ;  /* 0xffffffe400687947 */ /* 0x000fea000383ffff */
.L_x_377:
[----:B-1----:R-:W-:-:S07]  /*1aee0*/  MOV R0, UR17 ;  /* 0x0000001100007c02 */ /* 0x002fce0008000f00 */
.L_x_486:
[----:B-1----:R1:W3:Y:S02]  /*1aef0*/  SYNCS.PHASECHK.TRANS64.TRYWAIT P0, [R0+URZ+0xe0b8], R3 ;  /* 0x00e0b803000075a7 */ /* 0x0022e400080011ff */
[----:B---3--:R-:W-:Y:S05]  /*1af00*/  @!P0 NANOSLEEP.SYNCS 0x989680 ;  /* 0x009896800000895d */ /* 0x008fea0003900000 */
[----:B------:R-:W3:Y:S02]  /*1af10*/  @!P0 SYNCS.PHASECHK.TRANS64 P0, [R0+URZ+0xe0b8], R3 ;  /* 0x00e0b803000085a7 */ /* 0x000ee400080010ff */
[----:B---3--:R-:W-:Y:S05]  /*1af20*/  @!P0 BRA `(.L_x_486) ;  /* 0xfffffffc00f08947 */ /* 0x008fea000383ffff */
[----:B------:R-:W-:Y:S05]  /*1af30*/  BRA `(.L_x_487) ;  /* 0xffffffe400787947 */ /* 0x000fea000383ffff */
        .weak           $__internal_0_$__cuda_sm10x_tcgen05_guardrail_trap_col_being_dealloced_not_returned_by_alloc
        .type           $__internal_0_$__cuda_sm10x_tcgen05_guardrail_trap_col_being_dealloced_not_returned_by_alloc,@function
        .size           $__internal_0_$__cuda_sm10x_tcgen05_guardrail_trap_col_being_dealloced_not_returned_by_alloc,($__internal_1_$__cuda_sm10x_tcgen05_guardrail_trap_phase_invalid_during_alloc - $__internal_0_$__cuda_sm10x_tcgen05_guardrail_trap_col_being_dealloced_not_returned_by_alloc)
$__internal_0_$__cuda_sm10x_tcgen05_guardrail_trap_col_being_dealloced_not_returned_by_alloc:
[----:B------:R-:W-:Y:S05]  /*1af40*/  BPT.TRAP 0x1 ;  /* 0x000000040000795c */ /* 0x000fea0000300000 */
[----:B------:R-:W-:-:S04]  /*1af50*/  MOV R3, 0x0 ;  /* 0x0000000000037802 */ /* 0x000fc80000000f00 */
[----:B------:R-:W-:Y:S05]  /*1af60*/  RET.REL.NODEC R2 `(_ZN7cutlass13device_kernelINS_4fmha6kernel36Sm100FmhaFwdKernelTmaWarpspecializedIN4cute5tupleIJiiiNS5_IJNS5_IJiiEEEiEEEEEENS1_10collective38Sm100FmhaFwdMainloopTmaWarpspecializedINS_10bfloat16_tEffNS5_IJNS4_1CILi256EEENSC_ILi128EEENSC_ILi32EEEEEENS5_IJiNSC_ILi1EEES7_EEENS5_IJiSH_NS5_IJNS5_IJNSC_ILi0EEEiEEEiEEEEEESM_NS9_10CausalMaskILb1EEENS5_IJNSC_ILi2EEESH_SH_EEENSC_ILb0EEEEENS9_38Sm100FmhaFwdEpilogueTmaWarpspecializedINS_6half_tEfNS5_IJSE_SF_SE_EEESI_NS5_IJSH_S7_EEESR_EENS2_23PersistentTileSchedulerENS2_41Sm100FmhaCtxKernelWarpspecializedScheduleEEEEEvNT_6ParamsE) ;  /* 0xfffffe5002247950 */ /* 0x000fea0003c3ffff */
        .weak           $__internal_1_$__cuda_sm10x_tcgen05_guardrail_trap_phase_invalid_during_alloc
        .type           $__internal_1_$__cuda_sm10x_tcgen05_guardrail_trap_phase_invalid_during_alloc,@function
        .size           $__internal_1_$__cuda_sm10x_tcgen05_guardrail_trap_phase_invalid_during_alloc,($__internal_2_$__cuda_sm10x_tcgen05_guardrail_trap_unallocated_columns_being_dealloced - $__internal_1_$__cuda_sm10x_tcgen05_guardrail_trap_phase_invalid_during_alloc)
$__internal_1_$__cuda_sm10x_tcgen05_guardrail_trap_phase_invalid_during_alloc:
[----:B------:R-:W-:Y:S05]  /*1af70*/  BPT.TRAP 0x1 ;  /* 0x000000040000795c */ /* 0x000fea0000300000 */
[----:B------:R-:W-:-:S04]  /*1af80*/  HFMA2 R3, -RZ, RZ, 0, 0 ;  /* 0x00000000ff037431 */ /* 0x000fc800000001ff */
[----:B------:R-:W-:Y:S05]  /*1af90*/  RET.REL.NODEC R2 `(_ZN7cutlass13device_kernelINS_4fmha6kernel36Sm100FmhaFwdKernelTmaWarpspecializedIN4cute5tupleIJiiiNS5_IJNS5_IJiiEEEiEEEEEENS1_10collective38Sm100FmhaFwdMainloopTmaWarpspecializedINS_10bfloat16_tEffNS5_IJNS4_1CILi256EEENSC_ILi128EEENSC_ILi32EEEEEENS5_IJiNSC_ILi1EEES7_EEENS5_IJiSH_NS5_IJNS5_IJNSC_ILi0EEEiEEEiEEEEEESM_NS9_10CausalMaskILb1EEENS5_IJNSC_ILi2EEESH_SH_EEENSC_ILb0EEEEENS9_38Sm100FmhaFwdEpilogueTmaWarpspecializedINS_6half_tEfNS5_IJSE_SF_SE_EEESI_NS5_IJSH_S7_EEESR_EENS2_23PersistentTileSchedulerENS2_41Sm100FmhaCtxKernelWarpspecializedScheduleEEEEEvNT_6ParamsE) ;  /* 0xfffffe5002187950 */ /* 0x000fea0003c3ffff */
        .weak           $__internal_2_$__cuda_sm10x_tcgen05_guardrail_trap_unallocated_columns_being_dealloced
        .type           $__internal_2_$__cuda_sm10x_tcgen05_guardrail_trap_unallocated_columns_being_dealloced,@function
        .size           $__internal_2_$__cuda_sm10x_tcgen05_guardrail_trap_unallocated_columns_being_dealloced,($__internal_3_$__cuda_sm3x_div_rn_noftz_f32_slowpath - $__internal_2_$__cuda_sm10x_tcgen05_guardrail_trap_unallocated_columns_being_dealloced)
$__internal_2_$__cuda_sm10x_tcgen05_guardrail_trap_unallocated_columns_being_dealloced:
[----:B------:R-:W-:Y:S05]  /*1afa0*/  BPT.TRAP 0x1 ;  /* 0x000000040000795c */ /* 0x000fea0000300000 */
[----:B------:R-:W-:-:S04]  /*1afb0*/  MOV R3, 0x0 ;  /* 0x0000000000037802 */ /* 0x000fc80000000f00 */
[----:B------:R-:W-:Y:S05]  /*1afc0*/  RET.REL.NODEC R2 `(_ZN7cutlass13device_kernelINS_4fmha6kernel36Sm100FmhaFwdKernelTmaWarpspecializedIN4cute5tupleIJiiiNS5_IJNS5_IJiiEEEiEEEEEENS1_10collective38Sm100FmhaFwdMainloopTmaWarpspecializedINS_10bfloat16_tEffNS5_IJNS4_1CILi256EEENSC_ILi128EEENSC_ILi32EEEEEENS5_IJiNSC_ILi1EEES7_EEENS5_IJiSH_NS5_IJNS5_IJNSC_ILi0EEEiEEEiEEEEEESM_NS9_10CausalMaskILb1EEENS5_IJNSC_ILi2EEESH_SH_EEENSC_ILb0EEEEENS9_38Sm100FmhaFwdEpilogueTmaWarpspecializedINS_6half_tEfNS5_IJSE_SF_SE_EEESI_NS5_IJSH_S7_EEESR_EENS2_23PersistentTileSchedulerENS2_41Sm100FmhaCtxKernelWarpspecializedScheduleEEEEEvNT_6ParamsE) ;  /* 0xfffffe50020c7950 */ /* 0x000fea0003c3ffff */
        .weak           $__internal_3_$__cuda_sm3x_div_rn_noftz_f32_slowpath
        .type           $__internal_3_$__cuda_sm3x_div_rn_noftz_f32_slowpath,@function
        .size           $__internal_3_$__cuda_sm3x_div_rn_noftz_f32_slowpath,(.L_x_504 - $__internal_3_$__cuda_sm3x_div_rn_noftz_f32_slowpath)
$__internal_3_$__cuda_sm3x_div_rn_noftz_f32_slowpath:
[----:B------:R-:W-:Y:S01]  /*1afd0*/  SHF.R.U32.HI R3, RZ, 0x17, R22 ;  /* 0x00000017ff037819 */ /* 0x000fe20000011616 */
[----:B------:R-:W-:Y:S01]  /*1afe0*/  BSSY B1, `(.L_x_488) ;  /* 0x0000065000017945 */ /* 0x000fe20003800000 */
[--C-:B------:R-:W-:Y:S01]  /*1aff0*/  SHF.R.U32.HI R8, RZ, 0x17, R30.reuse ;  /* 0x00000017ff087819 */ /* 0x100fe2000001161e */
[----:B------:R-:W-:Y:S01]  /*1b000*/  IMAD.MOV.U32 R7, RZ, RZ, R30 ;  /* 0x000000ffff077224 */ /* 0x000fe200078e001e */
[----:B------:R-:W-:Y:S01]  /*1b010*/  LOP3.LUT R3, R3, 0xff, RZ, 0xc0, !PT ;  /* 0x000000ff03037812 */ /* 0x000fe200078ec0ff */
[----:B------:R-:W-:Y:S01]  /*1b020*/  IMAD.MOV.U32 R6, RZ, RZ, R22 ;  /* 0x000000ffff067224 */ /* 0x000fe200078e0016 */
[----:B------:R-:W-:-:S03]  /*1b030*/  LOP3.LUT R8, R8, 0xff, RZ, 0xc0, !PT ;  /* 0x000000ff08087812 */ /* 0x000fc600078ec0ff */
[----:B------:R-:W-:Y:S02]  /*1b040*/  VIADD R0, R3, 0xffffffff ;  /* 0xffffffff03007836 */ /* 0x000fe40000000000 */
[----:B------:R-:W-:-:S03]  /*1b050*/  VIADD R5, R8, 0xffffffff ;  /* 0xffffffff08057836 */ /* 0x000fc60000000000 */
[----:B------:R-:W-:-:S04]  /*1b060*/  ISETP.GT.U32.AND P0, PT, R0, 0xfd, PT ;  /* 0x000000fd0000780c */ /* 0x000fc80003f04070 */
[----:B------:R-:W-:-:S13]  /*1b070*/  ISETP.GT.U32.OR P0, PT, R5, 0xfd, P0 ;  /* 0x000000fd0500780c */ /* 0x000fda0000704470 */
[----:B------:R-:W-:Y:S01]  /*1b080*/  @!P0 IMAD.MOV.U32 R10, RZ, RZ, RZ ;  /* 0x000000ffff0a8224 */ /* 0x000fe200078e00ff */
[----:B------:R-:W-:Y:S06]  /*1b090*/  @!P0 BRA `(.L_x_489) ;  /* 0x00000000005c8947 */ /* 0x000fec0003800000 */
[----:B------:R-:W-:Y:S02]  /*1b0a0*/  FSETP.GTU.FTZ.AND P1, PT, |R30|, +INF , PT ;  /* 0x7f8000001e00780b */ /* 0x000fe40003f3c200 */
[----:B------:R-:W-:-:S04]  /*1b0b0*/  FSETP.GTU.FTZ.AND P0, PT, |R22|, +INF , PT ;  /* 0x7f8000001600780b */ /* 0x000fc80003f1c200 */
[----:B------:R-:W-:-:S13]  /*1b0c0*/  PLOP3.LUT P0, PT, P1, P0, PT, 0xf8, 0x8f ;  /* 0x00000000008f781c */ /* 0x000fda0000f01f70 */
[----:B------:R-:W-:Y:S05]  /*1b0d0*/  @P0 BRA `(.L_x_490) ;  /* 0x0000000400500947 */ /* 0x000fea0003800000 */
[----:B------:R-:W-:-:S13]  /*1b0e0*/  LOP3.LUT P0, RZ, R6, 0x7fffffff, R7, 0xc8, !PT ;  /* 0x7fffffff06ff7812 */ /* 0x000fda000780c807 */
[----:B------:R-:W-:Y:S05]  /*1b0f0*/  @!P0 BRA `(.L_x_491) ;  /* 0x0000000400408947 */ /* 0x000fea0003800000 */
[----:B------:R-:W-:Y:S02]  /*1b100*/  FSETP.NEU.FTZ.AND P0, PT, |R30|, +INF , PT ;  /* 0x7f8000001e00780b */ /* 0x000fe40003f1d200 */
[----:B------:R-:W-:Y:S02]  /*1b110*/  FSETP.NEU.FTZ.AND P1, PT, |R22|, +INF , PT ;  /* 0x7f8000001600780b */ /* 0x000fe40003f3d200 */
[----:B------:R-:W-:-:S11]  /*1b120*/  FSETP.NEU.FTZ.AND P2, PT, |R30|, +INF , PT ;  /* 0x7f8000001e00780b */ /* 0x000fd60003f5d200 */
[----:B------:R-:W-:Y:S05]  /*1b130*/  @!P1 BRA !P0, `(.L_x_491) ;  /* 0x0000000400309947 */ /* 0x000fea0004000000 */
[----:B------:R-:W-:-:S04]  /*1b140*/  LOP3.LUT P0, RZ, R7, 0x7fffffff, RZ, 0xc0, !PT ;  /* 0x7fffffff07ff7812 */ /* 0x000fc8000780c0ff */
[----:B------:R-:W-:-:S13]  /*1b150*/  PLOP3.LUT P0, PT, P1, P0, PT, 0x2f, 0xf2 ;  /* 0x0000000000f2781c */ /* 0x000fda0000f00577 */
[----:B------:R-:W-:Y:S05]  /*1b160*/  @P0 BRA `(.L_x_492) ;  /* 0x00000004001c0947 */ /* 0x000fea0003800000 */
[----:B------:R-:W-:-:S04]  /*1b170*/  LOP3.LUT P0, RZ, R6, 0x7fffffff, RZ, 0xc0, !PT ;  /* 0x7fffffff06ff7812 */ /* 0x000fc8000780c0ff */
[----:B------:R-:W-:-:S13]  /*1b180*/  PLOP3.LUT P0, PT, P2, P0, PT, 0x2f, 0xf2 ;  /* 0x0000000000f2781c */ /* 0x000fda0001700577 */
[----:B------:R-:W-:Y:S05]  /*1b190*/  @P0 BRA `(.L_x_493) ;  /* 0x0000000400040947 */ /* 0x000fea0003800000 */
[----:B------:R-:W-:Y:S02]  /*1b1a0*/  ISETP.GE.AND P1, PT, R5, RZ, PT ;  /* 0x000000ff0500720c */ /* 0x000fe40003f26270 */
[----:B------:R-:W-:-:S11]  /*1b1b0*/  ISETP.GE.AND P0, PT, R0, RZ, PT ;  /* 0x000000ff0000720c */ /* 0x000fd60003f06270 */
[----:B------:R-:W-:Y:S01]  /*1b1c0*/  @P1 MOV R10, RZ ;  /* 0x000000ff000a1202 */ /* 0x000fe20000000f00 */
[----:B------:R-:W-:Y:S01]  /*1b1d0*/  @!P1 FFMA R7, R30, 1.84467440737095516160e+19, RZ ;  /* 0x5f8000001e079823 */ /* 0x000fe200000000ff */
[----:B------:R-:W-:Y:S01]  /*1b1e0*/  @!P1 MOV R10, 0xffffffc0 ;  /* 0xffffffc0000a9802 */ /* 0x000fe20000000f00 */
[----:B------:R-:W-:-:S03]  /*1b1f0*/  @!P0 FFMA R6, R22, 1.84467440737095516160e+19, RZ ;  /* 0x5f80000016068823 */ /* 0x000fc600000000ff */
[----:B------:R-:W-:-:S07]  /*1b200*/  @!P0 IADD3 R10, PT, PT, R10, 0x40, RZ ;  /* 0x000000400a0a8810 */ /* 0x000fce0007ffe0ff */
.L_x_489:
[----:B------:R-:W-:Y:S01]  /*1b210*/  LEA R11, R3, 0xc0800000, 0x17 ;  /* 0xc0800000030b7811 */ /* 0x000fe200078eb8ff */
[----:B------:R-:W-:Y:S01]  /*1b220*/  BSSY B0, `(.L_x_494) ;  /* 0x0000036000007945 */ /* 0x000fe20003800000 */
[----:B------:R-:W-:Y:S02]  /*1b230*/  IADD3 R8, PT, PT, R8, -0x7f, RZ ;  /* 0xffffff8108087810 */ /* 0x000fe40007ffe0ff */
[----:B------:R-:W-:-:S03]  /*1b240*/  IADD3 R11, PT, PT, -R11, R6, RZ ;  /* 0x000000060b0b7210 */ /* 0x000fc60007ffe1ff */
[----:B------:R-:W-:Y:S01]  /*1b250*/  IMAD R9, R8, -0x800000, R7 ;  /* 0xff80000008097824 */ /* 0x000fe200078e0207 */
[----:B------:R-:W1:Y:S01]  /*1b260*/  MUFU.RCP R5, R11 ;  /* 0x0000000b00057308 */ /* 0x000e620000001000 */
[----:B------:R-:W-:-:S04]  /*1b270*/  FADD.FTZ R6, -R11, -RZ ;  /* 0x800000ff0b067221 */ /* 0x000fc80000010100 */
[----:B-1----:R-:W-:-:S04]  /*1b280*/  FFMA R0, R5, R6, 1 ;  /* 0x3f80000005007423 */ /* 0x002fc80000000006 */
[----:B------:R-:W-:-:S04]  /*1b290*/  FFMA R0, R5, R0, R5 ;  /* 0x0000000005007223 */ /* 0x000fc80000000005 */
[----:B------:R-:W-:-:S04]  /*1b2a0*/  FFMA R7, R9, R0, RZ ;  /* 0x0000000009077223 */ /* 0x000fc800000000ff */
[----:B------:R-:W-:-:S04]  /*1b2b0*/  FFMA R5, R6, R7, R9 ;  /* 0x0000000706057223 */ /* 0x000fc80000000009 */
[----:B------:R-:W-:-:S04]  /*1b2c0*/  FFMA R5, R0, R5, R7 ;  /* 0x0000000500057223 */ /* 0x000fc80000000007 */
[----:B------:R-:W-:Y:S01]  /*1b2d0*/  FFMA R6, R6, R5, R9 ;  /* 0x0000000506067223 */ /* 0x000fe20000000009 */
[----:B------:R-:W-:-:S03]  /*1b2e0*/  IADD3 R9, PT, PT, R8, 0x7f, -R3 ;  /* 0x0000007f08097810 */ /* 0x000fc60007ffe803 */
[----:B------:R-:W-:Y:S01]  /*1b2f0*/  FFMA R7, R0, R6, R5 ;  /* 0x0000000600077223 */ /* 0x000fe20000000005 */
[----:B------:R-:W-:-:S04]  /*1b300*/  IADD3 R10, PT, PT, R9, R10, RZ ;  /* 0x0000000a090a7210 */ /* 0x000fc80007ffe0ff */
[----:B------:R-:W-:-:S04]  /*1b310*/  SHF.R.U32.HI R3, RZ, 0x17, R7 ;  /* 0x00000017ff037819 */ /* 0x000fc80000011607 */
[----:B------:R-:W-:-:S04]  /*1b320*/  LOP3.LUT R3, R3, 0xff, RZ, 0xc0, !PT ;  /* 0x000000ff03037812 */ /* 0x000fc800078ec0ff */
[----:B------:R-:W-:-:S04]  /*1b330*/  IADD3 R3, PT, PT, R3, R10, RZ ;  /* 0x0000000a03037210 */ /* 0x000fc80007ffe0ff */
[----:B------:R-:W-:-:S04]  /*1b340*/  IADD3 R8, PT, PT, R3, -0x1, RZ ;  /* 0xffffffff03087810 */ /* 0x000fc80007ffe0ff */
[----:B------:R-:W-:-:S13]  /*1b350*/  ISETP.GE.U32.AND P0, PT, R8, 0xfe, PT ;  /* 0x000000fe0800780c */ /* 0x000fda0003f06070 */
[----:B------:R-:W-:Y:S05]  /*1b360*/  @!P0 BRA `(.L_x_495) ;  /* 0x0000000000808947 */ /* 0x000fea0003800000 */
[----:B------:R-:W-:-:S13]  /*1b370*/  ISETP.GT.AND P0, PT, R3, 0xfe, PT ;  /* 0x000000fe0300780c */ /* 0x000fda0003f04270 */
[----:B------:R-:W-:Y:S05]  /*1b380*/  @P0 BRA `(.L_x_496) ;  /* 0x00000000006c0947 */ /* 0x000fea0003800000 */
[----:B------:R-:W-:-:S13]  /*1b390*/  ISETP.GE.AND P0, PT, R3, 0x1, PT ;  /* 0x000000010300780c */ /* 0x000fda0003f06270 */
[----:B------:R-:W-:Y:S05]  /*1b3a0*/  @P0 BRA `(.L_x_497) ;  /* 0x0000000000740947 */ /* 0x000fea0003800000 */
[----:B------:R-:W-:Y:S02]  /*1b3b0*/  ISETP.GE.AND P0, PT, R3, -0x18, PT ;  /* 0xffffffe80300780c */ /* 0x000fe40003f06270 */
[----:B------:R-:W-:-:S11]  /*1b3c0*/  LOP3.LUT R7, R7, 0x80000000, RZ, 0xc0, !PT ;  /* 0x8000000007077812 */ /* 0x000fd600078ec0ff */
[----:B------:R-:W-:Y:S05]  /*1b3d0*/  @!P0 BRA `(.L_x_497) ;  /* 0x0000000000688947 */ /* 0x000fea0003800000 */
[CCC-:B------:R-:W-:Y:S01]  /*1b3e0*/  FFMA.RZ R8, R0.reuse, R6.reuse, R5.reuse ;  /* 0x0000000600087223 */ /* 0x1c0fe2000000c005 */
[CCC-:B------:R-:W-:Y:S01]  /*1b3f0*/  FFMA.RP R9, R0.reuse, R6.reuse, R5.reuse ;  /* 0x0000000600097223 */ /* 0x1c0fe20000008005 */
[----:B------:R-:W-:Y:S01]  /*1b400*/  FFMA.RM R6, R0, R6, R5 ;  /* 0x0000000600067223 */ /* 0x000fe20000004005 */
[C---:B------:R-:W-:Y:S01]  /*1b410*/  VIADD R0, R3.reuse, 0x20 ;  /* 0x0000002003007836 */ /* 0x040fe20000000000 */
[C---:B------:R-:W-:Y:S02]  /*1b420*/  ISETP.NE.AND P0, PT, R3.reuse, RZ, PT ;  /* 0x000000ff0300720c */ /* 0x040fe40003f05270 */
[----:B------:R-:W-:Y:S02]  /*1b430*/  LOP3.LUT R8, R8, 0x7fffff, RZ, 0xc0, !PT ;  /* 0x007fffff08087812 */ /* 0x000fe400078ec0ff */
[----:B------:R-:W-:Y:S01]  /*1b440*/  ISETP.NE.AND P1, PT, R3, RZ, PT ;  /* 0x000000ff0300720c */ /* 0x000fe20003f25270 */
[----:B------:R-:W-:Y:S01]  /*1b450*/  IMAD.MOV R3, RZ, RZ, -R3 ;  /* 0x000000ffff037224 */ /* 0x000fe200078e0a03 */
[----:B------:R-:W-:-:S02]  /*1b460*/  LOP3.LUT R5, R8, 0x800000, RZ, 0xfc, !PT ;  /* 0x0080000008057812 */ /* 0x000fc400078efcff */
[----:B------:R-:W-:Y:S02]  /*1b470*/  FSETP.NEU.FTZ.AND P2, PT, R9, R6, PT ;  /* 0x000000060900720b */ /* 0x000fe40003f5d000 */
[----:B------:R-:W-:Y:S02]  /*1b480*/  SHF.L.U32 R0, R5, R0, RZ ;  /* 0x0000000005007219 */ /* 0x000fe400000006ff */
[----:B------:R-:W-:Y:S02]  /*1b490*/  SEL R6, R3, RZ, P0 ;  /* 0x000000ff03067207 */ /* 0x000fe40000000000 */
[----:B------:R-:W-:Y:S02]  /*1b4a0*/  ISETP.NE.AND P1, PT, R0, RZ, P1 ;  /* 0x000000ff0000720c */ /* 0x000fe40000f25270 */
[----:B------:R-:W-:Y:S02]  /*1b4b0*/  SHF.R.U32.HI R5, RZ, R6, R5 ;  /* 0x00000006ff057219 */ /* 0x000fe40000011605 */
[----:B------:R-:W-:-:S02]  /*1b4c0*/  PLOP3.LUT P1, PT, P2, P1, PT, 0xf8, 0x8f ;  /* 0x00000000008f781c */ /* 0x000fc40001723f70 */
[----:B------:R-:W-:Y:S02]  /*1b4d0*/  SHF.R.U32.HI R3, RZ, 0x1, R5 ;  /* 0x00000001ff037819 */ /* 0x000fe40000011605 */
[----:B------:R-:W-:-:S04]  /*1b4e0*/  SEL R0, RZ, 0x1, !P1 ;  /* 0x00000001ff007807 */ /* 0x000fc80004800000 */
[----:B------:R-:W-:-:S04]  /*1b4f0*/  LOP3.LUT R0, R0, 0x1, R3, 0xf8, !PT ;  /* 0x0000000100007812 */ /* 0x000fc800078ef803 */
[----:B------:R-:W-:-:S05]  /*1b500*/  LOP3.LUT R0, R0, R5, RZ, 0xc0, !PT ;  /* 0x0000000500007212 */ /* 0x000fca00078ec0ff */
[----:B------:R-:W-:-:S05]  /*1b510*/  IMAD.IADD R0, R3, 0x1, R0 ;  /* 0x0000000103007824 */ /* 0x000fca00078e0200 */
[----:B------:R-:W-:Y:S01]  /*1b520*/  LOP3.LUT R7, R0, R7, RZ, 0xfc, !PT ;  /* 0x0000000700077212 */ /* 0x000fe200078efcff */
[----:B------:R-:W-:Y:S05]  /*1b530*/  BRA `(.L_x_497) ;  /* 0x0000000000107947 */ /* 0x000fea0003800000 */
.L_x_496:
[----:B------:R-:W-:-:S04]  /*1b540*/  LOP3.LUT R7, R7, 0x80000000, RZ, 0xc0, !PT ;  /* 0x8000000007077812 */ /* 0x000fc800078ec0ff */
[----:B------:R-:W-:Y:S01]  /*1b550*/  LOP3.LUT R7, R7, 0x7f800000, RZ, 0xfc, !PT ;  /* 0x7f80000007077812 */ /* 0x000fe200078efcff */
[----:B------:R-:W-:Y:S05]  /*1b560*/  BRA `(.L_x_497) ;  /* 0x0000000000047947 */ /* 0x000fea0003800000 */
.L_x_495:
[----:B------:R-:W-:Y:S02]  /*1b570*/  LEA R7, R10, R7, 0x17 ;  /* 0x000000070a077211 */ /* 0x000fe400078eb8ff */
.L_x_497:
[----:B------:R-:W-:Y:S05]  /*1b580*/  BSYNC B0 ;  /* 0x0000000000007941 */ /* 0x000fea0003800000 */
.L_x_494:
[----:B------:R-:W-:Y:S01]  /*1b590*/  MOV R32, R7 ;  /* 0x0000000700207202 */ /* 0x000fe20000000f00 */
[----:B------:R-:W-:Y:S05]  /*1b5a0*/  BRA `(.L_x_498) ;  /* 0x0000000000207947 */ /* 0x000fea0003800000 */
.L_x_493:
[----:B------:R-:W-:-:S04]  /*1b5b0*/  LOP3.LUT R6, R6, 0x80000000, R7, 0x48, !PT ;  /* 0x8000000006067812 */ /* 0x000fc800078e4807 */
[----:B------:R-:W-:Y:S01]  /*1b5c0*/  LOP3.LUT R32, R6, 0x7f800000, RZ, 0xfc, !PT ;  /* 0x7f80000006207812 */ /* 0x000fe200078efcff */
[----:B------:R-:W-:Y:S05]  /*1b5d0*/  BRA `(.L_x_498) ;  /* 0x0000000000147947 */ /* 0x000fea0003800000 */
.L_x_492:
[----:B------:R-:W-:Y:S01]  /*1b5e0*/  LOP3.LUT R32, R6, 0x80000000, R7, 0x48, !PT ;  /* 0x8000000006207812 */ /* 0x000fe200078e4807 */
[----:B------:R-:W-:Y:S05]  /*1b5f0*/  BRA `(.L_x_498) ;  /* 0x00000000000c7947 */ /* 0x000fea0003800000 */
.L_x_491:
[----:B------:R-:W1:Y:S01]  /*1b600*/  MUFU.RSQ R32, -QNAN ;  /* 0xffc0000000207908 */ /* 0x000e620000001400 */
[----:B------:R-:W-:Y:S05]  /*1b610*/  BRA `(.L_x_498) ;  /* 0x0000000000047947 */ /* 0x000fea0003800000 */
.L_x_490:
[----:B------:R-:W-:-:S07]  /*1b620*/  FADD.FTZ R32, R30, R22 ;  /* 0x000000161e207221 */ /* 0x000fce0000010000 */
.L_x_498:
[----:B------:R-:W-:Y:S05]  /*1b630*/  BSYNC B1 ;  /* 0x0000000000017941 */ /* 0x000fea0003800000 */
.L_x_488:
[----:B------:R-:W-:-:S04]  /*1b640*/  HFMA2 R5, -RZ, RZ, 0, 0 ;  /* 0x00000000ff057431 */ /* 0x000fc800000001ff */
[----:B-1----:R-:W-:Y:S05]  /*1b650*/  RET.REL.NODEC R4 `(_ZN7cutlass13device_kernelINS_4fmha6kernel36Sm100FmhaFwdKernelTmaWarpspecializedIN4cute5tupleIJiiiNS5_IJNS5_IJiiEEEiEEEEEENS1_10collective38Sm100FmhaFwdMainloopTmaWarpspecializedINS_10bfloat16_tEffNS5_IJNS4_1CILi256EEENSC_ILi128EEENSC_ILi32EEEEEENS5_IJiNSC_ILi1EEES7_EEENS5_IJiSH_NS5_IJNS5_IJNSC_ILi0EEEiEEEiEEEEEESM_NS9_10CausalMaskILb1EEENS5_IJNSC_ILi2EEESH_SH_EEENSC_ILb0EEEEENS9_38Sm100FmhaFwdEpilogueTmaWarpspecializedINS_6half_tEfNS5_IJSE_SF_SE_EEESI_NS5_IJSH_S7_EEESR_EENS2_23PersistentTileSchedulerENS2_41Sm100FmhaCtxKernelWarpspecializedScheduleEEEEEvNT_6ParamsE) ;  /* 0xfffffe4804687950 */ /* 0x002fea0003c3ffff */
.L_x_499:
[----:B------:R-:W-:-:S00]  /*1b660*/  BRA `(.L_x_499) ;  /* 0xfffffffc00fc7947 */ /* 0x000fc0000383ffff */
[----:B------:R-:W-:-:S00]  /*1b670*/  NOP ;  /* 0x0000000000007918 */ /* 0x000fc00000000000 */
        /* <DEDUP_REMOVED lines=8> */
.L_x_504:


//--------------------- .nv.global.init           --------------------------
	.section	.nv.global.init,"aw",@progbits
.nv.global.init:
	.type		$str$23,@object
	.size		$str$23,($str$37 - $str$23)
$str$23:
        /*0000*/ 	.byte	0x0a, 0x00
	.type		$str$37,@object
	.size		$str$37,($str$32 - $str$37)
$str$37:
        /*0002*/ 	.byte	0x3a, 0x00
	.type		$str$32,@object
	.size		$str$32,($str$29 - $str$32)
$str$32:
        /*0004*/ 	.byte	0x5f, 0x00
	.type		$str$29,@object
	.size		$str$29,($str$28 - $str$29)
$str$29:
        /*0006*/ 	.byte	0x25, 0x64, 0x00
	.type		$str$28,@object
	.size		$str$28,($str$30 - $str$28)
$str$28:
        /*0009*/ 	.byte	0x25, 0x63, 0x00
	.type		$str$30,@object
	.size		$str$30,($str$31 - $str$30)
$str$30:
        /*000c*/ 	.byte	0x25, 0x73, 0x00
	.type		$str$31,@object
	.size		$str$31,($str$35 - $str$31)
$str$31:
        /*000f*/ 	.byte	0x20, 0x6f, 0x20, 0x00
	.type		$str$35,@object
	.size		$str$35,($str$22 - $str$35)
$str$35:
        /*0013*/ 	.byte	0x70, 0x74, 0x72, 0x5b, 0x00
	.type		$str$22,@object
	.size		$str$22,($str$34 - $str$22)
$str$22:
        /*0018*/ 	.byte	0x73, 0x4f, 0x3a, 0x20, 0x00
	.type		$str$34,@object
	.size		$str$34,($str$36 - $str$34)
$str$34:
        /*001d*/ 	.byte	0x73, 0x6d, 0x65, 0x6d, 0x5f, 0x00
	.type		$str$36,@object
	.size		$str$36,($str$33 - $str$36)
$str$36:
        /*0023*/ 	.byte	0x62, 0x5d, 0x28, 0x25, 0x70, 0x29, 0x00
	.type		$str$33,@object
	.size		$str$33,($str$27 - $str$33)
$str$33:
        /*002a*/ 	.byte	0x53, 0x77, 0x3c, 0x25, 0x64, 0x2c, 0x25, 0x64, 0x2c, 0x25, 0x64, 0x3e, 0x00
	.type		$str$27,@object
	.size		$str$27,($str$26 - $str$27)
$str$27:
        /*0037*/ 	.byte	0x2f, 0x74, 0x6d, 0x70, 0x2f, 0x63, 0x75, 0x74, 0x6c, 0x61, 0x73, 0x73, 0x5f, 0x73, 0x77, 0x65
        /*0047*/ 	.byte	0x65, 0x70, 0x5f, 0x73, 0x72, 0x63, 0x2f, 0x69, 0x6e, 0x63, 0x6c, 0x75, 0x64, 0x65, 0x2f, 0x63
        /*0057*/ 	.byte	0x75, 0x74, 0x65, 0x2f, 0x61, 0x74, 0x6f, 0x6d, 0x2f, 0x63, 0x6f, 0x70, 0x79, 0x5f, 0x74, 0x72
        /*0067*/ 	.byte	0x61, 0x69, 0x74, 0x73, 0x5f, 0x73, 0x6d, 0x31, 0x30, 0x30, 0x2e, 0x68, 0x70, 0x70, 0x00
	.type		$str$26,@object
	.size		$str$26,(__unnamed_4 - $str$26)
$str$26:
        /*0076*/ 	.byte	0x28, 0x28, 0x75, 0x69, 0x6e, 0x74, 0x33, 0x32, 0x5f, 0x74, 0x28, 0x74, 0x68, 0x72, 0x65, 0x61
        /*0086*/ 	.byte	0x64, 0x49, 0x64, 0x78, 0x2e, 0x78, 0x29, 0x20, 0x2f, 0x20, 0x33, 0x32, 0x29, 0x20, 0x25, 0x20
        /*0096*/ 	.byte	0x34, 0x29, 0x20, 0x3d, 0x3d, 0x20, 0x28, 0x28, 0x28, 0x74, 0x6d, 0x65, 0x6d, 0x5f, 0x61, 0x64
        /*00a6*/ 	.byte	0x64, 0x72, 0x20, 0x3e, 0x3e, 0x20, 0x31, 0x36, 0x29, 0x20, 0x2f, 0x20, 0x33, 0x32, 0x29, 0x20
        /*00b6*/ 	.byte	0x25, 0x20, 0x34, 0x29, 0x00
	.type		__unnamed_4,@object
	.size		__unnamed_4,(__unnamed_1 - __unnamed_4)
__unnamed_4:
        /* <DEDUP_REMOVED lines=37> */
        /*030b*/ 	.byte	0x30, 0x3e, 0x3e, 0x3e, 0x3e, 0x5d, 0x00
	.type		__unnamed_1,@object
	.size		__unnamed_1,(__unnamed_5 - __unnamed_1)
__unnamed_1:
        /* <DEDUP_REMOVED lines=37> */
        /*0562*/ 	.byte	0x3a, 0x43, 0x3c, 0x30, 0x3e, 0x3e, 0x3e, 0x3e, 0x5d, 0x00
	.type		__unnamed_5,@object
	.size		__unnamed_5,(__unnamed_6 - __unnamed_5)
__unnamed_5:
        /* <DEDUP_REMOVED lines=38> */
	.type		__unnamed_6,@object
	.size		__unnamed_6,(__unnamed_7 - __unnamed_6)
__unnamed_6:
        /* <DEDUP_REMOVED lines=37> */
        /*0a16*/ 	.byte	0x74, 0x65, 0x3a, 0x3a, 0x43, 0x3c, 0x30, 0x3e, 0x3e, 0x3e, 0x3e, 0x5d, 0x00
	.type		__unnamed_7,@object
	.size		__unnamed_7,(__unnamed_2 - __unnamed_7)
__unnamed_7:
        /* <DEDUP_REMOVED lines=37> */
        /*0c73*/ 	.byte	0x63, 0x75, 0x74, 0x65, 0x3a, 0x3a, 0x43, 0x3c, 0x30, 0x3e, 0x3e, 0x3e, 0x3e, 0x5d, 0x00
	.type		__unnamed_2,@object
	.size		__unnamed_2,(__unnamed_3 - __unnamed_2)
__unnamed_2:
        /* <DEDUP_REMOVED lines=38> */
	.type		__unnamed_3,@object
	.size		__unnamed_3,(.L_3 - __unnamed_3)
__unnamed_3:
        /* <DEDUP_REMOVED lines=39> */
.L_3:


//--------------------- .nv.shared._ZN7cutlass13device_kernelINS_4fmha6kernel36Sm100FmhaFwdKernelTmaWarpspecializedIN4cute5tupleIJiiiNS5_IJNS5_IJiiEEEiEEEEEENS1_10collective38Sm100FmhaFwdMainloopTmaWarpspecializedINS_10bfloat16_tEffNS5_IJNS4_1CILi256EEENSC_ILi128EEENSC_ILi32EEEEEENS5_IJiNSC_ILi1EEES7_EEENS5_IJiSH_NS5_IJNS5_IJNSC_ILi0EEEiEEEiEEEEEESM_NS9_10CausalMaskILb1EEENS5_IJNSC_ILi2EEESH_SH_EEENSC_ILb0EEEEENS9_38Sm100FmhaFwdEpilogueTmaWarpspecializedINS_6half_tEfNS5_IJSE_SF_SE_EEESI_NS5_IJSH_S7_EEESR_EENS2_23PersistentTileSchedulerENS2_41Sm100FmhaCtxKernelWarpspecializedScheduleEEEEEvNT_6ParamsE --------------------------
	.section	.nv.shared._ZN7cutlass13device_kernelINS_4fmha6kernel36Sm100FmhaFwdKernelTmaWarpspecializedIN4cute5tupleIJiiiNS5_IJNS5_IJiiEEEiEEEEEENS1_10collective38Sm100FmhaFwdMainloopTmaWarpspecializedINS_10bfloat16_tEffNS5_IJNS4_1CILi256EEENSC_ILi128EEENSC_ILi32EEEEEENS5_IJiNSC_ILi1EEES7_EEENS5_IJiSH_NS5_IJNS5_IJNSC_ILi0EEEiEEEiEEEEEESM_NS9_10CausalMaskILb1EEENS5_IJNSC_ILi2EEESH_SH_EEENSC_ILb0EEEEENS9_38Sm100FmhaFwdEpilogueTmaWarpspecializedINS_6half_tEfNS5_IJSE_SF_SE_EEESI_NS5_IJSH_S7_EEESR_EENS2_23PersistentTileSchedulerENS2_41Sm100FmhaCtxKernelWarpspecializedScheduleEEEEEvNT_6ParamsE,"aw",@nobits
	.sectionflags	@""
	.align	16
	.zero		1024


//--------------------- .nv.shared.reserved.0     --------------------------
	.section	.nv.shared.reserved.0,"aw",@nobits
	.weak		__nv_reservedSMEM_offset_0_alias
	.size		__nv_reservedSMEM_offset_0_alias, 0, 64
	.other		__nv_reservedSMEM_offset_0_alias,@"STO_CUDA_RESERVED_SHARED STV_DEFAULT"
__nv_reservedSMEM_offset_0_alias:
	.zero		0
.nv.shared.reserved.0:
	.zero		64
	.weak		__nv_reservedSMEM_tcgen05_partition
	.type		__nv_reservedSMEM_tcgen05_partition,@object
	.size		__nv_reservedSMEM_tcgen05_partition,(.L_0 - __nv_reservedSMEM_tcgen05_partition)
__nv_reservedSMEM_tcgen05_partition:
	.zero		32
.L_0:


//--------------------- .nv.global                --------------------------
	.section	.nv.global,"aw",@nobits
.nv.global:
	.type		_ZN39_INTERNAL_bad66d6e_4_k_cu_5ca2027a_36374cute1_E,@object
	.size		_ZN39_INTERNAL_bad66d6e_4_k_cu_5ca2027a_36374cute1_E,(_ZN39_INTERNAL_bad66d6e_4_k_cu_5ca2027a_36374cuda3std3__45__cpo6cbeginE - _ZN39_INTERNAL_bad66d6e_4_k_cu_5ca2027a_36374cute1_E)
_ZN39_INTERNAL_bad66d6e_4_k_cu_5ca2027a_36374cute1_E:
	.zero		1
	.type		_ZN39_INTERNAL_bad66d6e_4_k_cu_5ca2027a_36374cuda3std3__45__cpo6cbeginE,@object
	.size		_ZN39_INTERNAL_bad66d6e_4_k_cu_5ca2027a_36374cuda3std3__45__cpo6cbeginE,(_ZN39_INTERNAL_bad66d6e_4_k_cu_5ca2027a_36374cuda3std3__48in_placeE - _ZN39_INTERNAL_bad66d6e_4_k_cu_5ca2027a_36374cuda3std3__45__cpo6cbeginE)
_ZN39_INTERNAL_bad66d6e_4_k_cu_5ca2027a_36374cuda3std3__45__cpo6cbeginE:
	.zero		1
	.type		_ZN39_INTERNAL_bad66d6e_4_k_cu_5ca2027a_36374cuda3std3__48in_placeE,@object
	.size		_ZN39_INTERNAL_bad66d6e_4_k_cu_5ca2027a_36374cuda3std3__48in_placeE,(_ZN39_INTERNAL_bad66d6e_4_k_cu_5ca2027a_36374cuda3std6ranges3__45__cpo9iter_moveE - _ZN39_INTERNAL_bad66d6e_4_k_cu_5ca2027a_36374cuda3std3__48in_placeE)
_ZN39_INTERNAL_bad66d6e_4_k_cu_5ca2027a_36374cuda3std3__48in_placeE:
	.zero		1
	.type		_ZN39_INTERNAL_bad66d6e_4_k_cu_5ca2027a_36374cuda3std6ranges3__45__cpo9iter_moveE,@object
	.size		_ZN39_INTERNAL_bad66d6e_4_k_cu_5ca2027a_36374cuda3std6ranges3__45__cpo9iter_moveE,(_ZN39_INTERNAL_bad66d6e_4_k_cu_5ca2027a_36374cuda3std3__45__cpo5beginE - _ZN39_INTERNAL_bad66d6e_4_k_cu_5ca2027a_36374cuda3std6ranges3__45__cpo9iter_moveE)
_ZN39_INTERNAL_bad66d6e_4_k_cu_5ca2027a_36374cuda3std6ranges3__45__cpo9iter_moveE:
	.zero		1
	.type		_ZN39_INTERNAL_bad66d6e_4_k_cu_5ca2027a_36374cuda3std3__45__cpo5beginE,@object
	.size		_ZN39_INTERNAL_bad66d6e_4_k_cu_5ca2027a_36374cuda3std3__45__cpo5beginE,(_ZN39_INTERNAL_bad66d6e_4_k_cu_5ca2027a_36374cuda3std3__441_GLOBAL__N__bad66d6e_4_k_cu_5ca2027a_36376ignoreE - _ZN39_INTERNAL_bad66d6e_4_k_cu_5ca2027a_36374cuda3std3__45__cpo5beginE)
_ZN39_INTERNAL_bad66d6e_4_k_cu_5ca2027a_36374cuda3std3__45__cpo5beginE:
	.zero		1
	.type		_ZN39_INTERNAL_bad66d6e_4_k_cu_5ca2027a_36374cuda3std3__441_GLOBAL__N__bad66d6e_4_k_cu_5ca2027a_36376ignoreE,@object
	.size		_ZN39_INTERNAL_bad66d6e_4_k_cu_5ca2027a_36374cuda3std3__441_GLOBAL__N__bad66d6e_4_k_cu_5ca2027a_36376ignoreE,(_ZN39_INTERNAL_bad66d6e_4_k_cu_5ca2027a_36374cute7productE - _ZN39_INTERNAL_bad66d6e_4_k_cu_5ca2027a_36374cuda3std3__441_GLOBAL__N__bad66d6e_4_k_cu_5ca2027a_36376ignoreE)
_ZN39_INTERNAL_bad66d6e_4_k_cu_5ca2027a_36374cuda3std3__441_GLOBAL__N__bad66d6e_4_k_cu_5ca2027a_36376ignoreE:
	.zero		1
	.type		_ZN39_INTERNAL_bad66d6e_4_k_cu_5ca2027a_36374cute7productE,@object
	.size		_ZN39_INTERNAL_bad66d6e_4_k_cu_5ca2027a_36374cute7productE,(_ZN39_INTERNAL_bad66d6e_4_k_cu_5ca2027a_36374cuda3std3__45__cpo3endE - _ZN39_INTERNAL_bad66d6e_4_k_cu_5ca2027a_36374cute7productE)
_ZN39_INTERNAL_bad66d6e_4_k_cu_5ca2027a_36374cute7productE:
	.zero		1
	.type		_ZN39_INTERNAL_bad66d6e_4_k_cu_5ca2027a_36374cuda3std3__45__cpo3endE,@object
	.size		_ZN39_INTERNAL_bad66d6e_4_k_cu_5ca2027a_36374cuda3std3__45__cpo3endE,(_ZN39_INTERNAL_bad66d6e_4_k_cu_5ca2027a_36374cuda3std3__419piecewise_constructE - _ZN39_INTERNAL_bad66d6e_4_k_cu_5ca2027a_36374cuda3std3__45__cpo3endE)
_ZN39_INTERNAL_bad66d6e_4_k_cu_5ca2027a_36374cuda3std3__45__cpo3endE:
	.zero		1
	.type		_ZN39_INTERNAL_bad66d6e_4_k_cu_5ca2027a_36374cuda3std3__419piecewise_constructE,@object
	.size		_ZN39_INTERNAL_bad66d6e_4_k_cu_5ca2027a_36374cuda3std3__419piecewise_constructE,(_ZN39_INTERNAL_bad66d6e_4_k_cu_5ca2027a_36374cuda3std3__45__cpo4cendE - _ZN39_INTERNAL_bad66d6e_4_k_cu_5ca2027a_36374cuda3std3__419piecewise_constructE)
_ZN39_INTERNAL_bad66d6e_4_k_cu_5ca2027a_36374cuda3std3__419piecewise_constructE:
	.zero		1
	.type		_ZN39_INTERNAL_bad66d6e_4_k_cu_5ca2027a_36374cuda3std3__45__cpo4cendE,@object
	.size		_ZN39_INTERNAL_bad66d6e_4_k_cu_5ca2027a_36374cuda3std3__45__cpo4cendE,(_ZN39_INTERNAL_bad66d6e_4_k_cu_5ca2027a_36374cuda3std6ranges3__45__cpo4swapE - _ZN39_INTERNAL_bad66d6e_4_k_cu_5ca2027a_36374cuda3std3__45__cpo4cendE)
_ZN39_INTERNAL_bad66d6e_4_k_cu_5ca2027a_36374cuda3std3__45__cpo4cendE:
	.zero		1
	.type		_ZN39_INTERNAL_bad66d6e_4_k_cu_5ca2027a_36374cuda3std6ranges3__45__cpo4swapE,@object
	.size		_ZN39_INTERNAL_bad66d6e_4_k_cu_5ca2027a_36374cuda3std6ranges3__45__cpo4swapE,(.L_15 - _ZN39_INTERNAL_bad66d6e_4_k_cu_5ca2027a_36374cuda3std6ranges3__45__cpo4swapE)
_ZN39_INTERNAL_bad66d6e_4_k_cu_5ca2027a_36374cuda3std6ranges3__45__cpo4swapE:
	.zero		1
.L_15:


//--------------------- .nv.constant0._ZN7cutlass13device_kernelINS_4fmha6kernel36Sm100FmhaFwdKernelTmaWarpspecializedIN4cute5tupleIJiiiNS5_IJNS5_IJiiEEEiEEEEEENS1_10collective38Sm100FmhaFwdMainloopTmaWarpspecializedINS_10bfloat16_tEffNS5_IJNS4_1CILi256EEENSC_ILi128EEENSC_ILi32EEEEEENS5_IJiNSC_ILi1EEES7_EEENS5_IJiSH_NS5_IJNS5_IJNSC_ILi0EEEiEEEiEEEEEESM_NS9_10CausalMaskILb1EEENS5_IJNSC_ILi2EEESH_SH_EEENSC_ILb0EEEEENS9_38Sm100FmhaFwdEpilogueTmaWarpspecializedINS_6half_tEfNS5_IJSE_SF_SE_EEESI_NS5_IJSH_S7_EEESR_EENS2_23PersistentTileSchedulerENS2_41Sm100FmhaCtxKernelWarpspecializedScheduleEEEEEvNT_6ParamsE --------------------------
	.section	.nv.constant0._ZN7cutlass13device_kernelINS_4fmha6kernel36Sm100FmhaFwdKernelTmaWarpspecializedIN4cute5tupleIJiiiNS5_IJNS5_IJiiEEEiEEEEEENS1_10collective38Sm100FmhaFwdMainloopTmaWarpspecializedINS_10bfloat16_tEffNS5_IJNS4_1CILi256EEENSC_ILi128EEENSC_ILi32EEEEEENS5_IJiNSC_ILi1EEES7_EEENS5_IJiSH_NS5_IJNS5_IJNSC_ILi0EEEiEEEiEEEEEESM_NS9_10CausalMaskILb1EEENS5_IJNSC_ILi2EEESH_SH_EEENSC_ILb0EEEEENS9_38Sm100FmhaFwdEpilogueTmaWarpspecializedINS_6half_tEfNS5_IJSE_SF_SE_EEESI_NS5_IJSH_S7_EEESR_EENS2_23PersistentTileSchedulerENS2_41Sm100FmhaCtxKernelWarpspecializedScheduleEEEEEvNT_6ParamsE,"a",@progbits
	.sectionflags	@""
	.align	4
.nv.constant0._ZN7cutlass13device_kernelINS_4fmha6kernel36Sm100FmhaFwdKernelTmaWarpspecializedIN4cute5tupleIJiiiNS5_IJNS5_IJiiEEEiEEEEEENS1_10collective38Sm100FmhaFwdMainloopTmaWarpspecializedINS_10bfloat16_tEffNS5_IJNS4_1CILi256EEENSC_ILi128EEENSC_ILi32EEEEEENS5_IJiNSC_ILi1EEES7_EEENS5_IJiSH_NS5_IJNS5_IJNSC_ILi0EEEiEEEiEEEEEESM_NS9_10CausalMaskILb1EEENS5_IJNSC_ILi2EEESH_SH_EEENSC_ILb0EEEEENS9_38Sm100FmhaFwdEpilogueTmaWarpspecializedINS_6half_tEfNS5_IJSE_SF_SE_EEESI_NS5_IJSH_S7_EEESR_EENS2_23PersistentTileSchedulerENS2_41Sm100FmhaCtxKernelWarpspecializedScheduleEEEEEvNT_6ParamsE:
	.zero		2432


//--------------------- SYMBOLS --------------------------

	.type		.nv.reservedSmem.offset0,@object
	.size		.nv.reservedSmem.offset0,0x4
	.type		.nv.reservedSmem.cap,@object
	.size		.nv.reservedSmem.cap,0x4
	.type		vprintf,@function
	.type		__assertfail,@function
